//
// Generated by NVIDIA NVVM Compiler
//
// Compiler Build ID: CL-36424714
// Cuda compilation tools, release 13.0, V13.0.88
// Based on NVVM 20.0.0
//

.version 9.0
.target sm_100
.address_size 64

	// .globl	_Z6cross3PKdS0_Pd
.extern .func  (.param .b64 func_retval0) malloc
(
	.param .b64 malloc_param_0
)
;
.extern .func  (.param .b32 func_retval0) vprintf
(
	.param .b64 vprintf_param_0,
	.param .b64 vprintf_param_1
)
;
.extern .func free
(
	.param .b64 free_param_0
)
;
.func  (.param .align 16 .b8 func_retval0[16]) __internal_trig_reduction_slowpathd
(
	.param .b64 __internal_trig_reduction_slowpathd_param_0
)
;
.func  (.param .b64 func_retval0) __internal_accurate_pow
(
	.param .b64 __internal_accurate_pow_param_0,
	.param .b64 __internal_accurate_pow_param_1
)
;
.global .align 1 .b8 $str[28] = {37, 100, 32, 37, 100, 32, 32, 45, 45, 32, 99, 111, 108, 111, 114, 58, 32, 37, 102, 32, 37, 102, 32, 37, 102, 32, 10};
.global .align 8 .b8 __cudart_i2opi_d[144] = {8, 93, 141, 31, 177, 95, 251, 107, 234, 146, 82, 138, 247, 57, 7, 61, 123, 241, 229, 235, 199, 186, 39, 117, 45, 234, 95, 158, 102, 63, 70, 79, 183, 9, 203, 39, 207, 126, 54, 109, 31, 109, 10, 90, 139, 17, 47, 239, 15, 152, 5, 222, 255, 151, 248, 31, 59, 40, 249, 189, 139, 95, 132, 156, 244, 57, 83, 131, 57, 214, 145, 57, 65, 126, 95, 180, 38, 112, 156, 233, 132, 68, 187, 46, 245, 53, 130, 232, 62, 167, 41, 177, 28, 235, 29, 254, 28, 146, 209, 9, 234, 46, 73, 6, 224, 210, 77, 66, 58, 110, 36, 183, 97, 197, 187, 222, 171, 99, 81, 254, 65, 144, 67, 60, 153, 149, 98, 219, 192, 221, 52, 245, 209, 87, 39, 252, 41, 21, 68, 78, 110, 131, 249, 162};

.visible .entry _Z6cross3PKdS0_Pd(
	.param .u64 .ptr .align 1 _Z6cross3PKdS0_Pd_param_0,
	.param .u64 .ptr .align 1 _Z6cross3PKdS0_Pd_param_1,
	.param .u64 .ptr .align 1 _Z6cross3PKdS0_Pd_param_2
)
{
	.reg .pred 	%p<2>;
	.reg .b32 	%r<6>;
	.reg .b64 	%rd<7>;
	.reg .b64 	%fd<22>;

	ld.param.u64 	%rd1, [_Z6cross3PKdS0_Pd_param_0];
	ld.param.u64 	%rd2, [_Z6cross3PKdS0_Pd_param_1];
	ld.param.u64 	%rd3, [_Z6cross3PKdS0_Pd_param_2];
	mov.u32 	%r1, %ctaid.x;
	mov.u32 	%r2, %ntid.x;
	mul.lo.s32 	%r3, %r1, %r2;
	mov.u32 	%r4, %tid.x;
	neg.s32 	%r5, %r4;
	setp.ne.s32 	%p1, %r3, %r5;
	@%p1 bra 	$L__BB0_2;
	cvta.to.global.u64 	%rd4, %rd1;
	cvta.to.global.u64 	%rd5, %rd2;
	cvta.to.global.u64 	%rd6, %rd3;
	ld.global.f64 	%fd1, [%rd4+8];
	ld.global.f64 	%fd2, [%rd5+16];
	mul.f64 	%fd3, %fd1, %fd2;
	ld.global.f64 	%fd4, [%rd4+16];
	ld.global.f64 	%fd5, [%rd5+8];
	mul.f64 	%fd6, %fd4, %fd5;
	sub.f64 	%fd7, %fd3, %fd6;
	st.global.f64 	[%rd6], %fd7;
	ld.global.f64 	%fd8, [%rd4+16];
	ld.global.f64 	%fd9, [%rd5];
	mul.f64 	%fd10, %fd8, %fd9;
	ld.global.f64 	%fd11, [%rd4];
	ld.global.f64 	%fd12, [%rd5+16];
	mul.f64 	%fd13, %fd11, %fd12;
	sub.f64 	%fd14, %fd10, %fd13;
	st.global.f64 	[%rd6+8], %fd14;
	ld.global.f64 	%fd15, [%rd4];
	ld.global.f64 	%fd16, [%rd5+8];
	mul.f64 	%fd17, %fd15, %fd16;
	ld.global.f64 	%fd18, [%rd4+8];
	ld.global.f64 	%fd19, [%rd5];
	mul.f64 	%fd20, %fd18, %fd19;
	sub.f64 	%fd21, %fd17, %fd20;
	st.global.f64 	[%rd6+16], %fd21;
$L__BB0_2:
	ret;

}
	// .globl	_Z3sumPKdPdi
.visible .entry _Z3sumPKdPdi(
	.param .u64 .ptr .align 1 _Z3sumPKdPdi_param_0,
	.param .u64 .ptr .align 1 _Z3sumPKdPdi_param_1,
	.param .u32 _Z3sumPKdPdi_param_2
)
{
	.reg .pred 	%p<12>;
	.reg .b32 	%r<28>;
	.reg .b64 	%rd<18>;
	.reg .b64 	%fd<70>;

	ld.param.u64 	%rd9, [_Z3sumPKdPdi_param_0];
	ld.param.u64 	%rd10, [_Z3sumPKdPdi_param_1];
	ld.param.u32 	%r16, [_Z3sumPKdPdi_param_2];
	cvta.to.global.u64 	%rd1, %rd10;
	cvta.to.global.u64 	%rd2, %rd9;
	mov.u32 	%r17, %ctaid.x;
	mov.u32 	%r18, %ntid.x;
	mul.lo.s32 	%r19, %r17, %r18;
	mov.u32 	%r20, %tid.x;
	neg.s32 	%r21, %r20;
	setp.ne.s32 	%p1, %r19, %r21;
	setp.lt.s32 	%p2, %r16, 1;
	or.pred  	%p3, %p1, %p2;
	@%p3 bra 	$L__BB1_13;
	ld.global.f64 	%fd66, [%rd1];
	and.b32  	%r1, %r16, 15;
	setp.lt.u32 	%p4, %r16, 16;
	mov.b32 	%r25, 0;
	@%p4 bra 	$L__BB1_4;
	and.b32  	%r25, %r16, 2147483632;
	neg.s32 	%r23, %r25;
	add.s64 	%rd16, %rd2, 64;
$L__BB1_3:
	.pragma "nounroll";
	ld.global.f64 	%fd11, [%rd16+-64];
	add.f64 	%fd12, %fd11, %fd66;
	st.global.f64 	[%rd1], %fd12;
	ld.global.f64 	%fd13, [%rd16+-56];
	add.f64 	%fd14, %fd13, %fd12;
	st.global.f64 	[%rd1], %fd14;
	ld.global.f64 	%fd15, [%rd16+-48];
	add.f64 	%fd16, %fd15, %fd14;
	st.global.f64 	[%rd1], %fd16;
	ld.global.f64 	%fd17, [%rd16+-40];
	add.f64 	%fd18, %fd17, %fd16;
	st.global.f64 	[%rd1], %fd18;
	ld.global.f64 	%fd19, [%rd16+-32];
	add.f64 	%fd20, %fd19, %fd18;
	st.global.f64 	[%rd1], %fd20;
	ld.global.f64 	%fd21, [%rd16+-24];
	add.f64 	%fd22, %fd21, %fd20;
	st.global.f64 	[%rd1], %fd22;
	ld.global.f64 	%fd23, [%rd16+-16];
	add.f64 	%fd24, %fd23, %fd22;
	st.global.f64 	[%rd1], %fd24;
	ld.global.f64 	%fd25, [%rd16+-8];
	add.f64 	%fd26, %fd25, %fd24;
	st.global.f64 	[%rd1], %fd26;
	ld.global.f64 	%fd27, [%rd16];
	add.f64 	%fd28, %fd27, %fd26;
	st.global.f64 	[%rd1], %fd28;
	ld.global.f64 	%fd29, [%rd16+8];
	add.f64 	%fd30, %fd29, %fd28;
	st.global.f64 	[%rd1], %fd30;
	ld.global.f64 	%fd31, [%rd16+16];
	add.f64 	%fd32, %fd31, %fd30;
	st.global.f64 	[%rd1], %fd32;
	ld.global.f64 	%fd33, [%rd16+24];
	add.f64 	%fd34, %fd33, %fd32;
	st.global.f64 	[%rd1], %fd34;
	ld.global.f64 	%fd35, [%rd16+32];
	add.f64 	%fd36, %fd35, %fd34;
	st.global.f64 	[%rd1], %fd36;
	ld.global.f64 	%fd37, [%rd16+40];
	add.f64 	%fd38, %fd37, %fd36;
	st.global.f64 	[%rd1], %fd38;
	ld.global.f64 	%fd39, [%rd16+48];
	add.f64 	%fd40, %fd39, %fd38;
	st.global.f64 	[%rd1], %fd40;
	ld.global.f64 	%fd41, [%rd16+56];
	add.f64 	%fd66, %fd41, %fd40;
	st.global.f64 	[%rd1], %fd66;
	add.s32 	%r23, %r23, 16;
	add.s64 	%rd16, %rd16, 128;
	setp.ne.s32 	%p5, %r23, 0;
	@%p5 bra 	$L__BB1_3;
$L__BB1_4:
	setp.eq.s32 	%p6, %r1, 0;
	@%p6 bra 	$L__BB1_13;
	and.b32  	%r7, %r16, 7;
	setp.lt.u32 	%p7, %r1, 8;
	@%p7 bra 	$L__BB1_7;
	mul.wide.u32 	%rd11, %r25, 8;
	add.s64 	%rd12, %rd2, %rd11;
	ld.global.f64 	%fd42, [%rd12];
	add.f64 	%fd43, %fd42, %fd66;
	st.global.f64 	[%rd1], %fd43;
	ld.global.f64 	%fd44, [%rd12+8];
	add.f64 	%fd45, %fd44, %fd43;
	st.global.f64 	[%rd1], %fd45;
	ld.global.f64 	%fd46, [%rd12+16];
	add.f64 	%fd47, %fd46, %fd45;
	st.global.f64 	[%rd1], %fd47;
	ld.global.f64 	%fd48, [%rd12+24];
	add.f64 	%fd49, %fd48, %fd47;
	st.global.f64 	[%rd1], %fd49;
	ld.global.f64 	%fd50, [%rd12+32];
	add.f64 	%fd51, %fd50, %fd49;
	st.global.f64 	[%rd1], %fd51;
	ld.global.f64 	%fd52, [%rd12+40];
	add.f64 	%fd53, %fd52, %fd51;
	st.global.f64 	[%rd1], %fd53;
	ld.global.f64 	%fd54, [%rd12+48];
	add.f64 	%fd55, %fd54, %fd53;
	st.global.f64 	[%rd1], %fd55;
	ld.global.f64 	%fd56, [%rd12+56];
	add.f64 	%fd66, %fd56, %fd55;
	st.global.f64 	[%rd1], %fd66;
	add.s32 	%r25, %r25, 8;
$L__BB1_7:
	setp.eq.s32 	%p8, %r7, 0;
	@%p8 bra 	$L__BB1_13;
	and.b32  	%r10, %r16, 3;
	setp.lt.u32 	%p9, %r7, 4;
	@%p9 bra 	$L__BB1_10;
	mul.wide.u32 	%rd13, %r25, 8;
	add.s64 	%rd14, %rd2, %rd13;
	ld.global.f64 	%fd57, [%rd14];
	add.f64 	%fd58, %fd57, %fd66;
	st.global.f64 	[%rd1], %fd58;
	ld.global.f64 	%fd59, [%rd14+8];
	add.f64 	%fd60, %fd59, %fd58;
	st.global.f64 	[%rd1], %fd60;
	ld.global.f64 	%fd61, [%rd14+16];
	add.f64 	%fd62, %fd61, %fd60;
	st.global.f64 	[%rd1], %fd62;
	ld.global.f64 	%fd63, [%rd14+24];
	add.f64 	%fd66, %fd63, %fd62;
	st.global.f64 	[%rd1], %fd66;
	add.s32 	%r25, %r25, 4;
$L__BB1_10:
	setp.eq.s32 	%p10, %r10, 0;
	@%p10 bra 	$L__BB1_13;
	mul.wide.u32 	%rd15, %r25, 8;
	add.s64 	%rd17, %rd2, %rd15;
	neg.s32 	%r27, %r10;
$L__BB1_12:
	.pragma "nounroll";
	ld.global.f64 	%fd64, [%rd17];
	add.f64 	%fd66, %fd64, %fd66;
	st.global.f64 	[%rd1], %fd66;
	add.s64 	%rd17, %rd17, 8;
	add.s32 	%r27, %r27, 1;
	setp.ne.s32 	%p11, %r27, 0;
	@%p11 bra 	$L__BB1_12;
$L__BB1_13:
	ret;

}
	// .globl	_Z7l2_normPKdPdi
.visible .entry _Z7l2_normPKdPdi(
	.param .u64 .ptr .align 1 _Z7l2_normPKdPdi_param_0,
	.param .u64 .ptr .align 1 _Z7l2_normPKdPdi_param_1,
	.param .u32 _Z7l2_normPKdPdi_param_2
)
{
	.reg .pred 	%p<61>;
	.reg .b32 	%r<75>;
	.reg .b64 	%rd<14>;
	.reg .b64 	%fd<97>;

	ld.param.u64 	%rd9, [_Z7l2_normPKdPdi_param_0];
	ld.param.u64 	%rd10, [_Z7l2_normPKdPdi_param_1];
	ld.param.u32 	%r19, [_Z7l2_normPKdPdi_param_2];
	cvta.to.global.u64 	%rd1, %rd9;
	cvta.to.global.u64 	%rd2, %rd10;
	mov.u32 	%r20, %ctaid.x;
	mov.u32 	%r21, %ntid.x;
	mul.lo.s32 	%r22, %r20, %r21;
	mov.u32 	%r23, %tid.x;
	neg.s32 	%r24, %r23;
	setp.ne.s32 	%p2, %r22, %r24;
	@%p2 bra 	$L__BB2_34;
	setp.lt.s32 	%p3, %r19, 1;
	ld.global.f64 	%fd96, [%rd2];
	@%p3 bra 	$L__BB2_33;
	mov.f64 	%fd41, 0d4000000000000000;
	{
	.reg .b32 %temp; 
	mov.b64 	{%temp, %r1}, %fd41;
	}
	and.b32  	%r2, %r1, 2146435072;
	setp.eq.s32 	%p4, %r2, 1062207488;
	setp.lt.s32 	%p5, %r1, 0;
	selp.b32 	%r3, 0, 2146435072, %p5;
	and.b32  	%r26, %r1, 2147483647;
	setp.ne.s32 	%p6, %r26, 1071644672;
	and.pred  	%p1, %p4, %p6;
	or.b32  	%r4, %r3, -2147483648;
	and.b32  	%r5, %r19, 3;
	setp.lt.u32 	%p7, %r19, 4;
	mov.b32 	%r73, 0;
	@%p7 bra 	$L__BB2_25;
	and.b32  	%r73, %r19, 2147483644;
	neg.s32 	%r72, %r73;
	add.s64 	%rd12, %rd1, 16;
$L__BB2_4:
	setp.lt.s32 	%p8, %r1, 0;
	setp.eq.s32 	%p9, %r2, 1062207488;
	ld.global.f64 	%fd3, [%rd12+-16];
	{
	.reg .b32 %temp; 
	mov.b64 	{%temp, %r9}, %fd3;
	}
	abs.f64 	%fd4, %fd3;
	{ // callseq 0, 0
	.param .b64 param0;
	st.param.f64 	[param0], %fd4;
	.param .b64 param1;
	st.param.f64 	[param1], 0d4000000000000000;
	.param .b64 retval0;
	call.uni (retval0), 
	__internal_accurate_pow, 
	(
	param0, 
	param1
	);
	ld.param.f64 	%fd42, [retval0];
	} // callseq 0
	setp.lt.s32 	%p11, %r9, 0;
	neg.f64 	%fd44, %fd42;
	selp.f64 	%fd45, %fd44, %fd42, %p9;
	selp.f64 	%fd46, %fd45, %fd42, %p11;
	setp.eq.f64 	%p12, %fd3, 0d0000000000000000;
	selp.b32 	%r27, %r9, 0, %p9;
	or.b32  	%r28, %r27, 2146435072;
	selp.b32 	%r29, %r28, %r27, %p8;
	mov.b32 	%r30, 0;
	mov.b64 	%fd47, {%r30, %r29};
	selp.f64 	%fd89, %fd47, %fd46, %p12;
	add.f64 	%fd48, %fd3, 0d4000000000000000;
	{
	.reg .b32 %temp; 
	mov.b64 	{%temp, %r31}, %fd48;
	}
	and.b32  	%r32, %r31, 2146435072;
	setp.ne.s32 	%p13, %r32, 2146435072;
	@%p13 bra 	$L__BB2_9;
	setp.num.f64 	%p14, %fd3, %fd3;
	@%p14 bra 	$L__BB2_7;
	mov.f64 	%fd49, 0d4000000000000000;
	add.rn.f64 	%fd89, %fd3, %fd49;
	bra.uni 	$L__BB2_9;
$L__BB2_7:
	setp.neu.f64 	%p15, %fd4, 0d7FF0000000000000;
	@%p15 bra 	$L__BB2_9;
	setp.lt.s32 	%p16, %r9, 0;
	selp.b32 	%r33, %r4, %r3, %p1;
	selp.b32 	%r34, %r33, %r3, %p16;
	mov.b32 	%r35, 0;
	mov.b64 	%fd89, {%r35, %r34};
$L__BB2_9:
	setp.lt.s32 	%p17, %r1, 0;
	setp.eq.s32 	%p18, %r2, 1062207488;
	setp.eq.f64 	%p20, %fd3, 0d3FF0000000000000;
	selp.f64 	%fd50, 0d3FF0000000000000, %fd89, %p20;
	add.f64 	%fd9, %fd96, %fd50;
	st.global.f64 	[%rd2], %fd9;
	ld.global.f64 	%fd10, [%rd12+-8];
	{
	.reg .b32 %temp; 
	mov.b64 	{%temp, %r10}, %fd10;
	}
	abs.f64 	%fd11, %fd10;
	{ // callseq 1, 0
	.param .b64 param0;
	st.param.f64 	[param0], %fd11;
	.param .b64 param1;
	st.param.f64 	[param1], 0d4000000000000000;
	.param .b64 retval0;
	call.uni (retval0), 
	__internal_accurate_pow, 
	(
	param0, 
	param1
	);
	ld.param.f64 	%fd51, [retval0];
	} // callseq 1
	setp.lt.s32 	%p21, %r10, 0;
	neg.f64 	%fd53, %fd51;
	selp.f64 	%fd54, %fd53, %fd51, %p18;
	selp.f64 	%fd55, %fd54, %fd51, %p21;
	setp.eq.f64 	%p22, %fd10, 0d0000000000000000;
	selp.b32 	%r36, %r10, 0, %p18;
	or.b32  	%r37, %r36, 2146435072;
	selp.b32 	%r38, %r37, %r36, %p17;
	mov.b32 	%r39, 0;
	mov.b64 	%fd56, {%r39, %r38};
	selp.f64 	%fd90, %fd56, %fd55, %p22;
	add.f64 	%fd57, %fd10, 0d4000000000000000;
	{
	.reg .b32 %temp; 
	mov.b64 	{%temp, %r40}, %fd57;
	}
	and.b32  	%r41, %r40, 2146435072;
	setp.ne.s32 	%p23, %r41, 2146435072;
	@%p23 bra 	$L__BB2_14;
	setp.nan.f64 	%p24, %fd10, %fd10;
	@%p24 bra 	$L__BB2_13;
	setp.neu.f64 	%p25, %fd11, 0d7FF0000000000000;
	@%p25 bra 	$L__BB2_14;
	setp.lt.s32 	%p26, %r10, 0;
	selp.b32 	%r42, %r4, %r3, %p1;
	selp.b32 	%r43, %r42, %r3, %p26;
	mov.b32 	%r44, 0;
	mov.b64 	%fd90, {%r44, %r43};
	bra.uni 	$L__BB2_14;
$L__BB2_13:
	mov.f64 	%fd58, 0d4000000000000000;
	add.rn.f64 	%fd90, %fd10, %fd58;
$L__BB2_14:
	setp.lt.s32 	%p27, %r1, 0;
	setp.eq.s32 	%p28, %r2, 1062207488;
	setp.eq.f64 	%p30, %fd10, 0d3FF0000000000000;
	selp.f64 	%fd59, 0d3FF0000000000000, %fd90, %p30;
	add.f64 	%fd16, %fd9, %fd59;
	st.global.f64 	[%rd2], %fd16;
	ld.global.f64 	%fd17, [%rd12];
	{
	.reg .b32 %temp; 
	mov.b64 	{%temp, %r11}, %fd17;
	}
	abs.f64 	%fd18, %fd17;
	{ // callseq 2, 0
	.param .b64 param0;
	st.param.f64 	[param0], %fd18;
	.param .b64 param1;
	st.param.f64 	[param1], 0d4000000000000000;
	.param .b64 retval0;
	call.uni (retval0), 
	__internal_accurate_pow, 
	(
	param0, 
	param1
	);
	ld.param.f64 	%fd60, [retval0];
	} // callseq 2
	setp.lt.s32 	%p31, %r11, 0;
	neg.f64 	%fd62, %fd60;
	selp.f64 	%fd63, %fd62, %fd60, %p28;
	selp.f64 	%fd64, %fd63, %fd60, %p31;
	setp.eq.f64 	%p32, %fd17, 0d0000000000000000;
	selp.b32 	%r45, %r11, 0, %p28;
	or.b32  	%r46, %r45, 2146435072;
	selp.b32 	%r47, %r46, %r45, %p27;
	mov.b32 	%r48, 0;
	mov.b64 	%fd65, {%r48, %r47};
	selp.f64 	%fd91, %fd65, %fd64, %p32;
	add.f64 	%fd66, %fd17, 0d4000000000000000;
	{
	.reg .b32 %temp; 
	mov.b64 	{%temp, %r49}, %fd66;
	}
	and.b32  	%r50, %r49, 2146435072;
	setp.ne.s32 	%p33, %r50, 2146435072;
	@%p33 bra 	$L__BB2_19;
	setp.nan.f64 	%p34, %fd17, %fd17;
	@%p34 bra 	$L__BB2_18;
	setp.neu.f64 	%p35, %fd18, 0d7FF0000000000000;
	@%p35 bra 	$L__BB2_19;
	setp.lt.s32 	%p36, %r11, 0;
	selp.b32 	%r51, %r4, %r3, %p1;
	selp.b32 	%r52, %r51, %r3, %p36;
	mov.b32 	%r53, 0;
	mov.b64 	%fd91, {%r53, %r52};
	bra.uni 	$L__BB2_19;
$L__BB2_18:
	mov.f64 	%fd67, 0d4000000000000000;
	add.rn.f64 	%fd91, %fd17, %fd67;
$L__BB2_19:
	setp.lt.s32 	%p37, %r1, 0;
	setp.eq.s32 	%p38, %r2, 1062207488;
	setp.eq.f64 	%p40, %fd17, 0d3FF0000000000000;
	selp.f64 	%fd68, 0d3FF0000000000000, %fd91, %p40;
	add.f64 	%fd23, %fd16, %fd68;
	st.global.f64 	[%rd2], %fd23;
	ld.global.f64 	%fd24, [%rd12+8];
	{
	.reg .b32 %temp; 
	mov.b64 	{%temp, %r12}, %fd24;
	}
	abs.f64 	%fd25, %fd24;
	{ // callseq 3, 0
	.param .b64 param0;
	st.param.f64 	[param0], %fd25;
	.param .b64 param1;
	st.param.f64 	[param1], 0d4000000000000000;
	.param .b64 retval0;
	call.uni (retval0), 
	__internal_accurate_pow, 
	(
	param0, 
	param1
	);
	ld.param.f64 	%fd69, [retval0];
	} // callseq 3
	setp.lt.s32 	%p41, %r12, 0;
	neg.f64 	%fd71, %fd69;
	selp.f64 	%fd72, %fd71, %fd69, %p38;
	selp.f64 	%fd73, %fd72, %fd69, %p41;
	setp.eq.f64 	%p42, %fd24, 0d0000000000000000;
	selp.b32 	%r54, %r12, 0, %p38;
	or.b32  	%r55, %r54, 2146435072;
	selp.b32 	%r56, %r55, %r54, %p37;
	mov.b32 	%r57, 0;
	mov.b64 	%fd74, {%r57, %r56};
	selp.f64 	%fd92, %fd74, %fd73, %p42;
	add.f64 	%fd75, %fd24, 0d4000000000000000;
	{
	.reg .b32 %temp; 
	mov.b64 	{%temp, %r58}, %fd75;
	}
	and.b32  	%r59, %r58, 2146435072;
	setp.ne.s32 	%p43, %r59, 2146435072;
	@%p43 bra 	$L__BB2_24;
	setp.nan.f64 	%p44, %fd24, %fd24;
	@%p44 bra 	$L__BB2_23;
	setp.neu.f64 	%p45, %fd25, 0d7FF0000000000000;
	@%p45 bra 	$L__BB2_24;
	setp.lt.s32 	%p46, %r12, 0;
	selp.b32 	%r60, %r4, %r3, %p1;
	selp.b32 	%r61, %r60, %r3, %p46;
	mov.b32 	%r62, 0;
	mov.b64 	%fd92, {%r62, %r61};
	bra.uni 	$L__BB2_24;
$L__BB2_23:
	mov.f64 	%fd76, 0d4000000000000000;
	add.rn.f64 	%fd92, %fd24, %fd76;
$L__BB2_24:
	setp.eq.f64 	%p47, %fd24, 0d3FF0000000000000;
	selp.f64 	%fd77, 0d3FF0000000000000, %fd92, %p47;
	add.f64 	%fd96, %fd23, %fd77;
	st.global.f64 	[%rd2], %fd96;
	add.s32 	%r72, %r72, 4;
	add.s64 	%rd12, %rd12, 32;
	setp.ne.s32 	%p48, %r72, 0;
	@%p48 bra 	$L__BB2_4;
$L__BB2_25:
	setp.eq.s32 	%p49, %r5, 0;
	@%p49 bra 	$L__BB2_33;
	mul.wide.u32 	%rd11, %r73, 8;
	add.s64 	%rd13, %rd1, %rd11;
	neg.s32 	%r74, %r5;
	selp.b32 	%r69, %r4, %r3, %p1;
$L__BB2_27:
	.pragma "nounroll";
	setp.lt.s32 	%p50, %r1, 0;
	setp.eq.s32 	%p51, %r2, 1062207488;
	ld.global.f64 	%fd33, [%rd13];
	{
	.reg .b32 %temp; 
	mov.b64 	{%temp, %r17}, %fd33;
	}
	abs.f64 	%fd34, %fd33;
	{ // callseq 4, 0
	.param .b64 param0;
	st.param.f64 	[param0], %fd34;
	.param .b64 param1;
	st.param.f64 	[param1], 0d4000000000000000;
	.param .b64 retval0;
	call.uni (retval0), 
	__internal_accurate_pow, 
	(
	param0, 
	param1
	);
	ld.param.f64 	%fd78, [retval0];
	} // callseq 4
	setp.lt.s32 	%p53, %r17, 0;
	neg.f64 	%fd80, %fd78;
	selp.f64 	%fd81, %fd80, %fd78, %p51;
	selp.f64 	%fd82, %fd81, %fd78, %p53;
	setp.eq.f64 	%p54, %fd33, 0d0000000000000000;
	selp.b32 	%r63, %r17, 0, %p51;
	or.b32  	%r64, %r63, 2146435072;
	selp.b32 	%r65, %r64, %r63, %p50;
	mov.b32 	%r66, 0;
	mov.b64 	%fd83, {%r66, %r65};
	selp.f64 	%fd95, %fd83, %fd82, %p54;
	add.f64 	%fd84, %fd33, 0d4000000000000000;
	{
	.reg .b32 %temp; 
	mov.b64 	{%temp, %r67}, %fd84;
	}
	and.b32  	%r68, %r67, 2146435072;
	setp.ne.s32 	%p55, %r68, 2146435072;
	@%p55 bra 	$L__BB2_32;
	setp.nan.f64 	%p56, %fd33, %fd33;
	@%p56 bra 	$L__BB2_31;
	setp.neu.f64 	%p57, %fd34, 0d7FF0000000000000;
	@%p57 bra 	$L__BB2_32;
	setp.lt.s32 	%p58, %r17, 0;
	selp.b32 	%r70, %r69, %r3, %p58;
	mov.b32 	%r71, 0;
	mov.b64 	%fd95, {%r71, %r70};
	bra.uni 	$L__BB2_32;
$L__BB2_31:
	mov.f64 	%fd85, 0d4000000000000000;
	add.rn.f64 	%fd95, %fd33, %fd85;
$L__BB2_32:
	setp.eq.f64 	%p59, %fd33, 0d3FF0000000000000;
	selp.f64 	%fd86, 0d3FF0000000000000, %fd95, %p59;
	add.f64 	%fd96, %fd96, %fd86;
	st.global.f64 	[%rd2], %fd96;
	add.s64 	%rd13, %rd13, 8;
	add.s32 	%r74, %r74, 1;
	setp.ne.s32 	%p60, %r74, 0;
	@%p60 bra 	$L__BB2_27;
$L__BB2_33:
	sqrt.rn.f64 	%fd87, %fd96;
	st.global.f64 	[%rd2], %fd87;
$L__BB2_34:
	ret;

}
	// .globl	_Z16elementwise_prodPKdS0_Pdi
.visible .entry _Z16elementwise_prodPKdS0_Pdi(
	.param .u64 .ptr .align 1 _Z16elementwise_prodPKdS0_Pdi_param_0,
	.param .u64 .ptr .align 1 _Z16elementwise_prodPKdS0_Pdi_param_1,
	.param .u64 .ptr .align 1 _Z16elementwise_prodPKdS0_Pdi_param_2,
	.param .u32 _Z16elementwise_prodPKdS0_Pdi_param_3
)
{
	.reg .pred 	%p<2>;
	.reg .b32 	%r<6>;
	.reg .b64 	%rd<11>;
	.reg .b64 	%fd<4>;

	ld.param.u64 	%rd1, [_Z16elementwise_prodPKdS0_Pdi_param_0];
	ld.param.u64 	%rd2, [_Z16elementwise_prodPKdS0_Pdi_param_1];
	ld.param.u64 	%rd3, [_Z16elementwise_prodPKdS0_Pdi_param_2];
	ld.param.u32 	%r2, [_Z16elementwise_prodPKdS0_Pdi_param_3];
	mov.u32 	%r3, %ctaid.x;
	mov.u32 	%r4, %ntid.x;
	mov.u32 	%r5, %tid.x;
	mad.lo.s32 	%r1, %r3, %r4, %r5;
	setp.ge.s32 	%p1, %r1, %r2;
	@%p1 bra 	$L__BB3_2;
	cvta.to.global.u64 	%rd4, %rd1;
	cvta.to.global.u64 	%rd5, %rd2;
	cvta.to.global.u64 	%rd6, %rd3;
	mul.wide.s32 	%rd7, %r1, 8;
	add.s64 	%rd8, %rd4, %rd7;
	ld.global.f64 	%fd1, [%rd8];
	add.s64 	%rd9, %rd5, %rd7;
	ld.global.f64 	%fd2, [%rd9];
	mul.f64 	%fd3, %fd1, %fd2;
	add.s64 	%rd10, %rd6, %rd7;
	st.global.f64 	[%rd10], %fd3;
$L__BB3_2:
	ret;

}
	// .globl	_Z20elementwise_subtractPKdS0_Pdi
.visible .entry _Z20elementwise_subtractPKdS0_Pdi(
	.param .u64 .ptr .align 1 _Z20elementwise_subtractPKdS0_Pdi_param_0,
	.param .u64 .ptr .align 1 _Z20elementwise_subtractPKdS0_Pdi_param_1,
	.param .u64 .ptr .align 1 _Z20elementwise_subtractPKdS0_Pdi_param_2,
	.param .u32 _Z20elementwise_subtractPKdS0_Pdi_param_3
)
{
	.reg .pred 	%p<2>;
	.reg .b32 	%r<6>;
	.reg .b64 	%rd<11>;
	.reg .b64 	%fd<4>;

	ld.param.u64 	%rd1, [_Z20elementwise_subtractPKdS0_Pdi_param_0];
	ld.param.u64 	%rd2, [_Z20elementwise_subtractPKdS0_Pdi_param_1];
	ld.param.u64 	%rd3, [_Z20elementwise_subtractPKdS0_Pdi_param_2];
	ld.param.u32 	%r2, [_Z20elementwise_subtractPKdS0_Pdi_param_3];
	mov.u32 	%r3, %ctaid.x;
	mov.u32 	%r4, %ntid.x;
	mov.u32 	%r5, %tid.x;
	mad.lo.s32 	%r1, %r3, %r4, %r5;
	setp.ge.s32 	%p1, %r1, %r2;
	@%p1 bra 	$L__BB4_2;
	cvta.to.global.u64 	%rd4, %rd1;
	cvta.to.global.u64 	%rd5, %rd2;
	cvta.to.global.u64 	%rd6, %rd3;
	mul.wide.s32 	%rd7, %r1, 8;
	add.s64 	%rd8, %rd4, %rd7;
	ld.global.f64 	%fd1, [%rd8];
	add.s64 	%rd9, %rd5, %rd7;
	ld.global.f64 	%fd2, [%rd9];
	sub.f64 	%fd3, %fd1, %fd2;
	add.s64 	%rd10, %rd6, %rd7;
	st.global.f64 	[%rd10], %fd3;
$L__BB4_2:
	ret;

}
	// .globl	_Z15elementwise_addPKdS0_Pdi
.visible .entry _Z15elementwise_addPKdS0_Pdi(
	.param .u64 .ptr .align 1 _Z15elementwise_addPKdS0_Pdi_param_0,
	.param .u64 .ptr .align 1 _Z15elementwise_addPKdS0_Pdi_param_1,
	.param .u64 .ptr .align 1 _Z15elementwise_addPKdS0_Pdi_param_2,
	.param .u32 _Z15elementwise_addPKdS0_Pdi_param_3
)
{
	.reg .pred 	%p<2>;
	.reg .b32 	%r<6>;
	.reg .b64 	%rd<11>;
	.reg .b64 	%fd<4>;

	ld.param.u64 	%rd1, [_Z15elementwise_addPKdS0_Pdi_param_0];
	ld.param.u64 	%rd2, [_Z15elementwise_addPKdS0_Pdi_param_1];
	ld.param.u64 	%rd3, [_Z15elementwise_addPKdS0_Pdi_param_2];
	ld.param.u32 	%r2, [_Z15elementwise_addPKdS0_Pdi_param_3];
	mov.u32 	%r3, %ctaid.x;
	mov.u32 	%r4, %ntid.x;
	mov.u32 	%r5, %tid.x;
	mad.lo.s32 	%r1, %r3, %r4, %r5;
	setp.ge.s32 	%p1, %r1, %r2;
	@%p1 bra 	$L__BB5_2;
	cvta.to.global.u64 	%rd4, %rd1;
	cvta.to.global.u64 	%rd5, %rd2;
	cvta.to.global.u64 	%rd6, %rd3;
	mul.wide.s32 	%rd7, %r1, 8;
	add.s64 	%rd8, %rd4, %rd7;
	ld.global.f64 	%fd1, [%rd8];
	add.s64 	%rd9, %rd5, %rd7;
	ld.global.f64 	%fd2, [%rd9];
	add.f64 	%fd3, %fd1, %fd2;
	add.s64 	%rd10, %rd6, %rd7;
	st.global.f64 	[%rd10], %fd3;
$L__BB5_2:
	ret;

}
	// .globl	_Z11scalar_prodPKdS0_Pdi
.visible .entry _Z11scalar_prodPKdS0_Pdi(
	.param .u64 .ptr .align 1 _Z11scalar_prodPKdS0_Pdi_param_0,
	.param .u64 .ptr .align 1 _Z11scalar_prodPKdS0_Pdi_param_1,
	.param .u64 .ptr .align 1 _Z11scalar_prodPKdS0_Pdi_param_2,
	.param .u32 _Z11scalar_prodPKdS0_Pdi_param_3
)
{
	.reg .pred 	%p<2>;
	.reg .b32 	%r<6>;
	.reg .b64 	%rd<10>;
	.reg .b64 	%fd<4>;

	ld.param.u64 	%rd1, [_Z11scalar_prodPKdS0_Pdi_param_0];
	ld.param.u64 	%rd2, [_Z11scalar_prodPKdS0_Pdi_param_1];
	ld.param.u64 	%rd3, [_Z11scalar_prodPKdS0_Pdi_param_2];
	ld.param.u32 	%r2, [_Z11scalar_prodPKdS0_Pdi_param_3];
	mov.u32 	%r3, %ctaid.x;
	mov.u32 	%r4, %ntid.x;
	mov.u32 	%r5, %tid.x;
	mad.lo.s32 	%r1, %r3, %r4, %r5;
	setp.ge.s32 	%p1, %r1, %r2;
	@%p1 bra 	$L__BB6_2;
	cvta.to.global.u64 	%rd4, %rd1;
	cvta.to.global.u64 	%rd5, %rd2;
	cvta.to.global.u64 	%rd6, %rd3;
	mul.wide.s32 	%rd7, %r1, 8;
	add.s64 	%rd8, %rd4, %rd7;
	ld.global.f64 	%fd1, [%rd8];
	ld.global.f64 	%fd2, [%rd5];
	mul.f64 	%fd3, %fd1, %fd2;
	add.s64 	%rd9, %rd6, %rd7;
	st.global.f64 	[%rd9], %fd3;
$L__BB6_2:
	ret;

}
	// .globl	_Z11scalar_prodPKddPdi
.visible .entry _Z11scalar_prodPKddPdi(
	.param .u64 .ptr .align 1 _Z11scalar_prodPKddPdi_param_0,
	.param .f64 _Z11scalar_prodPKddPdi_param_1,
	.param .u64 .ptr .align 1 _Z11scalar_prodPKddPdi_param_2,
	.param .u32 _Z11scalar_prodPKddPdi_param_3
)
{
	.reg .pred 	%p<2>;
	.reg .b32 	%r<6>;
	.reg .b64 	%rd<8>;
	.reg .b64 	%fd<4>;

	ld.param.u64 	%rd1, [_Z11scalar_prodPKddPdi_param_0];
	ld.param.f64 	%fd1, [_Z11scalar_prodPKddPdi_param_1];
	ld.param.u64 	%rd2, [_Z11scalar_prodPKddPdi_param_2];
	ld.param.u32 	%r2, [_Z11scalar_prodPKddPdi_param_3];
	mov.u32 	%r3, %ctaid.x;
	mov.u32 	%r4, %ntid.x;
	mov.u32 	%r5, %tid.x;
	mad.lo.s32 	%r1, %r3, %r4, %r5;
	setp.ge.s32 	%p1, %r1, %r2;
	@%p1 bra 	$L__BB7_2;
	cvta.to.global.u64 	%rd3, %rd1;
	cvta.to.global.u64 	%rd4, %rd2;
	mul.wide.s32 	%rd5, %r1, 8;
	add.s64 	%rd6, %rd3, %rd5;
	ld.global.f64 	%fd2, [%rd6];
	mul.f64 	%fd3, %fd1, %fd2;
	add.s64 	%rd7, %rd4, %rd5;
	st.global.f64 	[%rd7], %fd3;
$L__BB7_2:
	ret;

}
	// .globl	_Z10scalar_divPKdS0_Pdi
.visible .entry _Z10scalar_divPKdS0_Pdi(
	.param .u64 .ptr .align 1 _Z10scalar_divPKdS0_Pdi_param_0,
	.param .u64 .ptr .align 1 _Z10scalar_divPKdS0_Pdi_param_1,
	.param .u64 .ptr .align 1 _Z10scalar_divPKdS0_Pdi_param_2,
	.param .u32 _Z10scalar_divPKdS0_Pdi_param_3
)
{
	.reg .pred 	%p<4>;
	.reg .b32 	%r<6>;
	.reg .b64 	%rd<10>;
	.reg .b64 	%fd<4>;

	ld.param.u64 	%rd1, [_Z10scalar_divPKdS0_Pdi_param_0];
	ld.param.u64 	%rd2, [_Z10scalar_divPKdS0_Pdi_param_1];
	ld.param.u64 	%rd3, [_Z10scalar_divPKdS0_Pdi_param_2];
	ld.param.u32 	%r2, [_Z10scalar_divPKdS0_Pdi_param_3];
	mov.u32 	%r3, %ctaid.x;
	mov.u32 	%r4, %ntid.x;
	mov.u32 	%r5, %tid.x;
	mad.lo.s32 	%r1, %r3, %r4, %r5;
	setp.ge.s32 	%p1, %r1, %r2;
	setp.eq.s64 	%p2, %rd2, 0;
	or.pred  	%p3, %p2, %p1;
	@%p3 bra 	$L__BB8_2;
	cvta.to.global.u64 	%rd4, %rd1;
	cvta.to.global.u64 	%rd5, %rd2;
	cvta.to.global.u64 	%rd6, %rd3;
	mul.wide.s32 	%rd7, %r1, 8;
	add.s64 	%rd8, %rd4, %rd7;
	ld.global.f64 	%fd1, [%rd8];
	ld.global.f64 	%fd2, [%rd5];
	div.rn.f64 	%fd3, %fd1, %fd2;
	add.s64 	%rd9, %rd6, %rd7;
	st.global.f64 	[%rd9], %fd3;
$L__BB8_2:
	ret;

}
	// .globl	_Z10scalar_divPKddPdi
.visible .entry _Z10scalar_divPKddPdi(
	.param .u64 .ptr .align 1 _Z10scalar_divPKddPdi_param_0,
	.param .f64 _Z10scalar_divPKddPdi_param_1,
	.param .u64 .ptr .align 1 _Z10scalar_divPKddPdi_param_2,
	.param .u32 _Z10scalar_divPKddPdi_param_3
)
{
	.reg .pred 	%p<4>;
	.reg .b32 	%r<6>;
	.reg .b64 	%rd<8>;
	.reg .b64 	%fd<4>;

	ld.param.u64 	%rd1, [_Z10scalar_divPKddPdi_param_0];
	ld.param.f64 	%fd1, [_Z10scalar_divPKddPdi_param_1];
	ld.param.u64 	%rd2, [_Z10scalar_divPKddPdi_param_2];
	ld.param.u32 	%r2, [_Z10scalar_divPKddPdi_param_3];
	mov.u32 	%r3, %ctaid.x;
	mov.u32 	%r4, %ntid.x;
	mov.u32 	%r5, %tid.x;
	mad.lo.s32 	%r1, %r3, %r4, %r5;
	setp.ge.s32 	%p1, %r1, %r2;
	setp.eq.f64 	%p2, %fd1, 0d0000000000000000;
	or.pred  	%p3, %p2, %p1;
	@%p3 bra 	$L__BB9_2;
	cvta.to.global.u64 	%rd3, %rd1;
	cvta.to.global.u64 	%rd4, %rd2;
	mul.wide.s32 	%rd5, %r1, 8;
	add.s64 	%rd6, %rd3, %rd5;
	ld.global.f64 	%fd2, [%rd6];
	div.rn.f64 	%fd3, %fd2, %fd1;
	add.s64 	%rd7, %rd4, %rd5;
	st.global.f64 	[%rd7], %fd3;
$L__BB9_2:
	ret;

}
	// .globl	_Z6matmulPKdS0_Pdiii
.visible .entry _Z6matmulPKdS0_Pdiii(
	.param .u64 .ptr .align 1 _Z6matmulPKdS0_Pdiii_param_0,
	.param .u64 .ptr .align 1 _Z6matmulPKdS0_Pdiii_param_1,
	.param .u64 .ptr .align 1 _Z6matmulPKdS0_Pdiii_param_2,
	.param .u32 _Z6matmulPKdS0_Pdiii_param_3,
	.param .u32 _Z6matmulPKdS0_Pdiii_param_4,
	.param .u32 _Z6matmulPKdS0_Pdiii_param_5
)
{
	.reg .pred 	%p<11>;
	.reg .b32 	%r<42>;
	.reg .b64 	%rd<41>;
	.reg .b64 	%fd<56>;

	ld.param.u64 	%rd6, [_Z6matmulPKdS0_Pdiii_param_0];
	ld.param.u64 	%rd7, [_Z6matmulPKdS0_Pdiii_param_1];
	ld.param.u64 	%rd5, [_Z6matmulPKdS0_Pdiii_param_2];
	ld.param.u32 	%r22, [_Z6matmulPKdS0_Pdiii_param_3];
	ld.param.u32 	%r20, [_Z6matmulPKdS0_Pdiii_param_4];
	ld.param.u32 	%r21, [_Z6matmulPKdS0_Pdiii_param_5];
	cvta.to.global.u64 	%rd1, %rd7;
	cvta.to.global.u64 	%rd2, %rd6;
	mov.u32 	%r23, %ctaid.x;
	mov.u32 	%r24, %ntid.x;
	mov.u32 	%r25, %tid.x;
	mad.lo.s32 	%r1, %r23, %r24, %r25;
	mul.lo.s32 	%r26, %r20, %r22;
	setp.ge.s32 	%p1, %r1, %r26;
	@%p1 bra 	$L__BB10_13;
	cvta.to.global.u64 	%rd8, %rd5;
	rem.s32 	%r2, %r1, %r20;
	mul.wide.s32 	%rd9, %r1, 8;
	add.s64 	%rd3, %rd8, %rd9;
	mov.b64 	%rd10, 0;
	st.global.u64 	[%rd3], %rd10;
	setp.lt.s32 	%p2, %r21, 1;
	@%p2 bra 	$L__BB10_13;
	div.s32 	%r28, %r1, %r20;
	mul.lo.s32 	%r3, %r28, %r21;
	and.b32  	%r4, %r21, 7;
	setp.lt.u32 	%p3, %r21, 8;
	mov.b32 	%r40, 0;
	mov.f64 	%fd53, 0d0000000000000000;
	@%p3 bra 	$L__BB10_5;
	and.b32  	%r40, %r21, 2147483640;
	neg.s32 	%r38, %r40;
	shl.b32 	%r7, %r20, 3;
	add.s64 	%rd4, %rd2, 32;
	mov.f64 	%fd53, 0d0000000000000000;
	mul.wide.s32 	%rd15, %r20, 8;
	mov.u32 	%r36, %r3;
	mov.u32 	%r37, %r2;
$L__BB10_4:
	.pragma "nounroll";
	mul.wide.s32 	%rd11, %r36, 8;
	add.s64 	%rd12, %rd4, %rd11;
	ld.global.f64 	%fd10, [%rd12+-32];
	mul.wide.s32 	%rd13, %r37, 8;
	add.s64 	%rd14, %rd1, %rd13;
	ld.global.f64 	%fd11, [%rd14];
	fma.rn.f64 	%fd12, %fd10, %fd11, %fd53;
	st.global.f64 	[%rd3], %fd12;
	ld.global.f64 	%fd13, [%rd12+-24];
	add.s64 	%rd16, %rd14, %rd15;
	ld.global.f64 	%fd14, [%rd16];
	fma.rn.f64 	%fd15, %fd13, %fd14, %fd12;
	st.global.f64 	[%rd3], %fd15;
	ld.global.f64 	%fd16, [%rd12+-16];
	add.s64 	%rd17, %rd16, %rd15;
	ld.global.f64 	%fd17, [%rd17];
	fma.rn.f64 	%fd18, %fd16, %fd17, %fd15;
	st.global.f64 	[%rd3], %fd18;
	ld.global.f64 	%fd19, [%rd12+-8];
	add.s64 	%rd18, %rd17, %rd15;
	ld.global.f64 	%fd20, [%rd18];
	fma.rn.f64 	%fd21, %fd19, %fd20, %fd18;
	st.global.f64 	[%rd3], %fd21;
	ld.global.f64 	%fd22, [%rd12];
	add.s64 	%rd19, %rd18, %rd15;
	ld.global.f64 	%fd23, [%rd19];
	fma.rn.f64 	%fd24, %fd22, %fd23, %fd21;
	st.global.f64 	[%rd3], %fd24;
	ld.global.f64 	%fd25, [%rd12+8];
	add.s64 	%rd20, %rd19, %rd15;
	ld.global.f64 	%fd26, [%rd20];
	fma.rn.f64 	%fd27, %fd25, %fd26, %fd24;
	st.global.f64 	[%rd3], %fd27;
	ld.global.f64 	%fd28, [%rd12+16];
	add.s64 	%rd21, %rd20, %rd15;
	ld.global.f64 	%fd29, [%rd21];
	fma.rn.f64 	%fd30, %fd28, %fd29, %fd27;
	st.global.f64 	[%rd3], %fd30;
	ld.global.f64 	%fd31, [%rd12+24];
	add.s64 	%rd22, %rd21, %rd15;
	ld.global.f64 	%fd32, [%rd22];
	fma.rn.f64 	%fd53, %fd31, %fd32, %fd30;
	st.global.f64 	[%rd3], %fd53;
	add.s32 	%r38, %r38, 8;
	add.s32 	%r37, %r37, %r7;
	add.s32 	%r36, %r36, 8;
	setp.ne.s32 	%p4, %r38, 0;
	@%p4 bra 	$L__BB10_4;
$L__BB10_5:
	setp.eq.s32 	%p5, %r4, 0;
	@%p5 bra 	$L__BB10_13;
	and.b32  	%r15, %r21, 3;
	setp.lt.u32 	%p6, %r4, 4;
	@%p6 bra 	$L__BB10_8;
	add.s32 	%r29, %r40, %r3;
	mul.wide.s32 	%rd23, %r29, 8;
	add.s64 	%rd24, %rd2, %rd23;
	ld.global.f64 	%fd33, [%rd24];
	mad.lo.s32 	%r30, %r40, %r20, %r2;
	mul.wide.s32 	%rd25, %r30, 8;
	add.s64 	%rd26, %rd1, %rd25;
	ld.global.f64 	%fd34, [%rd26];
	fma.rn.f64 	%fd35, %fd33, %fd34, %fd53;
	st.global.f64 	[%rd3], %fd35;
	ld.global.f64 	%fd36, [%rd24+8];
	mul.wide.s32 	%rd27, %r20, 8;
	add.s64 	%rd28, %rd26, %rd27;
	ld.global.f64 	%fd37, [%rd28];
	fma.rn.f64 	%fd38, %fd36, %fd37, %fd35;
	st.global.f64 	[%rd3], %fd38;
	ld.global.f64 	%fd39, [%rd24+16];
	add.s64 	%rd29, %rd28, %rd27;
	ld.global.f64 	%fd40, [%rd29];
	fma.rn.f64 	%fd41, %fd39, %fd40, %fd38;
	st.global.f64 	[%rd3], %fd41;
	ld.global.f64 	%fd42, [%rd24+24];
	add.s64 	%rd30, %rd29, %rd27;
	ld.global.f64 	%fd43, [%rd30];
	fma.rn.f64 	%fd53, %fd42, %fd43, %fd41;
	st.global.f64 	[%rd3], %fd53;
	add.s32 	%r40, %r40, 4;
$L__BB10_8:
	setp.eq.s32 	%p7, %r15, 0;
	@%p7 bra 	$L__BB10_13;
	setp.eq.s32 	%p8, %r15, 1;
	@%p8 bra 	$L__BB10_11;
	add.s32 	%r31, %r40, %r3;
	mul.wide.s32 	%rd31, %r31, 8;
	add.s64 	%rd32, %rd2, %rd31;
	ld.global.f64 	%fd44, [%rd32];
	mad.lo.s32 	%r32, %r40, %r20, %r2;
	mul.wide.s32 	%rd33, %r32, 8;
	add.s64 	%rd34, %rd1, %rd33;
	ld.global.f64 	%fd45, [%rd34];
	fma.rn.f64 	%fd46, %fd44, %fd45, %fd53;
	st.global.f64 	[%rd3], %fd46;
	ld.global.f64 	%fd47, [%rd32+8];
	mul.wide.s32 	%rd35, %r20, 8;
	add.s64 	%rd36, %rd34, %rd35;
	ld.global.f64 	%fd48, [%rd36];
	fma.rn.f64 	%fd53, %fd47, %fd48, %fd46;
	st.global.f64 	[%rd3], %fd53;
	add.s32 	%r40, %r40, 2;
$L__BB10_11:
	and.b32  	%r33, %r21, 1;
	setp.eq.b32 	%p9, %r33, 1;
	not.pred 	%p10, %p9;
	@%p10 bra 	$L__BB10_13;
	add.s32 	%r34, %r40, %r3;
	mul.wide.s32 	%rd37, %r34, 8;
	add.s64 	%rd38, %rd2, %rd37;
	ld.global.f64 	%fd49, [%rd38];
	mad.lo.s32 	%r35, %r40, %r20, %r2;
	mul.wide.s32 	%rd39, %r35, 8;
	add.s64 	%rd40, %rd1, %rd39;
	ld.global.f64 	%fd50, [%rd40];
	fma.rn.f64 	%fd51, %fd49, %fd50, %fd53;
	st.global.f64 	[%rd3], %fd51;
$L__BB10_13:
	ret;

}
	// .globl	_Z23device_transform_kernelPddd
.visible .entry _Z23device_transform_kernelPddd(
	.param .u64 .ptr .align 1 _Z23device_transform_kernelPddd_param_0,
	.param .f64 _Z23device_transform_kernelPddd_param_1,
	.param .f64 _Z23device_transform_kernelPddd_param_2
)
{
	.reg .pred 	%p<2>;
	.reg .b32 	%r<6>;
	.reg .b64 	%rd<4>;
	.reg .b64 	%fd<5>;

	ld.param.u64 	%rd1, [_Z23device_transform_kernelPddd_param_0];
	ld.param.f64 	%fd1, [_Z23device_transform_kernelPddd_param_1];
	ld.param.f64 	%fd2, [_Z23device_transform_kernelPddd_param_2];
	mov.u32 	%r1, %ctaid.x;
	mov.u32 	%r2, %ntid.x;
	mul.lo.s32 	%r3, %r1, %r2;
	mov.u32 	%r4, %tid.x;
	neg.s32 	%r5, %r4;
	setp.ne.s32 	%p1, %r3, %r5;
	@%p1 bra 	$L__BB11_2;
	cvta.to.global.u64 	%rd2, %rd1;
	mul.f64 	%fd3, %fd1, 0d3FE0000000000000;
	mul.f64 	%fd4, %fd2, 0d3FE0000000000000;
	st.global.f64 	[%rd2], %fd4;
	st.global.f64 	[%rd2+40], %fd3;
	mov.b64 	%rd3, 4607182418800017408;
	st.global.u64 	[%rd2+80], %rd3;
	st.global.f64 	[%rd2+96], %fd4;
	st.global.f64 	[%rd2+104], %fd3;
	st.global.u64 	[%rd2+120], %rd3;
$L__BB11_2:
	ret;

}
	// .globl	_Z23camera_transform_kernelPdPKdS1_S1_S1_S1_S1_
.visible .entry _Z23camera_transform_kernelPdPKdS1_S1_S1_S1_S1_(
	.param .u64 .ptr .align 1 _Z23camera_transform_kernelPdPKdS1_S1_S1_S1_S1__param_0,
	.param .u64 .ptr .align 1 _Z23camera_transform_kernelPdPKdS1_S1_S1_S1_S1__param_1,
	.param .u64 .ptr .align 1 _Z23camera_transform_kernelPdPKdS1_S1_S1_S1_S1__param_2,
	.param .u64 .ptr .align 1 _Z23camera_transform_kernelPdPKdS1_S1_S1_S1_S1__param_3,
	.param .u64 .ptr .align 1 _Z23camera_transform_kernelPdPKdS1_S1_S1_S1_S1__param_4,
	.param .u64 .ptr .align 1 _Z23camera_transform_kernelPdPKdS1_S1_S1_S1_S1__param_5,
	.param .u64 .ptr .align 1 _Z23camera_transform_kernelPdPKdS1_S1_S1_S1_S1__param_6
)
{
	.reg .pred 	%p<2>;
	.reg .b32 	%r<6>;
	.reg .b64 	%rd<16>;
	.reg .b64 	%fd<13>;

	ld.param.u64 	%rd1, [_Z23camera_transform_kernelPdPKdS1_S1_S1_S1_S1__param_0];
	ld.param.u64 	%rd2, [_Z23camera_transform_kernelPdPKdS1_S1_S1_S1_S1__param_1];
	ld.param.u64 	%rd3, [_Z23camera_transform_kernelPdPKdS1_S1_S1_S1_S1__param_2];
	ld.param.u64 	%rd4, [_Z23camera_transform_kernelPdPKdS1_S1_S1_S1_S1__param_3];
	ld.param.u64 	%rd5, [_Z23camera_transform_kernelPdPKdS1_S1_S1_S1_S1__param_4];
	ld.param.u64 	%rd6, [_Z23camera_transform_kernelPdPKdS1_S1_S1_S1_S1__param_5];
	ld.param.u64 	%rd7, [_Z23camera_transform_kernelPdPKdS1_S1_S1_S1_S1__param_6];
	mov.u32 	%r1, %ctaid.x;
	mov.u32 	%r2, %ntid.x;
	mul.lo.s32 	%r3, %r1, %r2;
	mov.u32 	%r4, %tid.x;
	neg.s32 	%r5, %r4;
	setp.ne.s32 	%p1, %r3, %r5;
	@%p1 bra 	$L__BB12_2;
	cvta.to.global.u64 	%rd8, %rd2;
	cvta.to.global.u64 	%rd9, %rd1;
	cvta.to.global.u64 	%rd10, %rd3;
	cvta.to.global.u64 	%rd11, %rd4;
	cvta.to.global.u64 	%rd12, %rd5;
	cvta.to.global.u64 	%rd13, %rd6;
	cvta.to.global.u64 	%rd14, %rd7;
	ld.global.f64 	%fd1, [%rd8];
	st.global.f64 	[%rd9], %fd1;
	ld.global.f64 	%fd2, [%rd10];
	st.global.f64 	[%rd9+8], %fd2;
	ld.global.f64 	%fd3, [%rd11];
	st.global.f64 	[%rd9+16], %fd3;
	ld.global.f64 	%fd4, [%rd8+8];
	st.global.f64 	[%rd9+32], %fd4;
	ld.global.f64 	%fd5, [%rd10+8];
	st.global.f64 	[%rd9+40], %fd5;
	ld.global.f64 	%fd6, [%rd11+8];
	st.global.f64 	[%rd9+48], %fd6;
	ld.global.f64 	%fd7, [%rd8+16];
	st.global.f64 	[%rd9+64], %fd7;
	ld.global.f64 	%fd8, [%rd10+16];
	st.global.f64 	[%rd9+72], %fd8;
	ld.global.f64 	%fd9, [%rd11+16];
	st.global.f64 	[%rd9+80], %fd9;
	ld.global.f64 	%fd10, [%rd12];
	st.global.f64 	[%rd9+96], %fd10;
	ld.global.f64 	%fd11, [%rd13];
	st.global.f64 	[%rd9+104], %fd11;
	ld.global.f64 	%fd12, [%rd14];
	st.global.f64 	[%rd9+112], %fd12;
	mov.b64 	%rd15, 4607182418800017408;
	st.global.u64 	[%rd9+120], %rd15;
$L__BB12_2:
	ret;

}
	// .globl	_Z21view_transform_kernelPdddd
.visible .entry _Z21view_transform_kernelPdddd(
	.param .u64 .ptr .align 1 _Z21view_transform_kernelPdddd_param_0,
	.param .f64 _Z21view_transform_kernelPdddd_param_1,
	.param .f64 _Z21view_transform_kernelPdddd_param_2,
	.param .f64 _Z21view_transform_kernelPdddd_param_3
)
{
	.reg .pred 	%p<9>;
	.reg .b32 	%r<12>;
	.reg .b64 	%rd<4>;
	.reg .b64 	%fd<57>;

	ld.param.u64 	%rd1, [_Z21view_transform_kernelPdddd_param_0];
	ld.param.f64 	%fd12, [_Z21view_transform_kernelPdddd_param_1];
	ld.param.f64 	%fd13, [_Z21view_transform_kernelPdddd_param_2];
	ld.param.f64 	%fd14, [_Z21view_transform_kernelPdddd_param_3];
	mov.u32 	%r4, %ctaid.x;
	mov.u32 	%r5, %ntid.x;
	mul.lo.s32 	%r6, %r4, %r5;
	mov.u32 	%r7, %tid.x;
	neg.s32 	%r8, %r7;
	setp.ne.s32 	%p3, %r6, %r8;
	@%p3 bra 	$L__BB13_9;
	mul.f64 	%fd1, %fd12, 0d3FE0000000000000;
	abs.f64 	%fd2, %fd1;
	setp.neu.f64 	%p4, %fd2, 0d7FF0000000000000;
	@%p4 bra 	$L__BB13_3;
	mov.f64 	%fd20, 0d0000000000000000;
	mul.rn.f64 	%fd55, %fd1, %fd20;
	mov.pred 	%p8, -1;
	bra.uni 	$L__BB13_6;
$L__BB13_3:
	mul.f64 	%fd15, %fd1, 0d3FE45F306DC9C883;
	cvt.rni.s32.f64 	%r11, %fd15;
	cvt.rn.f64.s32 	%fd16, %r11;
	fma.rn.f64 	%fd17, %fd16, 0dBFF921FB54442D18, %fd1;
	fma.rn.f64 	%fd18, %fd16, 0dBC91A62633145C00, %fd17;
	fma.rn.f64 	%fd55, %fd16, 0dB97B839A252049C0, %fd18;
	setp.ltu.f64 	%p5, %fd2, 0d41E0000000000000;
	@%p5 bra 	$L__BB13_5;
	{ // callseq 5, 0
	.param .b64 param0;
	st.param.f64 	[param0], %fd1;
	.param .align 16 .b8 retval0[16];
	call.uni (retval0), 
	__internal_trig_reduction_slowpathd, 
	(
	param0
	);
	ld.param.f64 	%fd55, [retval0];
	ld.param.b32 	%r11, [retval0+8];
	} // callseq 5
$L__BB13_5:
	and.b32  	%r10, %r11, 1;
	setp.eq.b32 	%p6, %r10, 1;
	not.pred 	%p8, %p6;
$L__BB13_6:
	mul.f64 	%fd21, %fd55, %fd55;
	fma.rn.f64 	%fd22, %fd21, 0d3EE48DAC2799BCB9, 0dBEF9757C5B27EBB1;
	fma.rn.f64 	%fd23, %fd22, %fd21, 0d3F0980E90FD91E04;
	fma.rn.f64 	%fd24, %fd23, %fd21, 0dBEFAE2B0417D7E1D;
	fma.rn.f64 	%fd25, %fd24, %fd21, 0d3F119F5341BFBA57;
	fma.rn.f64 	%fd26, %fd25, %fd21, 0d3F15E791A00F6919;
	fma.rn.f64 	%fd27, %fd26, %fd21, 0d3F2FF2E7FADEC73A;
	fma.rn.f64 	%fd28, %fd27, %fd21, 0d3F434BC1B206DA62;
	fma.rn.f64 	%fd29, %fd28, %fd21, 0d3F57DB18EF2F83F9;
	fma.rn.f64 	%fd30, %fd29, %fd21, 0d3F6D6D2E7AE49FBC;
	fma.rn.f64 	%fd31, %fd30, %fd21, 0d3F8226E3A816A776;
	fma.rn.f64 	%fd32, %fd31, %fd21, 0d3F9664F485D25660;
	fma.rn.f64 	%fd33, %fd32, %fd21, 0d3FABA1BA1BABF31D;
	fma.rn.f64 	%fd34, %fd33, %fd21, 0d3FC11111111105D2;
	fma.rn.f64 	%fd35, %fd34, %fd21, 0d3FD555555555555E;
	mul.f64 	%fd8, %fd21, %fd35;
	fma.rn.f64 	%fd56, %fd8, %fd55, %fd55;
	@%p8 bra 	$L__BB13_8;
	sub.f64 	%fd36, %fd56, %fd55;
	neg.f64 	%fd37, %fd36;
	fma.rn.f64 	%fd38, %fd8, %fd55, %fd37;
	rcp.approx.ftz.f64 	%fd39, %fd56;
	neg.f64 	%fd40, %fd56;
	fma.rn.f64 	%fd41, %fd40, %fd39, 0d3FF0000000000000;
	fma.rn.f64 	%fd42, %fd41, %fd41, %fd41;
	fma.rn.f64 	%fd43, %fd42, %fd39, %fd39;
	neg.f64 	%fd44, %fd43;
	fma.rn.f64 	%fd45, %fd56, %fd44, 0d3FF0000000000000;
	fma.rn.f64 	%fd46, %fd44, %fd38, %fd45;
	fma.rn.f64 	%fd56, %fd46, %fd44, %fd44;
$L__BB13_8:
	cvta.to.global.u64 	%rd2, %rd1;
	rcp.rn.f64 	%fd47, %fd56;
	st.global.f64 	[%rd2], %fd47;
	st.global.f64 	[%rd2+40], %fd47;
	add.f64 	%fd48, %fd13, %fd14;
	sub.f64 	%fd49, %fd14, %fd13;
	div.rn.f64 	%fd50, %fd48, %fd49;
	st.global.f64 	[%rd2+80], %fd50;
	add.f64 	%fd51, %fd14, %fd14;
	mul.f64 	%fd52, %fd13, %fd51;
	div.rn.f64 	%fd53, %fd52, %fd49;
	st.global.f64 	[%rd2+112], %fd53;
	mov.b64 	%rd3, -4616189618054758400;
	st.global.u64 	[%rd2+88], %rd3;
$L__BB13_9:
	ret;

}
	// .globl	_Z12phong_shaderPKdS0_S0_S0_Pdidddd
.visible .entry _Z12phong_shaderPKdS0_S0_S0_Pdidddd(
	.param .u64 .ptr .align 1 _Z12phong_shaderPKdS0_S0_S0_Pdidddd_param_0,
	.param .u64 .ptr .align 1 _Z12phong_shaderPKdS0_S0_S0_Pdidddd_param_1,
	.param .u64 .ptr .align 1 _Z12phong_shaderPKdS0_S0_S0_Pdidddd_param_2,
	.param .u64 .ptr .align 1 _Z12phong_shaderPKdS0_S0_S0_Pdidddd_param_3,
	.param .u64 .ptr .align 1 _Z12phong_shaderPKdS0_S0_S0_Pdidddd_param_4,
	.param .u32 _Z12phong_shaderPKdS0_S0_S0_Pdidddd_param_5,
	.param .f64 _Z12phong_shaderPKdS0_S0_S0_Pdidddd_param_6,
	.param .f64 _Z12phong_shaderPKdS0_S0_S0_Pdidddd_param_7,
	.param .f64 _Z12phong_shaderPKdS0_S0_S0_Pdidddd_param_8,
	.param .f64 _Z12phong_shaderPKdS0_S0_S0_Pdidddd_param_9
)
{
	.reg .pred 	%p<55>;
	.reg .b32 	%r<66>;
	.reg .b64 	%rd<25>;
	.reg .b64 	%fd<123>;

	ld.param.u64 	%rd7, [_Z12phong_shaderPKdS0_S0_S0_Pdidddd_param_0];
	ld.param.u64 	%rd8, [_Z12phong_shaderPKdS0_S0_S0_Pdidddd_param_1];
	ld.param.u64 	%rd10, [_Z12phong_shaderPKdS0_S0_S0_Pdidddd_param_2];
	ld.param.u64 	%rd11, [_Z12phong_shaderPKdS0_S0_S0_Pdidddd_param_3];
	ld.param.u32 	%r11, [_Z12phong_shaderPKdS0_S0_S0_Pdidddd_param_5];
	ld.param.f64 	%fd29, [_Z12phong_shaderPKdS0_S0_S0_Pdidddd_param_6];
	ld.param.f64 	%fd30, [_Z12phong_shaderPKdS0_S0_S0_Pdidddd_param_7];
	ld.param.f64 	%fd31, [_Z12phong_shaderPKdS0_S0_S0_Pdidddd_param_8];
	ld.param.f64 	%fd32, [_Z12phong_shaderPKdS0_S0_S0_Pdidddd_param_9];
	cvta.to.global.u64 	%rd1, %rd11;
	cvta.to.global.u64 	%rd2, %rd10;
	mov.u32 	%r12, %ctaid.x;
	mov.u32 	%r13, %ntid.x;
	mov.u32 	%r14, %tid.x;
	mad.lo.s32 	%r1, %r12, %r13, %r14;
	setp.ge.s32 	%p5, %r1, %r11;
	@%p5 bra 	$L__BB14_27;
	cvta.to.global.u64 	%rd12, %rd7;
	cvta.to.global.u64 	%rd13, %rd8;
	mul.lo.s32 	%r15, %r1, 3;
	ld.global.f64 	%fd33, [%rd2];
	mul.wide.s32 	%rd14, %r15, 8;
	add.s64 	%rd3, %rd13, %rd14;
	ld.global.f64 	%fd34, [%rd3];
	fma.rn.f64 	%fd35, %fd33, %fd34, 0d0000000000000000;
	ld.global.f64 	%fd36, [%rd2+8];
	ld.global.f64 	%fd37, [%rd3+8];
	fma.rn.f64 	%fd38, %fd36, %fd37, %fd35;
	ld.global.f64 	%fd39, [%rd2+16];
	ld.global.f64 	%fd40, [%rd3+16];
	fma.rn.f64 	%fd1, %fd39, %fd40, %fd38;
	{ // callseq 6, 0
	.param .b64 param0;
	st.param.b64 	[param0], 24;
	.param .b64 retval0;
	call.uni (retval0), 
	malloc, 
	(
	param0
	);
	ld.param.b64 	%rd15, [retval0];
	} // callseq 6
	mov.f64 	%fd41, 0d4000000000000000;
	{
	.reg .b32 %temp; 
	mov.b64 	{%temp, %r2}, %fd41;
	}
	and.b32  	%r3, %r2, 2146435072;
	setp.eq.s32 	%p6, %r3, 1062207488;
	setp.lt.s32 	%p8, %r2, 0;
	selp.b32 	%r4, 0, 2146435072, %p8;
	and.b32  	%r16, %r2, 2147483647;
	setp.ne.s32 	%p9, %r16, 1071644672;
	and.pred  	%p1, %p6, %p9;
	or.b32  	%r5, %r4, -2147483648;
	ld.global.f64 	%fd42, [%rd1];
	add.s64 	%rd5, %rd12, %rd14;
	ld.global.f64 	%fd43, [%rd5];
	sub.f64 	%fd2, %fd42, %fd43;
	st.f64 	[%rd15], %fd2;
	{
	.reg .b32 %temp; 
	mov.b64 	{%temp, %r6}, %fd2;
	}
	abs.f64 	%fd3, %fd2;
	{ // callseq 7, 0
	.param .b64 param0;
	st.param.f64 	[param0], %fd3;
	.param .b64 param1;
	st.param.f64 	[param1], 0d4000000000000000;
	.param .b64 retval0;
	call.uni (retval0), 
	__internal_accurate_pow, 
	(
	param0, 
	param1
	);
	ld.param.f64 	%fd44, [retval0];
	} // callseq 7
	setp.lt.s32 	%p10, %r6, 0;
	neg.f64 	%fd46, %fd44;
	selp.f64 	%fd47, %fd46, %fd44, %p6;
	selp.f64 	%fd48, %fd47, %fd44, %p10;
	setp.eq.f64 	%p11, %fd2, 0d0000000000000000;
	selp.b32 	%r17, %r6, 0, %p6;
	or.b32  	%r18, %r17, 2146435072;
	selp.b32 	%r19, %r18, %r17, %p8;
	mov.b32 	%r20, 0;
	mov.b64 	%fd49, {%r20, %r19};
	selp.f64 	%fd118, %fd49, %fd48, %p11;
	add.f64 	%fd50, %fd2, 0d4000000000000000;
	{
	.reg .b32 %temp; 
	mov.b64 	{%temp, %r21}, %fd50;
	}
	and.b32  	%r22, %r21, 2146435072;
	setp.ne.s32 	%p12, %r22, 2146435072;
	@%p12 bra 	$L__BB14_6;
	setp.num.f64 	%p13, %fd2, %fd2;
	@%p13 bra 	$L__BB14_4;
	mov.f64 	%fd51, 0d4000000000000000;
	add.rn.f64 	%fd118, %fd2, %fd51;
	bra.uni 	$L__BB14_6;
$L__BB14_4:
	setp.neu.f64 	%p14, %fd3, 0d7FF0000000000000;
	@%p14 bra 	$L__BB14_6;
	selp.b32 	%r23, %r5, %r4, %p1;
	selp.b32 	%r24, %r23, %r4, %p10;
	mov.b32 	%r25, 0;
	mov.b64 	%fd118, {%r25, %r24};
$L__BB14_6:
	ld.global.f64 	%fd52, [%rd1+8];
	ld.global.f64 	%fd53, [%rd5+8];
	sub.f64 	%fd8, %fd52, %fd53;
	st.f64 	[%rd15+8], %fd8;
	{
	.reg .b32 %temp; 
	mov.b64 	{%temp, %r7}, %fd8;
	}
	abs.f64 	%fd9, %fd8;
	{ // callseq 8, 0
	.param .b64 param0;
	st.param.f64 	[param0], %fd9;
	.param .b64 param1;
	st.param.f64 	[param1], 0d4000000000000000;
	.param .b64 retval0;
	call.uni (retval0), 
	__internal_accurate_pow, 
	(
	param0, 
	param1
	);
	ld.param.f64 	%fd54, [retval0];
	} // callseq 8
	setp.lt.s32 	%p19, %r7, 0;
	neg.f64 	%fd56, %fd54;
	selp.f64 	%fd57, %fd56, %fd54, %p6;
	selp.f64 	%fd58, %fd57, %fd54, %p19;
	setp.eq.f64 	%p20, %fd8, 0d0000000000000000;
	selp.b32 	%r26, %r7, 0, %p6;
	or.b32  	%r27, %r26, 2146435072;
	selp.b32 	%r28, %r27, %r26, %p8;
	mov.b32 	%r29, 0;
	mov.b64 	%fd59, {%r29, %r28};
	selp.f64 	%fd119, %fd59, %fd58, %p20;
	add.f64 	%fd60, %fd8, 0d4000000000000000;
	{
	.reg .b32 %temp; 
	mov.b64 	{%temp, %r30}, %fd60;
	}
	and.b32  	%r31, %r30, 2146435072;
	setp.ne.s32 	%p21, %r31, 2146435072;
	@%p21 bra 	$L__BB14_11;
	setp.nan.f64 	%p22, %fd8, %fd8;
	@%p22 bra 	$L__BB14_10;
	setp.neu.f64 	%p23, %fd9, 0d7FF0000000000000;
	@%p23 bra 	$L__BB14_11;
	or.b32  	%r32, %r4, -2147483648;
	selp.b32 	%r33, %r32, %r4, %p1;
	selp.b32 	%r34, %r33, %r4, %p19;
	mov.b32 	%r35, 0;
	mov.b64 	%fd119, {%r35, %r34};
	bra.uni 	$L__BB14_11;
$L__BB14_10:
	mov.f64 	%fd61, 0d4000000000000000;
	add.rn.f64 	%fd119, %fd8, %fd61;
$L__BB14_11:
	setp.eq.f64 	%p28, %fd8, 0d3FF0000000000000;
	selp.f64 	%fd62, 0d3FF0000000000000, %fd119, %p28;
	add.f64 	%fd63, %fd118, 0d0000000000000000;
	setp.eq.f64 	%p29, %fd2, 0d3FF0000000000000;
	selp.f64 	%fd64, 0d3FF0000000000000, %fd63, %p29;
	add.f64 	%fd14, %fd64, %fd62;
	ld.global.f64 	%fd65, [%rd1+16];
	ld.global.f64 	%fd66, [%rd5+16];
	sub.f64 	%fd15, %fd65, %fd66;
	{
	.reg .b32 %temp; 
	mov.b64 	{%temp, %r8}, %fd15;
	}
	abs.f64 	%fd16, %fd15;
	{ // callseq 9, 0
	.param .b64 param0;
	st.param.f64 	[param0], %fd16;
	.param .b64 param1;
	st.param.f64 	[param1], 0d4000000000000000;
	.param .b64 retval0;
	call.uni (retval0), 
	__internal_accurate_pow, 
	(
	param0, 
	param1
	);
	ld.param.f64 	%fd67, [retval0];
	} // callseq 9
	setp.lt.s32 	%p30, %r8, 0;
	neg.f64 	%fd69, %fd67;
	selp.f64 	%fd70, %fd69, %fd67, %p6;
	selp.f64 	%fd71, %fd70, %fd67, %p30;
	setp.eq.f64 	%p31, %fd15, 0d0000000000000000;
	selp.b32 	%r36, %r8, 0, %p6;
	or.b32  	%r37, %r36, 2146435072;
	selp.b32 	%r38, %r37, %r36, %p8;
	mov.b32 	%r39, 0;
	mov.b64 	%fd72, {%r39, %r38};
	selp.f64 	%fd120, %fd72, %fd71, %p31;
	add.f64 	%fd73, %fd15, 0d4000000000000000;
	{
	.reg .b32 %temp; 
	mov.b64 	{%temp, %r40}, %fd73;
	}
	and.b32  	%r41, %r40, 2146435072;
	setp.ne.s32 	%p32, %r41, 2146435072;
	@%p32 bra 	$L__BB14_16;
	setp.nan.f64 	%p33, %fd15, %fd15;
	@%p33 bra 	$L__BB14_15;
	setp.neu.f64 	%p34, %fd16, 0d7FF0000000000000;
	@%p34 bra 	$L__BB14_16;
	or.b32  	%r42, %r4, -2147483648;
	selp.b32 	%r43, %r42, %r4, %p1;
	selp.b32 	%r44, %r43, %r4, %p30;
	mov.b32 	%r45, 0;
	mov.b64 	%fd120, {%r45, %r44};
	bra.uni 	$L__BB14_16;
$L__BB14_15:
	mov.f64 	%fd74, 0d4000000000000000;
	add.rn.f64 	%fd120, %fd15, %fd74;
$L__BB14_16:
	setp.eq.f64 	%p36, %fd15, 0d3FF0000000000000;
	selp.f64 	%fd75, 0d3FF0000000000000, %fd120, %p36;
	add.f64 	%fd76, %fd14, %fd75;
	sqrt.rn.f64 	%fd77, %fd76;
	div.rn.f64 	%fd78, %fd2, %fd77;
	st.f64 	[%rd15], %fd78;
	div.rn.f64 	%fd79, %fd8, %fd77;
	st.f64 	[%rd15+8], %fd79;
	div.rn.f64 	%fd80, %fd15, %fd77;
	st.f64 	[%rd15+16], %fd80;
	{ // callseq 10, 0
	.param .b64 param0;
	st.param.b64 	[param0], 24;
	.param .b64 retval0;
	call.uni (retval0), 
	malloc, 
	(
	param0
	);
	ld.param.b64 	%rd16, [retval0];
	} // callseq 10
	add.f64 	%fd81, %fd1, %fd1;
	ld.global.f64 	%fd82, [%rd3];
	mul.f64 	%fd83, %fd81, %fd82;
	st.f64 	[%rd16], %fd83;
	ld.global.f64 	%fd84, [%rd3+8];
	mul.f64 	%fd85, %fd81, %fd84;
	st.f64 	[%rd16+8], %fd85;
	ld.global.f64 	%fd86, [%rd3+16];
	mul.f64 	%fd87, %fd81, %fd86;
	st.f64 	[%rd16+16], %fd87;
	{ // callseq 11, 0
	.param .b64 param0;
	st.param.b64 	[param0], 24;
	.param .b64 retval0;
	call.uni (retval0), 
	malloc, 
	(
	param0
	);
	ld.param.b64 	%rd18, [retval0];
	} // callseq 11
	ld.f64 	%fd88, [%rd16];
	ld.global.f64 	%fd89, [%rd2];
	sub.f64 	%fd90, %fd88, %fd89;
	st.f64 	[%rd18], %fd90;
	ld.f64 	%fd91, [%rd16+8];
	ld.global.f64 	%fd92, [%rd2+8];
	sub.f64 	%fd93, %fd91, %fd92;
	st.f64 	[%rd18+8], %fd93;
	ld.f64 	%fd94, [%rd16+16];
	ld.global.f64 	%fd95, [%rd2+16];
	sub.f64 	%fd96, %fd94, %fd95;
	st.f64 	[%rd18+16], %fd96;
	ld.f64 	%fd97, [%rd15];
	fma.rn.f64 	%fd98, %fd90, %fd97, 0d0000000000000000;
	ld.f64 	%fd99, [%rd15+8];
	fma.rn.f64 	%fd100, %fd93, %fd99, %fd98;
	ld.f64 	%fd101, [%rd15+16];
	fma.rn.f64 	%fd102, %fd96, %fd101, %fd100;
	max.f64 	%fd21, %fd102, 0d0000000000000000;
	{ // callseq 12, 0
	.param .b64 param0;
	st.param.b64 	[param0], %rd16;
	call.uni 
	free, 
	(
	param0
	);
	} // callseq 12
	{ // callseq 13, 0
	.param .b64 param0;
	st.param.b64 	[param0], %rd18;
	call.uni 
	free, 
	(
	param0
	);
	} // callseq 13
	{ // callseq 14, 0
	.param .b64 param0;
	st.param.b64 	[param0], %rd15;
	call.uni 
	free, 
	(
	param0
	);
	} // callseq 14
	{
	.reg .b32 %temp; 
	mov.b64 	{%temp, %r9}, %fd21;
	}
	{
	.reg .b32 %temp; 
	mov.b64 	{%temp, %r10}, %fd32;
	}
	shr.u32 	%r46, %r10, 20;
	and.b32  	%r47, %r46, 2047;
	add.s32 	%r48, %r47, -1012;
	mov.b64 	%rd20, %fd32;
	shl.b64 	%rd6, %rd20, %r48;
	setp.eq.s64 	%p4, %rd6, -9223372036854775808;
	setp.neu.f64 	%p37, %fd21, 0d0000000000000000;
	@%p37 bra 	$L__BB14_18;
	setp.eq.s64 	%p40, %rd6, -9223372036854775808;
	abs.f64 	%fd110, %fd32;
	setp.neu.f64 	%p41, %fd110, 0d3FE0000000000000;
	and.pred  	%p4, %p41, %p40;
	selp.b32 	%r49, %r9, 0, %p4;
	setp.lt.s32 	%p42, %r10, 0;
	or.b32  	%r50, %r49, 2146435072;
	selp.b32 	%r51, %r50, %r49, %p42;
	mov.b32 	%r52, 0;
	mov.b64 	%fd122, {%r52, %r51};
	bra.uni 	$L__BB14_19;
$L__BB14_18:
	{ // callseq 15, 0
	.param .b64 param0;
	st.param.f64 	[param0], %fd21;
	.param .b64 param1;
	st.param.f64 	[param1], %fd32;
	.param .b64 retval0;
	call.uni (retval0), 
	__internal_accurate_pow, 
	(
	param0, 
	param1
	);
	ld.param.f64 	%fd103, [retval0];
	} // callseq 15
	setp.lt.s32 	%p38, %r9, 0;
	cvt.rzi.f64.f64 	%fd105, %fd32;
	setp.neu.f64 	%p39, %fd32, %fd105;
	neg.f64 	%fd106, %fd103;
	selp.f64 	%fd107, %fd106, %fd103, %p4;
	selp.f64 	%fd108, %fd107, %fd103, %p38;
	selp.f64 	%fd109, 0dFFF8000000000000, %fd108, %p38;
	selp.f64 	%fd122, %fd109, %fd108, %p39;
$L__BB14_19:
	add.f64 	%fd111, %fd32, %fd21;
	{
	.reg .b32 %temp; 
	mov.b64 	{%temp, %r53}, %fd111;
	}
	and.b32  	%r54, %r53, 2146435072;
	setp.ne.s32 	%p43, %r54, 2146435072;
	@%p43 bra 	$L__BB14_26;
	setp.num.f64 	%p44, %fd32, %fd32;
	@%p44 bra 	$L__BB14_22;
	add.rn.f64 	%fd122, %fd21, %fd32;
	bra.uni 	$L__BB14_26;
$L__BB14_22:
	abs.f64 	%fd112, %fd32;
	setp.neu.f64 	%p45, %fd112, 0d7FF0000000000000;
	@%p45 bra 	$L__BB14_24;
	setp.gt.f64 	%p50, %fd21, 0d3FF0000000000000;
	selp.b32 	%r62, 2146435072, 0, %p50;
	setp.lt.s32 	%p51, %r10, 0;
	xor.b32  	%r63, %r62, 2146435072;
	selp.b32 	%r64, %r63, %r62, %p51;
	mov.b32 	%r65, 0;
	mov.b64 	%fd122, {%r65, %r64};
	bra.uni 	$L__BB14_26;
$L__BB14_24:
	setp.neu.f64 	%p46, %fd21, 0d7FF0000000000000;
	@%p46 bra 	$L__BB14_26;
	setp.lt.s32 	%p47, %r9, 0;
	setp.lt.s32 	%p48, %r10, 0;
	selp.b32 	%r55, 0, 2146435072, %p48;
	and.b32  	%r56, %r10, 2147483647;
	setp.ne.s32 	%p49, %r56, 1071644672;
	or.b32  	%r57, %r55, -2147483648;
	selp.b32 	%r58, %r57, %r55, %p49;
	selp.b32 	%r59, %r58, %r55, %p4;
	selp.b32 	%r60, %r59, %r55, %p47;
	mov.b32 	%r61, 0;
	mov.b64 	%fd122, {%r61, %r60};
$L__BB14_26:
	ld.param.u64 	%rd24, [_Z12phong_shaderPKdS0_S0_S0_Pdidddd_param_4];
	setp.eq.f64 	%p52, %fd21, 0d3FF0000000000000;
	setp.eq.f64 	%p53, %fd32, 0d0000000000000000;
	selp.f64 	%fd113, 0d3FF0000000000000, %fd122, %p52;
	selp.f64 	%fd114, 0d3FF0000000000000, %fd113, %p53;
	max.f64 	%fd115, %fd1, 0d0000000000000000;
	fma.rn.f64 	%fd116, %fd30, %fd115, %fd29;
	fma.rn.f64 	%fd117, %fd31, %fd114, %fd116;
	cvta.to.global.u64 	%rd21, %rd24;
	mul.wide.s32 	%rd22, %r1, 8;
	add.s64 	%rd23, %rd21, %rd22;
	st.global.f64 	[%rd23], %fd117;
$L__BB14_27:
	ret;

}
	// .globl	_Z13mvp_transformPKdS0_Pdi
.visible .entry _Z13mvp_transformPKdS0_Pdi(
	.param .u64 .ptr .align 1 _Z13mvp_transformPKdS0_Pdi_param_0,
	.param .u64 .ptr .align 1 _Z13mvp_transformPKdS0_Pdi_param_1,
	.param .u64 .ptr .align 1 _Z13mvp_transformPKdS0_Pdi_param_2,
	.param .u32 _Z13mvp_transformPKdS0_Pdi_param_3
)
{
	.reg .pred 	%p<2>;
	.reg .b32 	%r<18>;
	.reg .b64 	%rd<19>;
	.reg .b64 	%fd<19>;

	ld.param.u64 	%rd1, [_Z13mvp_transformPKdS0_Pdi_param_0];
	ld.param.u64 	%rd2, [_Z13mvp_transformPKdS0_Pdi_param_1];
	ld.param.u64 	%rd3, [_Z13mvp_transformPKdS0_Pdi_param_2];
	ld.param.u32 	%r3, [_Z13mvp_transformPKdS0_Pdi_param_3];
	mov.u32 	%r4, %ctaid.x;
	mov.u32 	%r5, %ntid.x;
	mov.u32 	%r6, %tid.x;
	mad.lo.s32 	%r1, %r4, %r5, %r6;
	mul.hi.s32 	%r7, %r1, 1431655766;
	shr.u32 	%r8, %r7, 31;
	add.s32 	%r2, %r7, %r8;
	setp.ge.s32 	%p1, %r2, %r3;
	@%p1 bra 	$L__BB15_2;
	mul.lo.s32 	%r12, %r2, 3;
	sub.s32 	%r13, %r1, %r12;
	cvta.to.global.u64 	%rd4, %rd2;
	cvta.to.global.u64 	%rd5, %rd3;
	cvta.to.global.u64 	%rd6, %rd1;
	add.s32 	%r14, %r13, 12;
	mul.wide.u32 	%rd7, %r14, 8;
	add.s64 	%rd8, %rd4, %rd7;
	ld.global.f64 	%fd1, [%rd4+120];
	ld.global.f64 	%fd2, [%rd8];
	mul.wide.s32 	%rd9, %r12, 8;
	add.s64 	%rd10, %rd6, %rd9;
	ld.global.f64 	%fd3, [%rd10];
	mul.wide.s32 	%rd11, %r13, 8;
	add.s64 	%rd12, %rd4, %rd11;
	ld.global.f64 	%fd4, [%rd12];
	fma.rn.f64 	%fd5, %fd3, %fd4, %fd2;
	ld.global.f64 	%fd6, [%rd4+24];
	fma.rn.f64 	%fd7, %fd3, %fd6, %fd1;
	ld.global.f64 	%fd8, [%rd10+8];
	add.s32 	%r16, %r13, 4;
	mul.wide.u32 	%rd13, %r16, 8;
	add.s64 	%rd14, %rd4, %rd13;
	ld.global.f64 	%fd9, [%rd14];
	fma.rn.f64 	%fd10, %fd8, %fd9, %fd5;
	ld.global.f64 	%fd11, [%rd4+56];
	fma.rn.f64 	%fd12, %fd8, %fd11, %fd7;
	ld.global.f64 	%fd13, [%rd10+16];
	add.s32 	%r17, %r13, 8;
	mul.wide.u32 	%rd15, %r17, 8;
	add.s64 	%rd16, %rd4, %rd15;
	ld.global.f64 	%fd14, [%rd16];
	fma.rn.f64 	%fd15, %fd13, %fd14, %fd10;
	ld.global.f64 	%fd16, [%rd4+88];
	fma.rn.f64 	%fd17, %fd13, %fd16, %fd12;
	div.rn.f64 	%fd18, %fd15, %fd17;
	mul.wide.s32 	%rd17, %r1, 8;
	add.s64 	%rd18, %rd5, %rd17;
	st.global.f64 	[%rd18], %fd18;
$L__BB15_2:
	ret;

}
	// .globl	_Z4fillIhEvPT_S0_i
.visible .entry _Z4fillIhEvPT_S0_i(
	.param .u64 .ptr .align 1 _Z4fillIhEvPT_S0_i_param_0,
	.param .u8 _Z4fillIhEvPT_S0_i_param_1,
	.param .u32 _Z4fillIhEvPT_S0_i_param_2
)
{
	.reg .pred 	%p<2>;
	.reg .b16 	%rs<2>;
	.reg .b32 	%r<6>;
	.reg .b64 	%rd<5>;

	ld.param.u64 	%rd1, [_Z4fillIhEvPT_S0_i_param_0];
	ld.param.u8 	%rs1, [_Z4fillIhEvPT_S0_i_param_1];
	ld.param.u32 	%r2, [_Z4fillIhEvPT_S0_i_param_2];
	mov.u32 	%r3, %ctaid.x;
	mov.u32 	%r4, %ntid.x;
	mov.u32 	%r5, %tid.x;
	mad.lo.s32 	%r1, %r3, %r4, %r5;
	setp.ge.s32 	%p1, %r1, %r2;
	@%p1 bra 	$L__BB16_2;
	cvta.to.global.u64 	%rd2, %rd1;
	cvt.s64.s32 	%rd3, %r1;
	add.s64 	%rd4, %rd2, %rd3;
	st.global.u8 	[%rd4], %rs1;
$L__BB16_2:
	ret;

}
	// .globl	_Z4fillIdEvPT_S0_i
.visible .entry _Z4fillIdEvPT_S0_i(
	.param .u64 .ptr .align 1 _Z4fillIdEvPT_S0_i_param_0,
	.param .f64 _Z4fillIdEvPT_S0_i_param_1,
	.param .u32 _Z4fillIdEvPT_S0_i_param_2
)
{
	.reg .pred 	%p<2>;
	.reg .b32 	%r<6>;
	.reg .b64 	%rd<5>;
	.reg .b64 	%fd<2>;

	ld.param.u64 	%rd1, [_Z4fillIdEvPT_S0_i_param_0];
	ld.param.f64 	%fd1, [_Z4fillIdEvPT_S0_i_param_1];
	ld.param.u32 	%r2, [_Z4fillIdEvPT_S0_i_param_2];
	mov.u32 	%r3, %ctaid.x;
	mov.u32 	%r4, %ntid.x;
	mov.u32 	%r5, %tid.x;
	mad.lo.s32 	%r1, %r3, %r4, %r5;
	setp.ge.s32 	%p1, %r1, %r2;
	@%p1 bra 	$L__BB17_2;
	cvta.to.global.u64 	%rd2, %rd1;
	mul.wide.s32 	%rd3, %r1, 8;
	add.s64 	%rd4, %rd2, %rd3;
	st.global.f64 	[%rd4], %fd1;
$L__BB17_2:
	ret;

}
	// .globl	_Z20rasterization_kernelPKdS0_S0_PhPdiii
.visible .entry _Z20rasterization_kernelPKdS0_S0_PhPdiii(
	.param .u64 .ptr .align 1 _Z20rasterization_kernelPKdS0_S0_PhPdiii_param_0,
	.param .u64 .ptr .align 1 _Z20rasterization_kernelPKdS0_S0_PhPdiii_param_1,
	.param .u64 .ptr .align 1 _Z20rasterization_kernelPKdS0_S0_PhPdiii_param_2,
	.param .u64 .ptr .align 1 _Z20rasterization_kernelPKdS0_S0_PhPdiii_param_3,
	.param .u64 .ptr .align 1 _Z20rasterization_kernelPKdS0_S0_PhPdiii_param_4,
	.param .u32 _Z20rasterization_kernelPKdS0_S0_PhPdiii_param_5,
	.param .u32 _Z20rasterization_kernelPKdS0_S0_PhPdiii_param_6,
	.param .u32 _Z20rasterization_kernelPKdS0_S0_PhPdiii_param_7
)
{
	.local .align 16 .b8 	__local_depot18[32];
	.reg .b64 	%SP;
	.reg .b64 	%SPL;
	.reg .pred 	%p<562>;
	.reg .b32 	%r<667>;
	.reg .b64 	%rd<137>;
	.reg .b64 	%fd<1264>;

	mov.u64 	%SPL, __local_depot18;
	cvta.local.u64 	%SP, %SPL;
	ld.param.u64 	%rd32, [_Z20rasterization_kernelPKdS0_S0_PhPdiii_param_0];
	ld.param.u64 	%rd33, [_Z20rasterization_kernelPKdS0_S0_PhPdiii_param_1];
	ld.param.u64 	%rd34, [_Z20rasterization_kernelPKdS0_S0_PhPdiii_param_2];
	ld.param.u32 	%r91, [_Z20rasterization_kernelPKdS0_S0_PhPdiii_param_7];
	mov.u32 	%r92, %ctaid.x;
	mov.u32 	%r93, %ntid.x;
	mov.u32 	%r94, %tid.x;
	mad.lo.s32 	%r1, %r92, %r93, %r94;
	setp.ge.s32 	%p11, %r1, %r91;
	@%p11 bra 	$L__BB18_297;
	cvta.to.global.u64 	%rd37, %rd32;
	cvta.to.global.u64 	%rd38, %rd34;
	cvta.to.global.u64 	%rd39, %rd33;
	mul.lo.s32 	%r95, %r1, 9;
	mul.lo.s32 	%r96, %r1, 3;
	mul.wide.s32 	%rd40, %r95, 8;
	add.s64 	%rd1, %rd37, %rd40;
	add.s64 	%rd2, %rd39, %rd40;
	mul.wide.s32 	%rd41, %r96, 8;
	add.s64 	%rd3, %rd38, %rd41;
	ld.global.f64 	%fd1, [%rd1+8];
	ld.global.f64 	%fd2, [%rd1+32];
	ld.global.f64 	%fd3, [%rd1+56];
	max.f64 	%fd453, %fd2, %fd3;
	setp.ltu.f64 	%p12, %fd1, %fd453;
	@%p12 bra 	$L__BB18_3;
	setp.ge.f64 	%p13, %fd2, %fd3;
	selp.b32 	%r661, 1, 2, %p13;
	selp.b32 	%r662, 2, 1, %p13;
	mov.b32 	%r660, 0;
	bra.uni 	$L__BB18_6;
$L__BB18_3:
	max.f64 	%fd454, %fd1, %fd3;
	setp.ltu.f64 	%p14, %fd2, %fd454;
	@%p14 bra 	$L__BB18_5;
	setp.ge.f64 	%p15, %fd1, %fd3;
	selp.b32 	%r661, 0, 2, %p15;
	selp.b32 	%r662, 2, 0, %p15;
	mov.b32 	%r660, 1;
	bra.uni 	$L__BB18_6;
$L__BB18_5:
	setp.ge.f64 	%p16, %fd1, %fd2;
	setp.ltu.f64 	%p17, %fd1, %fd2;
	selp.u32 	%r661, 1, 0, %p17;
	selp.u32 	%r662, 1, 0, %p16;
	mov.b32 	%r660, 2;
$L__BB18_6:
	mul.lo.s32 	%r100, %r661, 3;
	mul.wide.u32 	%rd42, %r100, 8;
	add.s64 	%rd43, %rd1, %rd42;
	ld.global.f64 	%fd455, [%rd43];
	mul.lo.s32 	%r101, %r662, 3;
	mul.wide.u32 	%rd44, %r101, 8;
	add.s64 	%rd45, %rd1, %rd44;
	ld.global.f64 	%fd4, [%rd45];
	setp.ge.f64 	%p18, %fd455, %fd4;
	selp.b32 	%r11, %r662, %r661, %p18;
	selp.b32 	%r12, %r661, %r662, %p18;
	mul.lo.s32 	%r102, %r660, 3;
	mul.wide.u32 	%rd46, %r102, 8;
	add.s64 	%rd4, %rd1, %rd46;
	ld.global.f64 	%fd1228, [%rd4];
	setp.ge.f64 	%p19, %fd455, %fd1228;
	selp.b32 	%r103, %r660, %r661, %p19;
	selp.b32 	%r104, %r661, %r660, %p19;
	mul.lo.s32 	%r13, %r103, 3;
	mul.wide.u32 	%rd47, %r13, 8;
	add.s64 	%rd5, %rd1, %rd47;
	mul.lo.s32 	%r14, %r104, 3;
	mul.wide.u32 	%rd48, %r662, 8;
	add.s64 	%rd49, %rd3, %rd48;
	ld.global.f64 	%fd6, [%rd49];
	mul.wide.u32 	%rd50, %r103, 8;
	add.s64 	%rd51, %rd3, %rd50;
	ld.global.f64 	%fd7, [%rd51];
	mul.wide.u32 	%rd52, %r104, 8;
	add.s64 	%rd53, %rd3, %rd52;
	ld.global.f64 	%fd8, [%rd53];
	ld.global.f64 	%fd9, [%rd45+8];
	ld.global.f64 	%fd1229, [%rd43+8];
	ld.global.f64 	%fd11, [%rd5];
	sub.f64 	%fd456, %fd11, %fd4;
	setp.neu.f64 	%p20, %fd456, 0d0000000000000000;
	mov.f64 	%fd1194, 0d0000000000000000;
	mov.f64 	%fd1195, 0d0000000000000000;
	mov.f64 	%fd1196, 0dBFF0000000000000;
	@%p20 bra 	$L__BB18_8;
	min.f64 	%fd1196, %fd11, %fd4;
	max.f64 	%fd465, %fd11, %fd4;
	setp.lt.f64 	%p558, %fd465, 0d0000000000000000;
	bra.uni 	$L__BB18_10;
$L__BB18_8:
	ld.global.f64 	%fd13, [%rd5+8];
	sub.f64 	%fd459, %fd13, %fd9;
	setp.eq.f64 	%p22, %fd459, 0d0000000000000000;
	mov.pred 	%p558, -1;
	@%p22 bra 	$L__BB18_10;
	sub.f64 	%fd461, %fd9, %fd13;
	sub.f64 	%fd462, %fd4, %fd11;
	div.rn.f64 	%fd1194, %fd461, %fd462;
	mul.f64 	%fd463, %fd4, %fd1194;
	sub.f64 	%fd1195, %fd9, %fd463;
$L__BB18_10:
	mul.wide.u32 	%rd54, %r14, 8;
	add.s64 	%rd6, %rd1, %rd54;
	ld.global.f64 	%fd19, [%rd6];
	sub.f64 	%fd466, %fd19, %fd4;
	setp.neu.f64 	%p24, %fd466, 0d0000000000000000;
	mov.f64 	%fd1197, 0d0000000000000000;
	mov.f64 	%fd1198, 0d0000000000000000;
	mov.f64 	%fd1199, 0dBFF0000000000000;
	@%p24 bra 	$L__BB18_12;
	min.f64 	%fd475, %fd19, %fd4;
	max.f64 	%fd1199, %fd19, %fd4;
	setp.lt.f64 	%p559, %fd475, 0d0000000000000000;
	bra.uni 	$L__BB18_14;
$L__BB18_12:
	ld.global.f64 	%fd21, [%rd6+8];
	sub.f64 	%fd469, %fd21, %fd9;
	setp.eq.f64 	%p26, %fd469, 0d0000000000000000;
	mov.pred 	%p559, -1;
	@%p26 bra 	$L__BB18_14;
	sub.f64 	%fd471, %fd9, %fd21;
	sub.f64 	%fd472, %fd4, %fd19;
	div.rn.f64 	%fd1197, %fd471, %fd472;
	mul.f64 	%fd473, %fd4, %fd1197;
	sub.f64 	%fd1198, %fd9, %fd473;
$L__BB18_14:
	setp.eq.f64 	%p28, %fd1194, 0d0000000000000000;
	setp.lt.f64 	%p29, %fd1196, 0d0000000000000000;
	or.pred  	%p30, %p29, %p558;
	and.pred  	%p31, %p28, %p30;
	@%p31 bra 	$L__BB18_152;
	setp.eq.f64 	%p32, %fd1197, 0d0000000000000000;
	setp.lt.f64 	%p33, %fd1199, 0d0000000000000000;
	or.pred  	%p34, %p559, %p33;
	and.pred  	%p35, %p32, %p34;
	@%p35 bra 	$L__BB18_152;
	add.f64 	%fd476, %fd9, 0dBEE4F8B588E368F1;
	cvt.rpi.f64.f64 	%fd477, %fd476;
	cvt.rzi.s32.f64 	%r663, %fd477;
	cvt.rn.f64.s32 	%fd1200, %r663;
	add.f64 	%fd478, %fd1229, 0d3EE4F8B588E368F1;
	cvt.rmi.f64.f64 	%fd28, %fd478;
	setp.ltu.f64 	%p36, %fd28, %fd1200;
	@%p36 bra 	$L__BB18_152;
	mov.f64 	%fd479, 0d4000000000000000;
	{
	.reg .b32 %temp; 
	mov.b64 	{%temp, %r16}, %fd479;
	}
	and.b32  	%r105, %r16, 2146435072;
	setp.eq.s32 	%p37, %r105, 1062207488;
	and.b32  	%r106, %r16, 2147483647;
	setp.ne.s32 	%p38, %r106, 1071644672;
	and.pred  	%p5, %p37, %p38;
	add.s64 	%rd7, %rd2, %rd47;
	add.s64 	%rd8, %rd2, %rd54;
$L__BB18_18:
	setp.eq.f64 	%p39, %fd1194, 0d0000000000000000;
	mov.f64 	%fd1201, %fd1196;
	@%p39 bra 	$L__BB18_20;
	sub.f64 	%fd480, %fd1200, %fd1195;
	div.rn.f64 	%fd1201, %fd480, %fd1194;
$L__BB18_20:
	setp.eq.f64 	%p40, %fd1197, 0d0000000000000000;
	mov.f64 	%fd1202, %fd1199;
	@%p40 bra 	$L__BB18_22;
	sub.f64 	%fd481, %fd1200, %fd1198;
	div.rn.f64 	%fd1202, %fd481, %fd1197;
$L__BB18_22:
	setp.lt.s32 	%p41, %r16, 0;
	setp.eq.s32 	%p42, %r105, 1062207488;
	{ // callseq 16, 0
	.param .b64 param0;
	st.param.b64 	[param0], 16;
	.param .b64 retval0;
	call.uni (retval0), 
	malloc, 
	(
	param0
	);
	ld.param.b64 	%rd57, [retval0];
	} // callseq 16
	st.f64 	[%rd57], %fd1201;
	st.f64 	[%rd57+8], %fd1200;
	{ // callseq 17, 0
	.param .b64 param0;
	st.param.b64 	[param0], 16;
	.param .b64 retval0;
	call.uni (retval0), 
	malloc, 
	(
	param0
	);
	ld.param.b64 	%rd58, [retval0];
	} // callseq 17
	st.f64 	[%rd58], %fd1202;
	st.f64 	[%rd58+8], %fd1200;
	ld.global.f64 	%fd34, [%rd5+16];
	ld.global.f64 	%fd35, [%rd45+16];
	ld.global.f64 	%fd36, [%rd45];
	ld.global.f64 	%fd37, [%rd5];
	sub.f64 	%fd38, %fd36, %fd37;
	{
	.reg .b32 %temp; 
	mov.b64 	{%temp, %r18}, %fd38;
	}
	abs.f64 	%fd39, %fd38;
	{ // callseq 18, 0
	.param .b64 param0;
	st.param.f64 	[param0], %fd39;
	.param .b64 param1;
	st.param.f64 	[param1], 0d4000000000000000;
	.param .b64 retval0;
	call.uni (retval0), 
	__internal_accurate_pow, 
	(
	param0, 
	param1
	);
	ld.param.f64 	%fd482, [retval0];
	} // callseq 18
	setp.lt.s32 	%p43, %r18, 0;
	neg.f64 	%fd484, %fd482;
	selp.f64 	%fd485, %fd484, %fd482, %p42;
	selp.f64 	%fd486, %fd485, %fd482, %p43;
	setp.eq.f64 	%p44, %fd38, 0d0000000000000000;
	selp.b32 	%r109, %r18, 0, %p42;
	or.b32  	%r110, %r109, 2146435072;
	selp.b32 	%r111, %r110, %r109, %p41;
	mov.b32 	%r112, 0;
	mov.b64 	%fd487, {%r112, %r111};
	selp.f64 	%fd1203, %fd487, %fd486, %p44;
	add.f64 	%fd488, %fd38, 0d4000000000000000;
	{
	.reg .b32 %temp; 
	mov.b64 	{%temp, %r113}, %fd488;
	}
	and.b32  	%r114, %r113, 2146435072;
	setp.ne.s32 	%p45, %r114, 2146435072;
	@%p45 bra 	$L__BB18_27;
	setp.num.f64 	%p46, %fd38, %fd38;
	@%p46 bra 	$L__BB18_25;
	mov.f64 	%fd489, 0d4000000000000000;
	add.rn.f64 	%fd1203, %fd38, %fd489;
	bra.uni 	$L__BB18_27;
$L__BB18_25:
	setp.neu.f64 	%p47, %fd39, 0d7FF0000000000000;
	@%p47 bra 	$L__BB18_27;
	selp.b32 	%r115, 0, 2146435072, %p41;
	or.b32  	%r116, %r115, -2147483648;
	selp.b32 	%r117, %r116, %r115, %p5;
	selp.b32 	%r118, %r117, %r115, %p43;
	mov.b32 	%r119, 0;
	mov.b64 	%fd1203, {%r119, %r118};
$L__BB18_27:
	and.b32  	%r120, %r16, 2146435072;
	setp.eq.s32 	%p51, %r120, 1062207488;
	setp.eq.f64 	%p52, %fd38, 0d3FF0000000000000;
	add.f64 	%fd491, %fd1203, 0d0000000000000000;
	selp.f64 	%fd44, 0d3FF0000000000000, %fd491, %p52;
	ld.f64 	%fd492, [%rd57];
	sub.f64 	%fd45, %fd492, %fd37;
	{
	.reg .b32 %temp; 
	mov.b64 	{%temp, %r19}, %fd45;
	}
	abs.f64 	%fd46, %fd45;
	{ // callseq 19, 0
	.param .b64 param0;
	st.param.f64 	[param0], %fd46;
	.param .b64 param1;
	st.param.f64 	[param1], 0d4000000000000000;
	.param .b64 retval0;
	call.uni (retval0), 
	__internal_accurate_pow, 
	(
	param0, 
	param1
	);
	ld.param.f64 	%fd493, [retval0];
	} // callseq 19
	setp.lt.s32 	%p53, %r19, 0;
	neg.f64 	%fd495, %fd493;
	selp.f64 	%fd496, %fd495, %fd493, %p51;
	selp.f64 	%fd497, %fd496, %fd493, %p53;
	setp.eq.f64 	%p54, %fd45, 0d0000000000000000;
	selp.b32 	%r121, %r19, 0, %p51;
	or.b32  	%r122, %r121, 2146435072;
	selp.b32 	%r123, %r122, %r121, %p41;
	mov.b32 	%r124, 0;
	mov.b64 	%fd498, {%r124, %r123};
	selp.f64 	%fd1204, %fd498, %fd497, %p54;
	add.f64 	%fd499, %fd45, 0d4000000000000000;
	{
	.reg .b32 %temp; 
	mov.b64 	{%temp, %r125}, %fd499;
	}
	and.b32  	%r126, %r125, 2146435072;
	setp.ne.s32 	%p55, %r126, 2146435072;
	@%p55 bra 	$L__BB18_32;
	setp.num.f64 	%p56, %fd45, %fd45;
	@%p56 bra 	$L__BB18_30;
	mov.f64 	%fd500, 0d4000000000000000;
	add.rn.f64 	%fd1204, %fd45, %fd500;
	bra.uni 	$L__BB18_32;
$L__BB18_30:
	setp.neu.f64 	%p57, %fd46, 0d7FF0000000000000;
	@%p57 bra 	$L__BB18_32;
	selp.b32 	%r127, 0, 2146435072, %p41;
	or.b32  	%r128, %r127, -2147483648;
	selp.b32 	%r129, %r128, %r127, %p5;
	selp.b32 	%r130, %r129, %r127, %p53;
	mov.b32 	%r131, 0;
	mov.b64 	%fd1204, {%r131, %r130};
$L__BB18_32:
	and.b32  	%r132, %r16, 2146435072;
	setp.eq.s32 	%p61, %r132, 1062207488;
	setp.eq.f64 	%p62, %fd45, 0d3FF0000000000000;
	add.f64 	%fd501, %fd1204, 0d0000000000000000;
	selp.f64 	%fd51, 0d3FF0000000000000, %fd501, %p62;
	mul.lo.s32 	%r133, %r662, 3;
	mul.wide.u32 	%rd61, %r133, 8;
	add.s64 	%rd62, %rd1, %rd61;
	ld.global.f64 	%fd52, [%rd62+8];
	ld.global.f64 	%fd53, [%rd5+8];
	sub.f64 	%fd502, %fd52, %fd53;
	{
	.reg .b32 %temp; 
	mov.b64 	{%temp, %r20}, %fd502;
	}
	abs.f64 	%fd54, %fd502;
	{ // callseq 20, 0
	.param .b64 param0;
	st.param.f64 	[param0], %fd54;
	.param .b64 param1;
	st.param.f64 	[param1], 0d4000000000000000;
	.param .b64 retval0;
	call.uni (retval0), 
	__internal_accurate_pow, 
	(
	param0, 
	param1
	);
	ld.param.f64 	%fd503, [retval0];
	} // callseq 20
	setp.lt.s32 	%p63, %r20, 0;
	neg.f64 	%fd505, %fd503;
	selp.f64 	%fd506, %fd505, %fd503, %p61;
	selp.f64 	%fd507, %fd506, %fd503, %p63;
	setp.eq.f64 	%p64, %fd502, 0d0000000000000000;
	selp.b32 	%r134, %r20, 0, %p61;
	or.b32  	%r135, %r134, 2146435072;
	selp.b32 	%r136, %r135, %r134, %p41;
	mov.b32 	%r137, 0;
	mov.b64 	%fd508, {%r137, %r136};
	selp.f64 	%fd1205, %fd508, %fd507, %p64;
	add.f64 	%fd509, %fd502, 0d4000000000000000;
	{
	.reg .b32 %temp; 
	mov.b64 	{%temp, %r138}, %fd509;
	}
	and.b32  	%r139, %r138, 2146435072;
	setp.ne.s32 	%p65, %r139, 2146435072;
	@%p65 bra 	$L__BB18_37;
	setp.nan.f64 	%p66, %fd502, %fd502;
	@%p66 bra 	$L__BB18_36;
	setp.neu.f64 	%p67, %fd54, 0d7FF0000000000000;
	@%p67 bra 	$L__BB18_37;
	selp.b32 	%r140, 0, 2146435072, %p41;
	or.b32  	%r141, %r140, -2147483648;
	selp.b32 	%r142, %r141, %r140, %p5;
	selp.b32 	%r143, %r142, %r140, %p63;
	mov.b32 	%r144, 0;
	mov.b64 	%fd1205, {%r144, %r143};
	bra.uni 	$L__BB18_37;
$L__BB18_36:
	mov.f64 	%fd512, 0d4000000000000000;
	add.rn.f64 	%fd1205, %fd502, %fd512;
$L__BB18_37:
	sub.f64 	%fd513, %fd52, %fd53;
	setp.eq.f64 	%p72, %fd513, 0d3FF0000000000000;
	selp.f64 	%fd514, 0d3FF0000000000000, %fd1205, %p72;
	add.f64 	%fd59, %fd44, %fd514;
	ld.f64 	%fd515, [%rd57+8];
	sub.f64 	%fd60, %fd515, %fd53;
	{
	.reg .b32 %temp; 
	mov.b64 	{%temp, %r21}, %fd60;
	}
	abs.f64 	%fd61, %fd60;
	{ // callseq 21, 0
	.param .b64 param0;
	st.param.f64 	[param0], %fd61;
	.param .b64 param1;
	st.param.f64 	[param1], 0d4000000000000000;
	.param .b64 retval0;
	call.uni (retval0), 
	__internal_accurate_pow, 
	(
	param0, 
	param1
	);
	ld.param.f64 	%fd516, [retval0];
	} // callseq 21
	setp.lt.s32 	%p73, %r21, 0;
	neg.f64 	%fd518, %fd516;
	selp.f64 	%fd519, %fd518, %fd516, %p61;
	selp.f64 	%fd520, %fd519, %fd516, %p73;
	setp.eq.f64 	%p74, %fd60, 0d0000000000000000;
	selp.b32 	%r146, %r21, 0, %p61;
	or.b32  	%r147, %r146, 2146435072;
	selp.b32 	%r148, %r147, %r146, %p41;
	mov.b32 	%r149, 0;
	mov.b64 	%fd521, {%r149, %r148};
	selp.f64 	%fd1206, %fd521, %fd520, %p74;
	add.f64 	%fd522, %fd60, 0d4000000000000000;
	{
	.reg .b32 %temp; 
	mov.b64 	{%temp, %r150}, %fd522;
	}
	and.b32  	%r151, %r150, 2146435072;
	setp.ne.s32 	%p75, %r151, 2146435072;
	@%p75 bra 	$L__BB18_42;
	setp.nan.f64 	%p76, %fd60, %fd60;
	@%p76 bra 	$L__BB18_41;
	setp.neu.f64 	%p77, %fd61, 0d7FF0000000000000;
	@%p77 bra 	$L__BB18_42;
	selp.b32 	%r152, 0, 2146435072, %p41;
	or.b32  	%r153, %r152, -2147483648;
	selp.b32 	%r154, %r153, %r152, %p5;
	selp.b32 	%r155, %r154, %r152, %p73;
	mov.b32 	%r156, 0;
	mov.b64 	%fd1206, {%r156, %r155};
	bra.uni 	$L__BB18_42;
$L__BB18_41:
	mov.f64 	%fd523, 0d4000000000000000;
	add.rn.f64 	%fd1206, %fd60, %fd523;
$L__BB18_42:
	setp.eq.f64 	%p82, %fd60, 0d3FF0000000000000;
	selp.f64 	%fd524, 0d3FF0000000000000, %fd1206, %p82;
	add.f64 	%fd525, %fd51, %fd524;
	sqrt.rn.f64 	%fd526, %fd59;
	sqrt.rn.f64 	%fd527, %fd525;
	div.rn.f64 	%fd528, %fd527, %fd526;
	mov.f64 	%fd529, 0d3FF0000000000000;
	sub.f64 	%fd530, %fd529, %fd528;
	mul.f64 	%fd531, %fd35, %fd530;
	fma.rn.f64 	%fd66, %fd34, %fd528, %fd531;
	ld.global.f64 	%fd67, [%rd6+16];
	ld.global.f64 	%fd68, [%rd6];
	sub.f64 	%fd69, %fd36, %fd68;
	{
	.reg .b32 %temp; 
	mov.b64 	{%temp, %r22}, %fd69;
	}
	abs.f64 	%fd70, %fd69;
	{ // callseq 22, 0
	.param .b64 param0;
	st.param.f64 	[param0], %fd70;
	.param .b64 param1;
	st.param.f64 	[param1], 0d4000000000000000;
	.param .b64 retval0;
	call.uni (retval0), 
	__internal_accurate_pow, 
	(
	param0, 
	param1
	);
	ld.param.f64 	%fd532, [retval0];
	} // callseq 22
	setp.lt.s32 	%p83, %r22, 0;
	neg.f64 	%fd534, %fd532;
	selp.f64 	%fd535, %fd534, %fd532, %p61;
	selp.f64 	%fd536, %fd535, %fd532, %p83;
	setp.eq.f64 	%p84, %fd69, 0d0000000000000000;
	selp.b32 	%r158, %r22, 0, %p61;
	or.b32  	%r159, %r158, 2146435072;
	selp.b32 	%r160, %r159, %r158, %p41;
	mov.b32 	%r161, 0;
	mov.b64 	%fd537, {%r161, %r160};
	selp.f64 	%fd1207, %fd537, %fd536, %p84;
	add.f64 	%fd538, %fd69, 0d4000000000000000;
	{
	.reg .b32 %temp; 
	mov.b64 	{%temp, %r162}, %fd538;
	}
	and.b32  	%r163, %r162, 2146435072;
	setp.ne.s32 	%p85, %r163, 2146435072;
	@%p85 bra 	$L__BB18_47;
	setp.num.f64 	%p86, %fd69, %fd69;
	@%p86 bra 	$L__BB18_45;
	mov.f64 	%fd539, 0d4000000000000000;
	add.rn.f64 	%fd1207, %fd69, %fd539;
	bra.uni 	$L__BB18_47;
$L__BB18_45:
	setp.neu.f64 	%p87, %fd70, 0d7FF0000000000000;
	@%p87 bra 	$L__BB18_47;
	selp.b32 	%r164, 0, 2146435072, %p41;
	or.b32  	%r165, %r164, -2147483648;
	selp.b32 	%r166, %r165, %r164, %p5;
	selp.b32 	%r167, %r166, %r164, %p83;
	mov.b32 	%r168, 0;
	mov.b64 	%fd1207, {%r168, %r167};
$L__BB18_47:
	setp.eq.f64 	%p92, %fd69, 0d3FF0000000000000;
	add.f64 	%fd540, %fd1207, 0d0000000000000000;
	selp.f64 	%fd75, 0d3FF0000000000000, %fd540, %p92;
	sub.f64 	%fd76, %fd1202, %fd68;
	{
	.reg .b32 %temp; 
	mov.b64 	{%temp, %r23}, %fd76;
	}
	abs.f64 	%fd77, %fd76;
	{ // callseq 23, 0
	.param .b64 param0;
	st.param.f64 	[param0], %fd77;
	.param .b64 param1;
	st.param.f64 	[param1], 0d4000000000000000;
	.param .b64 retval0;
	call.uni (retval0), 
	__internal_accurate_pow, 
	(
	param0, 
	param1
	);
	ld.param.f64 	%fd541, [retval0];
	} // callseq 23
	setp.lt.s32 	%p93, %r23, 0;
	neg.f64 	%fd543, %fd541;
	selp.f64 	%fd544, %fd543, %fd541, %p61;
	selp.f64 	%fd545, %fd544, %fd541, %p93;
	setp.eq.f64 	%p94, %fd76, 0d0000000000000000;
	selp.b32 	%r170, %r23, 0, %p61;
	or.b32  	%r171, %r170, 2146435072;
	selp.b32 	%r172, %r171, %r170, %p41;
	mov.b32 	%r173, 0;
	mov.b64 	%fd546, {%r173, %r172};
	selp.f64 	%fd1208, %fd546, %fd545, %p94;
	add.f64 	%fd547, %fd76, 0d4000000000000000;
	{
	.reg .b32 %temp; 
	mov.b64 	{%temp, %r174}, %fd547;
	}
	and.b32  	%r175, %r174, 2146435072;
	setp.ne.s32 	%p95, %r175, 2146435072;
	@%p95 bra 	$L__BB18_52;
	setp.num.f64 	%p96, %fd76, %fd76;
	@%p96 bra 	$L__BB18_50;
	mov.f64 	%fd548, 0d4000000000000000;
	add.rn.f64 	%fd1208, %fd76, %fd548;
	bra.uni 	$L__BB18_52;
$L__BB18_50:
	setp.neu.f64 	%p97, %fd77, 0d7FF0000000000000;
	@%p97 bra 	$L__BB18_52;
	selp.b32 	%r176, 0, 2146435072, %p41;
	or.b32  	%r177, %r176, -2147483648;
	selp.b32 	%r178, %r177, %r176, %p5;
	selp.b32 	%r179, %r178, %r176, %p93;
	mov.b32 	%r180, 0;
	mov.b64 	%fd1208, {%r180, %r179};
$L__BB18_52:
	setp.eq.f64 	%p102, %fd76, 0d3FF0000000000000;
	add.f64 	%fd549, %fd1208, 0d0000000000000000;
	selp.f64 	%fd82, 0d3FF0000000000000, %fd549, %p102;
	ld.global.f64 	%fd83, [%rd6+8];
	sub.f64 	%fd84, %fd52, %fd83;
	{
	.reg .b32 %temp; 
	mov.b64 	{%temp, %r24}, %fd84;
	}
	abs.f64 	%fd85, %fd84;
	{ // callseq 24, 0
	.param .b64 param0;
	st.param.f64 	[param0], %fd85;
	.param .b64 param1;
	st.param.f64 	[param1], 0d4000000000000000;
	.param .b64 retval0;
	call.uni (retval0), 
	__internal_accurate_pow, 
	(
	param0, 
	param1
	);
	ld.param.f64 	%fd550, [retval0];
	} // callseq 24
	setp.lt.s32 	%p103, %r24, 0;
	neg.f64 	%fd552, %fd550;
	selp.f64 	%fd553, %fd552, %fd550, %p61;
	selp.f64 	%fd554, %fd553, %fd550, %p103;
	setp.eq.f64 	%p104, %fd84, 0d0000000000000000;
	selp.b32 	%r182, %r24, 0, %p61;
	or.b32  	%r183, %r182, 2146435072;
	selp.b32 	%r184, %r183, %r182, %p41;
	mov.b32 	%r185, 0;
	mov.b64 	%fd555, {%r185, %r184};
	selp.f64 	%fd1209, %fd555, %fd554, %p104;
	add.f64 	%fd556, %fd84, 0d4000000000000000;
	{
	.reg .b32 %temp; 
	mov.b64 	{%temp, %r186}, %fd556;
	}
	and.b32  	%r187, %r186, 2146435072;
	setp.ne.s32 	%p105, %r187, 2146435072;
	@%p105 bra 	$L__BB18_57;
	setp.nan.f64 	%p106, %fd84, %fd84;
	@%p106 bra 	$L__BB18_56;
	setp.neu.f64 	%p107, %fd85, 0d7FF0000000000000;
	@%p107 bra 	$L__BB18_57;
	selp.b32 	%r188, 0, 2146435072, %p41;
	or.b32  	%r189, %r188, -2147483648;
	selp.b32 	%r190, %r189, %r188, %p5;
	selp.b32 	%r191, %r190, %r188, %p103;
	mov.b32 	%r192, 0;
	mov.b64 	%fd1209, {%r192, %r191};
	bra.uni 	$L__BB18_57;
$L__BB18_56:
	mov.f64 	%fd557, 0d4000000000000000;
	add.rn.f64 	%fd1209, %fd84, %fd557;
$L__BB18_57:
	setp.eq.f64 	%p112, %fd84, 0d3FF0000000000000;
	selp.f64 	%fd558, 0d3FF0000000000000, %fd1209, %p112;
	add.f64 	%fd90, %fd75, %fd558;
	sub.f64 	%fd91, %fd1200, %fd83;
	{
	.reg .b32 %temp; 
	mov.b64 	{%temp, %r25}, %fd91;
	}
	abs.f64 	%fd92, %fd91;
	{ // callseq 25, 0
	.param .b64 param0;
	st.param.f64 	[param0], %fd92;
	.param .b64 param1;
	st.param.f64 	[param1], 0d4000000000000000;
	.param .b64 retval0;
	call.uni (retval0), 
	__internal_accurate_pow, 
	(
	param0, 
	param1
	);
	ld.param.f64 	%fd559, [retval0];
	} // callseq 25
	setp.lt.s32 	%p113, %r25, 0;
	neg.f64 	%fd561, %fd559;
	selp.f64 	%fd562, %fd561, %fd559, %p61;
	selp.f64 	%fd563, %fd562, %fd559, %p113;
	setp.eq.f64 	%p114, %fd91, 0d0000000000000000;
	selp.b32 	%r194, %r25, 0, %p61;
	or.b32  	%r195, %r194, 2146435072;
	selp.b32 	%r196, %r195, %r194, %p41;
	mov.b32 	%r197, 0;
	mov.b64 	%fd564, {%r197, %r196};
	selp.f64 	%fd1210, %fd564, %fd563, %p114;
	add.f64 	%fd565, %fd91, 0d4000000000000000;
	{
	.reg .b32 %temp; 
	mov.b64 	{%temp, %r198}, %fd565;
	}
	and.b32  	%r199, %r198, 2146435072;
	setp.ne.s32 	%p115, %r199, 2146435072;
	@%p115 bra 	$L__BB18_62;
	setp.nan.f64 	%p116, %fd91, %fd91;
	@%p116 bra 	$L__BB18_61;
	setp.neu.f64 	%p117, %fd92, 0d7FF0000000000000;
	@%p117 bra 	$L__BB18_62;
	selp.b32 	%r200, 0, 2146435072, %p41;
	or.b32  	%r201, %r200, -2147483648;
	selp.b32 	%r202, %r201, %r200, %p5;
	selp.b32 	%r203, %r202, %r200, %p113;
	mov.b32 	%r204, 0;
	mov.b64 	%fd1210, {%r204, %r203};
	bra.uni 	$L__BB18_62;
$L__BB18_61:
	mov.f64 	%fd566, 0d4000000000000000;
	add.rn.f64 	%fd1210, %fd91, %fd566;
$L__BB18_62:
	setp.eq.f64 	%p122, %fd91, 0d3FF0000000000000;
	selp.f64 	%fd567, 0d3FF0000000000000, %fd1210, %p122;
	add.f64 	%fd568, %fd82, %fd567;
	sqrt.rn.f64 	%fd569, %fd90;
	sqrt.rn.f64 	%fd570, %fd568;
	div.rn.f64 	%fd571, %fd570, %fd569;
	mov.f64 	%fd572, 0d3FF0000000000000;
	sub.f64 	%fd573, %fd572, %fd571;
	mul.f64 	%fd574, %fd35, %fd573;
	fma.rn.f64 	%fd97, %fd67, %fd571, %fd574;
	{ // callseq 26, 0
	.param .b64 param0;
	st.param.b64 	[param0], 24;
	.param .b64 retval0;
	call.uni (retval0), 
	malloc, 
	(
	param0
	);
	ld.param.b64 	%rd63, [retval0];
	} // callseq 26
	mul.lo.s32 	%r206, %r662, 3;
	mul.wide.u32 	%rd64, %r206, 8;
	add.s64 	%rd65, %rd1, %rd64;
	ld.global.f64 	%fd575, [%rd65];
	ld.global.f64 	%fd98, [%rd5];
	sub.f64 	%fd99, %fd575, %fd98;
	{
	.reg .b32 %temp; 
	mov.b64 	{%temp, %r26}, %fd99;
	}
	abs.f64 	%fd100, %fd99;
	{ // callseq 27, 0
	.param .b64 param0;
	st.param.f64 	[param0], %fd100;
	.param .b64 param1;
	st.param.f64 	[param1], 0d4000000000000000;
	.param .b64 retval0;
	call.uni (retval0), 
	__internal_accurate_pow, 
	(
	param0, 
	param1
	);
	ld.param.f64 	%fd576, [retval0];
	} // callseq 27
	setp.lt.s32 	%p123, %r26, 0;
	neg.f64 	%fd578, %fd576;
	selp.f64 	%fd579, %fd578, %fd576, %p61;
	selp.f64 	%fd580, %fd579, %fd576, %p123;
	setp.eq.f64 	%p124, %fd99, 0d0000000000000000;
	selp.b32 	%r207, %r26, 0, %p61;
	or.b32  	%r208, %r207, 2146435072;
	selp.b32 	%r209, %r208, %r207, %p41;
	mov.b32 	%r210, 0;
	mov.b64 	%fd581, {%r210, %r209};
	selp.f64 	%fd1211, %fd581, %fd580, %p124;
	add.f64 	%fd582, %fd99, 0d4000000000000000;
	{
	.reg .b32 %temp; 
	mov.b64 	{%temp, %r211}, %fd582;
	}
	and.b32  	%r212, %r211, 2146435072;
	setp.ne.s32 	%p125, %r212, 2146435072;
	@%p125 bra 	$L__BB18_67;
	setp.num.f64 	%p126, %fd99, %fd99;
	@%p126 bra 	$L__BB18_65;
	mov.f64 	%fd583, 0d4000000000000000;
	add.rn.f64 	%fd1211, %fd99, %fd583;
	bra.uni 	$L__BB18_67;
$L__BB18_65:
	setp.neu.f64 	%p127, %fd100, 0d7FF0000000000000;
	@%p127 bra 	$L__BB18_67;
	selp.b32 	%r213, 0, 2146435072, %p41;
	or.b32  	%r214, %r213, -2147483648;
	selp.b32 	%r215, %r214, %r213, %p5;
	selp.b32 	%r216, %r215, %r213, %p123;
	mov.b32 	%r217, 0;
	mov.b64 	%fd1211, {%r217, %r216};
$L__BB18_67:
	setp.eq.f64 	%p132, %fd99, 0d3FF0000000000000;
	add.f64 	%fd584, %fd1211, 0d0000000000000000;
	selp.f64 	%fd105, 0d3FF0000000000000, %fd584, %p132;
	ld.f64 	%fd585, [%rd57];
	sub.f64 	%fd106, %fd585, %fd98;
	{
	.reg .b32 %temp; 
	mov.b64 	{%temp, %r27}, %fd106;
	}
	abs.f64 	%fd107, %fd106;
	{ // callseq 28, 0
	.param .b64 param0;
	st.param.f64 	[param0], %fd107;
	.param .b64 param1;
	st.param.f64 	[param1], 0d4000000000000000;
	.param .b64 retval0;
	call.uni (retval0), 
	__internal_accurate_pow, 
	(
	param0, 
	param1
	);
	ld.param.f64 	%fd586, [retval0];
	} // callseq 28
	setp.lt.s32 	%p133, %r27, 0;
	neg.f64 	%fd588, %fd586;
	selp.f64 	%fd589, %fd588, %fd586, %p61;
	selp.f64 	%fd590, %fd589, %fd586, %p133;
	setp.eq.f64 	%p134, %fd106, 0d0000000000000000;
	selp.b32 	%r219, %r27, 0, %p61;
	or.b32  	%r220, %r219, 2146435072;
	selp.b32 	%r221, %r220, %r219, %p41;
	mov.b32 	%r222, 0;
	mov.b64 	%fd591, {%r222, %r221};
	selp.f64 	%fd1212, %fd591, %fd590, %p134;
	add.f64 	%fd592, %fd106, 0d4000000000000000;
	{
	.reg .b32 %temp; 
	mov.b64 	{%temp, %r223}, %fd592;
	}
	and.b32  	%r224, %r223, 2146435072;
	setp.ne.s32 	%p135, %r224, 2146435072;
	@%p135 bra 	$L__BB18_72;
	setp.num.f64 	%p136, %fd106, %fd106;
	@%p136 bra 	$L__BB18_70;
	mov.f64 	%fd593, 0d4000000000000000;
	add.rn.f64 	%fd1212, %fd106, %fd593;
	bra.uni 	$L__BB18_72;
$L__BB18_70:
	setp.neu.f64 	%p137, %fd107, 0d7FF0000000000000;
	@%p137 bra 	$L__BB18_72;
	selp.b32 	%r225, 0, 2146435072, %p41;
	or.b32  	%r226, %r225, -2147483648;
	selp.b32 	%r227, %r226, %r225, %p5;
	selp.b32 	%r228, %r227, %r225, %p133;
	mov.b32 	%r229, 0;
	mov.b64 	%fd1212, {%r229, %r228};
$L__BB18_72:
	setp.eq.f64 	%p142, %fd106, 0d3FF0000000000000;
	add.f64 	%fd594, %fd1212, 0d0000000000000000;
	selp.f64 	%fd112, 0d3FF0000000000000, %fd594, %p142;
	mul.wide.u32 	%rd66, %r206, 8;
	add.s64 	%rd67, %rd1, %rd66;
	ld.global.f64 	%fd595, [%rd67+8];
	ld.global.f64 	%fd113, [%rd5+8];
	sub.f64 	%fd114, %fd595, %fd113;
	{
	.reg .b32 %temp; 
	mov.b64 	{%temp, %r28}, %fd114;
	}
	abs.f64 	%fd115, %fd114;
	{ // callseq 29, 0
	.param .b64 param0;
	st.param.f64 	[param0], %fd115;
	.param .b64 param1;
	st.param.f64 	[param1], 0d4000000000000000;
	.param .b64 retval0;
	call.uni (retval0), 
	__internal_accurate_pow, 
	(
	param0, 
	param1
	);
	ld.param.f64 	%fd596, [retval0];
	} // callseq 29
	setp.lt.s32 	%p143, %r28, 0;
	neg.f64 	%fd598, %fd596;
	selp.f64 	%fd599, %fd598, %fd596, %p61;
	selp.f64 	%fd600, %fd599, %fd596, %p143;
	setp.eq.f64 	%p144, %fd114, 0d0000000000000000;
	selp.b32 	%r232, %r28, 0, %p61;
	or.b32  	%r233, %r232, 2146435072;
	selp.b32 	%r234, %r233, %r232, %p41;
	mov.b32 	%r235, 0;
	mov.b64 	%fd601, {%r235, %r234};
	selp.f64 	%fd1213, %fd601, %fd600, %p144;
	add.f64 	%fd602, %fd114, 0d4000000000000000;
	{
	.reg .b32 %temp; 
	mov.b64 	{%temp, %r236}, %fd602;
	}
	and.b32  	%r237, %r236, 2146435072;
	setp.ne.s32 	%p145, %r237, 2146435072;
	@%p145 bra 	$L__BB18_77;
	setp.nan.f64 	%p146, %fd114, %fd114;
	@%p146 bra 	$L__BB18_76;
	setp.neu.f64 	%p147, %fd115, 0d7FF0000000000000;
	@%p147 bra 	$L__BB18_77;
	selp.b32 	%r238, 0, 2146435072, %p41;
	or.b32  	%r239, %r238, -2147483648;
	selp.b32 	%r240, %r239, %r238, %p5;
	selp.b32 	%r241, %r240, %r238, %p143;
	mov.b32 	%r242, 0;
	mov.b64 	%fd1213, {%r242, %r241};
	bra.uni 	$L__BB18_77;
$L__BB18_76:
	mov.f64 	%fd603, 0d4000000000000000;
	add.rn.f64 	%fd1213, %fd114, %fd603;
$L__BB18_77:
	setp.eq.f64 	%p152, %fd114, 0d3FF0000000000000;
	selp.f64 	%fd604, 0d3FF0000000000000, %fd1213, %p152;
	add.f64 	%fd120, %fd105, %fd604;
	ld.f64 	%fd605, [%rd57+8];
	sub.f64 	%fd121, %fd605, %fd113;
	{
	.reg .b32 %temp; 
	mov.b64 	{%temp, %r29}, %fd121;
	}
	abs.f64 	%fd122, %fd121;
	{ // callseq 30, 0
	.param .b64 param0;
	st.param.f64 	[param0], %fd122;
	.param .b64 param1;
	st.param.f64 	[param1], 0d4000000000000000;
	.param .b64 retval0;
	call.uni (retval0), 
	__internal_accurate_pow, 
	(
	param0, 
	param1
	);
	ld.param.f64 	%fd606, [retval0];
	} // callseq 30
	setp.lt.s32 	%p153, %r29, 0;
	neg.f64 	%fd608, %fd606;
	selp.f64 	%fd609, %fd608, %fd606, %p61;
	selp.f64 	%fd610, %fd609, %fd606, %p153;
	setp.eq.f64 	%p154, %fd121, 0d0000000000000000;
	selp.b32 	%r244, %r29, 0, %p61;
	or.b32  	%r245, %r244, 2146435072;
	selp.b32 	%r246, %r245, %r244, %p41;
	mov.b32 	%r247, 0;
	mov.b64 	%fd611, {%r247, %r246};
	selp.f64 	%fd1214, %fd611, %fd610, %p154;
	add.f64 	%fd612, %fd121, 0d4000000000000000;
	{
	.reg .b32 %temp; 
	mov.b64 	{%temp, %r248}, %fd612;
	}
	and.b32  	%r249, %r248, 2146435072;
	setp.ne.s32 	%p155, %r249, 2146435072;
	@%p155 bra 	$L__BB18_82;
	setp.nan.f64 	%p156, %fd121, %fd121;
	@%p156 bra 	$L__BB18_81;
	setp.neu.f64 	%p157, %fd122, 0d7FF0000000000000;
	@%p157 bra 	$L__BB18_82;
	selp.b32 	%r250, 0, 2146435072, %p41;
	or.b32  	%r251, %r250, -2147483648;
	selp.b32 	%r252, %r251, %r250, %p5;
	selp.b32 	%r253, %r252, %r250, %p153;
	mov.b32 	%r254, 0;
	mov.b64 	%fd1214, {%r254, %r253};
	bra.uni 	$L__BB18_82;
$L__BB18_81:
	mov.f64 	%fd613, 0d4000000000000000;
	add.rn.f64 	%fd1214, %fd121, %fd613;
$L__BB18_82:
	setp.eq.f64 	%p162, %fd121, 0d3FF0000000000000;
	selp.f64 	%fd614, 0d3FF0000000000000, %fd1214, %p162;
	add.f64 	%fd615, %fd112, %fd614;
	sqrt.rn.f64 	%fd616, %fd120;
	sqrt.rn.f64 	%fd617, %fd615;
	div.rn.f64 	%fd618, %fd617, %fd616;
	mov.f64 	%fd619, 0d3FF0000000000000;
	sub.f64 	%fd620, %fd619, %fd618;
	ld.global.f64 	%fd621, [%rd7];
	add.s64 	%rd69, %rd2, %rd66;
	ld.global.f64 	%fd622, [%rd69];
	mul.f64 	%fd623, %fd620, %fd622;
	fma.rn.f64 	%fd624, %fd618, %fd621, %fd623;
	st.f64 	[%rd63], %fd624;
	ld.global.f64 	%fd625, [%rd7+8];
	ld.global.f64 	%fd626, [%rd69+8];
	mul.f64 	%fd627, %fd620, %fd626;
	fma.rn.f64 	%fd628, %fd618, %fd625, %fd627;
	st.f64 	[%rd63+8], %fd628;
	ld.global.f64 	%fd629, [%rd7+16];
	ld.global.f64 	%fd630, [%rd69+16];
	mul.f64 	%fd631, %fd620, %fd630;
	fma.rn.f64 	%fd632, %fd618, %fd629, %fd631;
	st.f64 	[%rd63+16], %fd632;
	{ // callseq 31, 0
	.param .b64 param0;
	st.param.b64 	[param0], 24;
	.param .b64 retval0;
	call.uni (retval0), 
	malloc, 
	(
	param0
	);
	ld.param.b64 	%rd70, [retval0];
	} // callseq 31
	ld.global.f64 	%fd633, [%rd67];
	ld.global.f64 	%fd127, [%rd6];
	sub.f64 	%fd128, %fd633, %fd127;
	{
	.reg .b32 %temp; 
	mov.b64 	{%temp, %r30}, %fd128;
	}
	abs.f64 	%fd129, %fd128;
	{ // callseq 32, 0
	.param .b64 param0;
	st.param.f64 	[param0], %fd129;
	.param .b64 param1;
	st.param.f64 	[param1], 0d4000000000000000;
	.param .b64 retval0;
	call.uni (retval0), 
	__internal_accurate_pow, 
	(
	param0, 
	param1
	);
	ld.param.f64 	%fd634, [retval0];
	} // callseq 32
	setp.lt.s32 	%p163, %r30, 0;
	neg.f64 	%fd636, %fd634;
	selp.f64 	%fd637, %fd636, %fd634, %p61;
	selp.f64 	%fd638, %fd637, %fd634, %p163;
	setp.eq.f64 	%p164, %fd128, 0d0000000000000000;
	selp.b32 	%r257, %r30, 0, %p61;
	or.b32  	%r258, %r257, 2146435072;
	selp.b32 	%r259, %r258, %r257, %p41;
	mov.b32 	%r260, 0;
	mov.b64 	%fd639, {%r260, %r259};
	selp.f64 	%fd1215, %fd639, %fd638, %p164;
	add.f64 	%fd640, %fd128, 0d4000000000000000;
	{
	.reg .b32 %temp; 
	mov.b64 	{%temp, %r261}, %fd640;
	}
	and.b32  	%r262, %r261, 2146435072;
	setp.ne.s32 	%p165, %r262, 2146435072;
	@%p165 bra 	$L__BB18_87;
	setp.num.f64 	%p166, %fd128, %fd128;
	@%p166 bra 	$L__BB18_85;
	mov.f64 	%fd641, 0d4000000000000000;
	add.rn.f64 	%fd1215, %fd128, %fd641;
	bra.uni 	$L__BB18_87;
$L__BB18_85:
	setp.neu.f64 	%p167, %fd129, 0d7FF0000000000000;
	@%p167 bra 	$L__BB18_87;
	selp.b32 	%r263, 0, 2146435072, %p41;
	or.b32  	%r264, %r263, -2147483648;
	selp.b32 	%r265, %r264, %r263, %p5;
	selp.b32 	%r266, %r265, %r263, %p163;
	mov.b32 	%r267, 0;
	mov.b64 	%fd1215, {%r267, %r266};
$L__BB18_87:
	setp.eq.f64 	%p172, %fd128, 0d3FF0000000000000;
	add.f64 	%fd642, %fd1215, 0d0000000000000000;
	selp.f64 	%fd134, 0d3FF0000000000000, %fd642, %p172;
	ld.f64 	%fd643, [%rd58];
	sub.f64 	%fd135, %fd643, %fd127;
	{
	.reg .b32 %temp; 
	mov.b64 	{%temp, %r31}, %fd135;
	}
	abs.f64 	%fd136, %fd135;
	{ // callseq 33, 0
	.param .b64 param0;
	st.param.f64 	[param0], %fd136;
	.param .b64 param1;
	st.param.f64 	[param1], 0d4000000000000000;
	.param .b64 retval0;
	call.uni (retval0), 
	__internal_accurate_pow, 
	(
	param0, 
	param1
	);
	ld.param.f64 	%fd644, [retval0];
	} // callseq 33
	setp.lt.s32 	%p173, %r31, 0;
	neg.f64 	%fd646, %fd644;
	selp.f64 	%fd647, %fd646, %fd644, %p61;
	selp.f64 	%fd648, %fd647, %fd644, %p173;
	setp.eq.f64 	%p174, %fd135, 0d0000000000000000;
	selp.b32 	%r269, %r31, 0, %p61;
	or.b32  	%r270, %r269, 2146435072;
	selp.b32 	%r271, %r270, %r269, %p41;
	mov.b32 	%r272, 0;
	mov.b64 	%fd649, {%r272, %r271};
	selp.f64 	%fd1216, %fd649, %fd648, %p174;
	add.f64 	%fd650, %fd135, 0d4000000000000000;
	{
	.reg .b32 %temp; 
	mov.b64 	{%temp, %r273}, %fd650;
	}
	and.b32  	%r274, %r273, 2146435072;
	setp.ne.s32 	%p175, %r274, 2146435072;
	@%p175 bra 	$L__BB18_92;
	setp.num.f64 	%p176, %fd135, %fd135;
	@%p176 bra 	$L__BB18_90;
	mov.f64 	%fd651, 0d4000000000000000;
	add.rn.f64 	%fd1216, %fd135, %fd651;
	bra.uni 	$L__BB18_92;
$L__BB18_90:
	setp.neu.f64 	%p177, %fd136, 0d7FF0000000000000;
	@%p177 bra 	$L__BB18_92;
	selp.b32 	%r275, 0, 2146435072, %p41;
	or.b32  	%r276, %r275, -2147483648;
	selp.b32 	%r277, %r276, %r275, %p5;
	selp.b32 	%r278, %r277, %r275, %p173;
	mov.b32 	%r279, 0;
	mov.b64 	%fd1216, {%r279, %r278};
$L__BB18_92:
	setp.eq.f64 	%p182, %fd135, 0d3FF0000000000000;
	add.f64 	%fd652, %fd1216, 0d0000000000000000;
	selp.f64 	%fd141, 0d3FF0000000000000, %fd652, %p182;
	mul.lo.s32 	%r281, %r662, 3;
	mul.wide.u32 	%rd72, %r281, 8;
	add.s64 	%rd73, %rd1, %rd72;
	ld.global.f64 	%fd653, [%rd73+8];
	ld.global.f64 	%fd142, [%rd6+8];
	sub.f64 	%fd143, %fd653, %fd142;
	{
	.reg .b32 %temp; 
	mov.b64 	{%temp, %r32}, %fd143;
	}
	abs.f64 	%fd144, %fd143;
	{ // callseq 34, 0
	.param .b64 param0;
	st.param.f64 	[param0], %fd144;
	.param .b64 param1;
	st.param.f64 	[param1], 0d4000000000000000;
	.param .b64 retval0;
	call.uni (retval0), 
	__internal_accurate_pow, 
	(
	param0, 
	param1
	);
	ld.param.f64 	%fd654, [retval0];
	} // callseq 34
	setp.lt.s32 	%p183, %r32, 0;
	neg.f64 	%fd656, %fd654;
	selp.f64 	%fd657, %fd656, %fd654, %p61;
	selp.f64 	%fd658, %fd657, %fd654, %p183;
	setp.eq.f64 	%p184, %fd143, 0d0000000000000000;
	selp.b32 	%r282, %r32, 0, %p61;
	or.b32  	%r283, %r282, 2146435072;
	selp.b32 	%r284, %r283, %r282, %p41;
	mov.b32 	%r285, 0;
	mov.b64 	%fd659, {%r285, %r284};
	selp.f64 	%fd1217, %fd659, %fd658, %p184;
	add.f64 	%fd660, %fd143, 0d4000000000000000;
	{
	.reg .b32 %temp; 
	mov.b64 	{%temp, %r286}, %fd660;
	}
	and.b32  	%r287, %r286, 2146435072;
	setp.ne.s32 	%p185, %r287, 2146435072;
	@%p185 bra 	$L__BB18_97;
	setp.nan.f64 	%p186, %fd143, %fd143;
	@%p186 bra 	$L__BB18_96;
	setp.neu.f64 	%p187, %fd144, 0d7FF0000000000000;
	@%p187 bra 	$L__BB18_97;
	selp.b32 	%r288, 0, 2146435072, %p41;
	or.b32  	%r289, %r288, -2147483648;
	selp.b32 	%r290, %r289, %r288, %p5;
	selp.b32 	%r291, %r290, %r288, %p183;
	mov.b32 	%r292, 0;
	mov.b64 	%fd1217, {%r292, %r291};
	bra.uni 	$L__BB18_97;
$L__BB18_96:
	mov.f64 	%fd661, 0d4000000000000000;
	add.rn.f64 	%fd1217, %fd143, %fd661;
$L__BB18_97:
	setp.eq.f64 	%p192, %fd143, 0d3FF0000000000000;
	selp.f64 	%fd662, 0d3FF0000000000000, %fd1217, %p192;
	add.f64 	%fd149, %fd134, %fd662;
	ld.f64 	%fd663, [%rd58+8];
	sub.f64 	%fd150, %fd663, %fd142;
	{
	.reg .b32 %temp; 
	mov.b64 	{%temp, %r33}, %fd150;
	}
	abs.f64 	%fd151, %fd150;
	{ // callseq 35, 0
	.param .b64 param0;
	st.param.f64 	[param0], %fd151;
	.param .b64 param1;
	st.param.f64 	[param1], 0d4000000000000000;
	.param .b64 retval0;
	call.uni (retval0), 
	__internal_accurate_pow, 
	(
	param0, 
	param1
	);
	ld.param.f64 	%fd664, [retval0];
	} // callseq 35
	setp.lt.s32 	%p193, %r33, 0;
	neg.f64 	%fd666, %fd664;
	selp.f64 	%fd667, %fd666, %fd664, %p61;
	selp.f64 	%fd668, %fd667, %fd664, %p193;
	setp.eq.f64 	%p194, %fd150, 0d0000000000000000;
	selp.b32 	%r294, %r33, 0, %p61;
	or.b32  	%r295, %r294, 2146435072;
	selp.b32 	%r296, %r295, %r294, %p41;
	mov.b32 	%r297, 0;
	mov.b64 	%fd669, {%r297, %r296};
	selp.f64 	%fd1218, %fd669, %fd668, %p194;
	add.f64 	%fd670, %fd150, 0d4000000000000000;
	{
	.reg .b32 %temp; 
	mov.b64 	{%temp, %r298}, %fd670;
	}
	and.b32  	%r299, %r298, 2146435072;
	setp.ne.s32 	%p195, %r299, 2146435072;
	@%p195 bra 	$L__BB18_102;
	setp.nan.f64 	%p196, %fd150, %fd150;
	@%p196 bra 	$L__BB18_101;
	setp.neu.f64 	%p197, %fd151, 0d7FF0000000000000;
	@%p197 bra 	$L__BB18_102;
	selp.b32 	%r300, 0, 2146435072, %p41;
	or.b32  	%r301, %r300, -2147483648;
	selp.b32 	%r302, %r301, %r300, %p5;
	selp.b32 	%r303, %r302, %r300, %p193;
	mov.b32 	%r304, 0;
	mov.b64 	%fd1218, {%r304, %r303};
	bra.uni 	$L__BB18_102;
$L__BB18_101:
	mov.f64 	%fd671, 0d4000000000000000;
	add.rn.f64 	%fd1218, %fd150, %fd671;
$L__BB18_102:
	setp.eq.f64 	%p202, %fd150, 0d3FF0000000000000;
	selp.f64 	%fd672, 0d3FF0000000000000, %fd1218, %p202;
	add.f64 	%fd673, %fd141, %fd672;
	sqrt.rn.f64 	%fd674, %fd149;
	sqrt.rn.f64 	%fd675, %fd673;
	div.rn.f64 	%fd676, %fd675, %fd674;
	mov.f64 	%fd677, 0d3FF0000000000000;
	sub.f64 	%fd678, %fd677, %fd676;
	ld.global.f64 	%fd679, [%rd8];
	mul.wide.u32 	%rd74, %r281, 8;
	add.s64 	%rd75, %rd2, %rd74;
	ld.global.f64 	%fd680, [%rd75];
	mul.f64 	%fd681, %fd678, %fd680;
	fma.rn.f64 	%fd682, %fd676, %fd679, %fd681;
	st.f64 	[%rd70], %fd682;
	ld.global.f64 	%fd683, [%rd8+8];
	ld.global.f64 	%fd684, [%rd75+8];
	mul.f64 	%fd685, %fd678, %fd684;
	fma.rn.f64 	%fd686, %fd676, %fd683, %fd685;
	st.f64 	[%rd70+8], %fd686;
	ld.global.f64 	%fd687, [%rd8+16];
	ld.global.f64 	%fd688, [%rd75+16];
	mul.f64 	%fd689, %fd678, %fd688;
	fma.rn.f64 	%fd690, %fd676, %fd687, %fd689;
	st.f64 	[%rd70+16], %fd690;
	add.s64 	%rd76, %rd1, %rd74;
	ld.global.f64 	%fd156, [%rd76];
	ld.global.f64 	%fd157, [%rd5];
	sub.f64 	%fd691, %fd156, %fd157;
	{
	.reg .b32 %temp; 
	mov.b64 	{%temp, %r34}, %fd691;
	}
	abs.f64 	%fd158, %fd691;
	{ // callseq 36, 0
	.param .b64 param0;
	st.param.f64 	[param0], %fd158;
	.param .b64 param1;
	st.param.f64 	[param1], 0d4000000000000000;
	.param .b64 retval0;
	call.uni (retval0), 
	__internal_accurate_pow, 
	(
	param0, 
	param1
	);
	ld.param.f64 	%fd692, [retval0];
	} // callseq 36
	setp.lt.s32 	%p203, %r34, 0;
	neg.f64 	%fd694, %fd692;
	selp.f64 	%fd695, %fd694, %fd692, %p61;
	selp.f64 	%fd696, %fd695, %fd692, %p203;
	setp.eq.f64 	%p204, %fd691, 0d0000000000000000;
	selp.b32 	%r307, %r34, 0, %p61;
	or.b32  	%r308, %r307, 2146435072;
	selp.b32 	%r309, %r308, %r307, %p41;
	mov.b32 	%r310, 0;
	mov.b64 	%fd697, {%r310, %r309};
	selp.f64 	%fd1219, %fd697, %fd696, %p204;
	add.f64 	%fd698, %fd691, 0d4000000000000000;
	{
	.reg .b32 %temp; 
	mov.b64 	{%temp, %r311}, %fd698;
	}
	and.b32  	%r312, %r311, 2146435072;
	setp.ne.s32 	%p205, %r312, 2146435072;
	@%p205 bra 	$L__BB18_107;
	setp.num.f64 	%p206, %fd691, %fd691;
	@%p206 bra 	$L__BB18_105;
	mov.f64 	%fd699, 0d4000000000000000;
	add.rn.f64 	%fd1219, %fd691, %fd699;
	bra.uni 	$L__BB18_107;
$L__BB18_105:
	setp.neu.f64 	%p207, %fd158, 0d7FF0000000000000;
	@%p207 bra 	$L__BB18_107;
	selp.b32 	%r313, 0, 2146435072, %p41;
	or.b32  	%r314, %r313, -2147483648;
	selp.b32 	%r315, %r314, %r313, %p5;
	selp.b32 	%r316, %r315, %r313, %p203;
	mov.b32 	%r317, 0;
	mov.b64 	%fd1219, {%r317, %r316};
$L__BB18_107:
	setp.eq.f64 	%p212, %fd691, 0d3FF0000000000000;
	add.f64 	%fd701, %fd1219, 0d0000000000000000;
	selp.f64 	%fd164, 0d3FF0000000000000, %fd701, %p212;
	ld.f64 	%fd702, [%rd57];
	sub.f64 	%fd165, %fd702, %fd157;
	{
	.reg .b32 %temp; 
	mov.b64 	{%temp, %r35}, %fd165;
	}
	abs.f64 	%fd166, %fd165;
	{ // callseq 37, 0
	.param .b64 param0;
	st.param.f64 	[param0], %fd166;
	.param .b64 param1;
	st.param.f64 	[param1], 0d4000000000000000;
	.param .b64 retval0;
	call.uni (retval0), 
	__internal_accurate_pow, 
	(
	param0, 
	param1
	);
	ld.param.f64 	%fd703, [retval0];
	} // callseq 37
	setp.lt.s32 	%p213, %r35, 0;
	neg.f64 	%fd705, %fd703;
	selp.f64 	%fd706, %fd705, %fd703, %p61;
	selp.f64 	%fd707, %fd706, %fd703, %p213;
	setp.eq.f64 	%p214, %fd165, 0d0000000000000000;
	selp.b32 	%r319, %r35, 0, %p61;
	or.b32  	%r320, %r319, 2146435072;
	selp.b32 	%r321, %r320, %r319, %p41;
	mov.b32 	%r322, 0;
	mov.b64 	%fd708, {%r322, %r321};
	selp.f64 	%fd1220, %fd708, %fd707, %p214;
	add.f64 	%fd709, %fd165, 0d4000000000000000;
	{
	.reg .b32 %temp; 
	mov.b64 	{%temp, %r323}, %fd709;
	}
	and.b32  	%r324, %r323, 2146435072;
	setp.ne.s32 	%p215, %r324, 2146435072;
	@%p215 bra 	$L__BB18_112;
	setp.num.f64 	%p216, %fd165, %fd165;
	@%p216 bra 	$L__BB18_110;
	mov.f64 	%fd710, 0d4000000000000000;
	add.rn.f64 	%fd1220, %fd165, %fd710;
	bra.uni 	$L__BB18_112;
$L__BB18_110:
	setp.neu.f64 	%p217, %fd166, 0d7FF0000000000000;
	@%p217 bra 	$L__BB18_112;
	selp.b32 	%r325, 0, 2146435072, %p41;
	or.b32  	%r326, %r325, -2147483648;
	selp.b32 	%r327, %r326, %r325, %p5;
	selp.b32 	%r328, %r327, %r325, %p213;
	mov.b32 	%r329, 0;
	mov.b64 	%fd1220, {%r329, %r328};
$L__BB18_112:
	and.b32  	%r330, %r16, 2146435072;
	setp.eq.s32 	%p221, %r330, 1062207488;
	setp.eq.f64 	%p222, %fd165, 0d3FF0000000000000;
	add.f64 	%fd711, %fd1220, 0d0000000000000000;
	selp.f64 	%fd171, 0d3FF0000000000000, %fd711, %p222;
	mul.lo.s32 	%r331, %r662, 3;
	mul.wide.u32 	%rd77, %r331, 8;
	add.s64 	%rd78, %rd1, %rd77;
	ld.global.f64 	%fd172, [%rd78+8];
	ld.global.f64 	%fd173, [%rd5+8];
	sub.f64 	%fd712, %fd172, %fd173;
	{
	.reg .b32 %temp; 
	mov.b64 	{%temp, %r36}, %fd712;
	}
	abs.f64 	%fd174, %fd712;
	{ // callseq 38, 0
	.param .b64 param0;
	st.param.f64 	[param0], %fd174;
	.param .b64 param1;
	st.param.f64 	[param1], 0d4000000000000000;
	.param .b64 retval0;
	call.uni (retval0), 
	__internal_accurate_pow, 
	(
	param0, 
	param1
	);
	ld.param.f64 	%fd713, [retval0];
	} // callseq 38
	setp.lt.s32 	%p223, %r36, 0;
	neg.f64 	%fd715, %fd713;
	selp.f64 	%fd716, %fd715, %fd713, %p221;
	selp.f64 	%fd717, %fd716, %fd713, %p223;
	setp.eq.f64 	%p224, %fd712, 0d0000000000000000;
	selp.b32 	%r332, %r36, 0, %p221;
	or.b32  	%r333, %r332, 2146435072;
	selp.b32 	%r334, %r333, %r332, %p41;
	mov.b32 	%r335, 0;
	mov.b64 	%fd718, {%r335, %r334};
	selp.f64 	%fd1221, %fd718, %fd717, %p224;
	add.f64 	%fd719, %fd712, 0d4000000000000000;
	{
	.reg .b32 %temp; 
	mov.b64 	{%temp, %r336}, %fd719;
	}
	and.b32  	%r337, %r336, 2146435072;
	setp.ne.s32 	%p225, %r337, 2146435072;
	@%p225 bra 	$L__BB18_117;
	sub.f64 	%fd720, %fd172, %fd173;
	setp.nan.f64 	%p226, %fd720, %fd720;
	@%p226 bra 	$L__BB18_116;
	setp.neu.f64 	%p227, %fd174, 0d7FF0000000000000;
	@%p227 bra 	$L__BB18_117;
	selp.b32 	%r338, 0, 2146435072, %p41;
	or.b32  	%r339, %r338, -2147483648;
	selp.b32 	%r340, %r339, %r338, %p5;
	selp.b32 	%r341, %r340, %r338, %p223;
	mov.b32 	%r342, 0;
	mov.b64 	%fd1221, {%r342, %r341};
	bra.uni 	$L__BB18_117;
$L__BB18_116:
	mov.f64 	%fd722, 0d4000000000000000;
	add.rn.f64 	%fd1221, %fd720, %fd722;
$L__BB18_117:
	and.b32  	%r343, %r16, 2146435072;
	setp.eq.s32 	%p231, %r343, 1062207488;
	sub.f64 	%fd723, %fd172, %fd173;
	setp.eq.f64 	%p232, %fd723, 0d3FF0000000000000;
	selp.f64 	%fd724, 0d3FF0000000000000, %fd1221, %p232;
	add.f64 	%fd179, %fd164, %fd724;
	ld.f64 	%fd725, [%rd57+8];
	sub.f64 	%fd180, %fd725, %fd173;
	{
	.reg .b32 %temp; 
	mov.b64 	{%temp, %r37}, %fd180;
	}
	abs.f64 	%fd181, %fd180;
	{ // callseq 39, 0
	.param .b64 param0;
	st.param.f64 	[param0], %fd181;
	.param .b64 param1;
	st.param.f64 	[param1], 0d4000000000000000;
	.param .b64 retval0;
	call.uni (retval0), 
	__internal_accurate_pow, 
	(
	param0, 
	param1
	);
	ld.param.f64 	%fd726, [retval0];
	} // callseq 39
	setp.lt.s32 	%p233, %r37, 0;
	neg.f64 	%fd728, %fd726;
	selp.f64 	%fd729, %fd728, %fd726, %p231;
	selp.f64 	%fd730, %fd729, %fd726, %p233;
	setp.eq.f64 	%p234, %fd180, 0d0000000000000000;
	selp.b32 	%r344, %r37, 0, %p231;
	or.b32  	%r345, %r344, 2146435072;
	selp.b32 	%r346, %r345, %r344, %p41;
	mov.b32 	%r347, 0;
	mov.b64 	%fd731, {%r347, %r346};
	selp.f64 	%fd1222, %fd731, %fd730, %p234;
	add.f64 	%fd732, %fd180, 0d4000000000000000;
	{
	.reg .b32 %temp; 
	mov.b64 	{%temp, %r348}, %fd732;
	}
	and.b32  	%r349, %r348, 2146435072;
	setp.ne.s32 	%p235, %r349, 2146435072;
	@%p235 bra 	$L__BB18_122;
	setp.nan.f64 	%p236, %fd180, %fd180;
	@%p236 bra 	$L__BB18_121;
	setp.neu.f64 	%p237, %fd181, 0d7FF0000000000000;
	@%p237 bra 	$L__BB18_122;
	selp.b32 	%r350, 0, 2146435072, %p41;
	or.b32  	%r351, %r350, -2147483648;
	selp.b32 	%r352, %r351, %r350, %p5;
	selp.b32 	%r353, %r352, %r350, %p233;
	mov.b32 	%r354, 0;
	mov.b64 	%fd1222, {%r354, %r353};
	bra.uni 	$L__BB18_122;
$L__BB18_121:
	mov.f64 	%fd733, 0d4000000000000000;
	add.rn.f64 	%fd1222, %fd180, %fd733;
$L__BB18_122:
	setp.eq.f64 	%p242, %fd180, 0d3FF0000000000000;
	selp.f64 	%fd734, 0d3FF0000000000000, %fd1222, %p242;
	add.f64 	%fd735, %fd171, %fd734;
	sqrt.rn.f64 	%fd736, %fd179;
	sqrt.rn.f64 	%fd737, %fd735;
	div.rn.f64 	%fd738, %fd737, %fd736;
	mov.f64 	%fd739, 0d3FF0000000000000;
	sub.f64 	%fd740, %fd739, %fd738;
	mul.f64 	%fd741, %fd6, %fd740;
	fma.rn.f64 	%fd186, %fd7, %fd738, %fd741;
	ld.global.f64 	%fd187, [%rd6];
	sub.f64 	%fd188, %fd156, %fd187;
	{
	.reg .b32 %temp; 
	mov.b64 	{%temp, %r38}, %fd188;
	}
	abs.f64 	%fd189, %fd188;
	{ // callseq 40, 0
	.param .b64 param0;
	st.param.f64 	[param0], %fd189;
	.param .b64 param1;
	st.param.f64 	[param1], 0d4000000000000000;
	.param .b64 retval0;
	call.uni (retval0), 
	__internal_accurate_pow, 
	(
	param0, 
	param1
	);
	ld.param.f64 	%fd742, [retval0];
	} // callseq 40
	setp.lt.s32 	%p243, %r38, 0;
	neg.f64 	%fd744, %fd742;
	selp.f64 	%fd745, %fd744, %fd742, %p231;
	selp.f64 	%fd746, %fd745, %fd742, %p243;
	setp.eq.f64 	%p244, %fd188, 0d0000000000000000;
	selp.b32 	%r356, %r38, 0, %p231;
	or.b32  	%r357, %r356, 2146435072;
	selp.b32 	%r358, %r357, %r356, %p41;
	mov.b32 	%r359, 0;
	mov.b64 	%fd747, {%r359, %r358};
	selp.f64 	%fd1223, %fd747, %fd746, %p244;
	add.f64 	%fd748, %fd188, 0d4000000000000000;
	{
	.reg .b32 %temp; 
	mov.b64 	{%temp, %r360}, %fd748;
	}
	and.b32  	%r361, %r360, 2146435072;
	setp.ne.s32 	%p245, %r361, 2146435072;
	@%p245 bra 	$L__BB18_127;
	setp.num.f64 	%p246, %fd188, %fd188;
	@%p246 bra 	$L__BB18_125;
	mov.f64 	%fd749, 0d4000000000000000;
	add.rn.f64 	%fd1223, %fd188, %fd749;
	bra.uni 	$L__BB18_127;
$L__BB18_125:
	setp.neu.f64 	%p247, %fd189, 0d7FF0000000000000;
	@%p247 bra 	$L__BB18_127;
	selp.b32 	%r362, 0, 2146435072, %p41;
	or.b32  	%r363, %r362, -2147483648;
	selp.b32 	%r364, %r363, %r362, %p5;
	selp.b32 	%r365, %r364, %r362, %p243;
	mov.b32 	%r366, 0;
	mov.b64 	%fd1223, {%r366, %r365};
$L__BB18_127:
	setp.eq.f64 	%p252, %fd188, 0d3FF0000000000000;
	add.f64 	%fd750, %fd1223, 0d0000000000000000;
	selp.f64 	%fd194, 0d3FF0000000000000, %fd750, %p252;
	ld.f64 	%fd751, [%rd58];
	sub.f64 	%fd195, %fd751, %fd187;
	{
	.reg .b32 %temp; 
	mov.b64 	{%temp, %r39}, %fd195;
	}
	abs.f64 	%fd196, %fd195;
	{ // callseq 41, 0
	.param .b64 param0;
	st.param.f64 	[param0], %fd196;
	.param .b64 param1;
	st.param.f64 	[param1], 0d4000000000000000;
	.param .b64 retval0;
	call.uni (retval0), 
	__internal_accurate_pow, 
	(
	param0, 
	param1
	);
	ld.param.f64 	%fd752, [retval0];
	} // callseq 41
	setp.lt.s32 	%p253, %r39, 0;
	neg.f64 	%fd754, %fd752;
	selp.f64 	%fd755, %fd754, %fd752, %p231;
	selp.f64 	%fd756, %fd755, %fd752, %p253;
	setp.eq.f64 	%p254, %fd195, 0d0000000000000000;
	selp.b32 	%r368, %r39, 0, %p231;
	or.b32  	%r369, %r368, 2146435072;
	selp.b32 	%r370, %r369, %r368, %p41;
	mov.b32 	%r371, 0;
	mov.b64 	%fd757, {%r371, %r370};
	selp.f64 	%fd1224, %fd757, %fd756, %p254;
	add.f64 	%fd758, %fd195, 0d4000000000000000;
	{
	.reg .b32 %temp; 
	mov.b64 	{%temp, %r372}, %fd758;
	}
	and.b32  	%r373, %r372, 2146435072;
	setp.ne.s32 	%p255, %r373, 2146435072;
	@%p255 bra 	$L__BB18_132;
	setp.num.f64 	%p256, %fd195, %fd195;
	@%p256 bra 	$L__BB18_130;
	mov.f64 	%fd759, 0d4000000000000000;
	add.rn.f64 	%fd1224, %fd195, %fd759;
	bra.uni 	$L__BB18_132;
$L__BB18_130:
	setp.neu.f64 	%p257, %fd196, 0d7FF0000000000000;
	@%p257 bra 	$L__BB18_132;
	selp.b32 	%r374, 0, 2146435072, %p41;
	or.b32  	%r375, %r374, -2147483648;
	selp.b32 	%r376, %r375, %r374, %p5;
	selp.b32 	%r377, %r376, %r374, %p253;
	mov.b32 	%r378, 0;
	mov.b64 	%fd1224, {%r378, %r377};
$L__BB18_132:
	and.b32  	%r379, %r16, 2146435072;
	setp.eq.s32 	%p261, %r379, 1062207488;
	setp.eq.f64 	%p262, %fd195, 0d3FF0000000000000;
	add.f64 	%fd760, %fd1224, 0d0000000000000000;
	selp.f64 	%fd201, 0d3FF0000000000000, %fd760, %p262;
	ld.global.f64 	%fd202, [%rd6+8];
	sub.f64 	%fd203, %fd172, %fd202;
	{
	.reg .b32 %temp; 
	mov.b64 	{%temp, %r40}, %fd203;
	}
	abs.f64 	%fd204, %fd203;
	{ // callseq 42, 0
	.param .b64 param0;
	st.param.f64 	[param0], %fd204;
	.param .b64 param1;
	st.param.f64 	[param1], 0d4000000000000000;
	.param .b64 retval0;
	call.uni (retval0), 
	__internal_accurate_pow, 
	(
	param0, 
	param1
	);
	ld.param.f64 	%fd761, [retval0];
	} // callseq 42
	setp.lt.s32 	%p263, %r40, 0;
	neg.f64 	%fd763, %fd761;
	selp.f64 	%fd764, %fd763, %fd761, %p261;
	selp.f64 	%fd765, %fd764, %fd761, %p263;
	setp.eq.f64 	%p264, %fd203, 0d0000000000000000;
	selp.b32 	%r380, %r40, 0, %p261;
	or.b32  	%r381, %r380, 2146435072;
	selp.b32 	%r382, %r381, %r380, %p41;
	mov.b32 	%r383, 0;
	mov.b64 	%fd766, {%r383, %r382};
	selp.f64 	%fd1225, %fd766, %fd765, %p264;
	add.f64 	%fd767, %fd203, 0d4000000000000000;
	{
	.reg .b32 %temp; 
	mov.b64 	{%temp, %r384}, %fd767;
	}
	and.b32  	%r385, %r384, 2146435072;
	setp.ne.s32 	%p265, %r385, 2146435072;
	@%p265 bra 	$L__BB18_137;
	setp.nan.f64 	%p266, %fd203, %fd203;
	@%p266 bra 	$L__BB18_136;
	setp.neu.f64 	%p267, %fd204, 0d7FF0000000000000;
	@%p267 bra 	$L__BB18_137;
	selp.b32 	%r386, 0, 2146435072, %p41;
	or.b32  	%r387, %r386, -2147483648;
	selp.b32 	%r388, %r387, %r386, %p5;
	selp.b32 	%r389, %r388, %r386, %p263;
	mov.b32 	%r390, 0;
	mov.b64 	%fd1225, {%r390, %r389};
	bra.uni 	$L__BB18_137;
$L__BB18_136:
	mov.f64 	%fd768, 0d4000000000000000;
	add.rn.f64 	%fd1225, %fd203, %fd768;
$L__BB18_137:
	setp.eq.f64 	%p272, %fd203, 0d3FF0000000000000;
	selp.f64 	%fd769, 0d3FF0000000000000, %fd1225, %p272;
	add.f64 	%fd209, %fd194, %fd769;
	ld.f64 	%fd770, [%rd58+8];
	sub.f64 	%fd210, %fd770, %fd202;
	{
	.reg .b32 %temp; 
	mov.b64 	{%temp, %r41}, %fd210;
	}
	abs.f64 	%fd211, %fd210;
	{ // callseq 43, 0
	.param .b64 param0;
	st.param.f64 	[param0], %fd211;
	.param .b64 param1;
	st.param.f64 	[param1], 0d4000000000000000;
	.param .b64 retval0;
	call.uni (retval0), 
	__internal_accurate_pow, 
	(
	param0, 
	param1
	);
	ld.param.f64 	%fd771, [retval0];
	} // callseq 43
	setp.lt.s32 	%p273, %r41, 0;
	neg.f64 	%fd773, %fd771;
	selp.f64 	%fd774, %fd773, %fd771, %p261;
	selp.f64 	%fd775, %fd774, %fd771, %p273;
	setp.eq.f64 	%p274, %fd210, 0d0000000000000000;
	selp.b32 	%r392, %r41, 0, %p261;
	or.b32  	%r393, %r392, 2146435072;
	selp.b32 	%r394, %r393, %r392, %p41;
	mov.b32 	%r395, 0;
	mov.b64 	%fd776, {%r395, %r394};
	selp.f64 	%fd1226, %fd776, %fd775, %p274;
	add.f64 	%fd777, %fd210, 0d4000000000000000;
	{
	.reg .b32 %temp; 
	mov.b64 	{%temp, %r396}, %fd777;
	}
	and.b32  	%r397, %r396, 2146435072;
	setp.ne.s32 	%p275, %r397, 2146435072;
	@%p275 bra 	$L__BB18_142;
	setp.nan.f64 	%p276, %fd210, %fd210;
	@%p276 bra 	$L__BB18_141;
	setp.neu.f64 	%p277, %fd211, 0d7FF0000000000000;
	@%p277 bra 	$L__BB18_142;
	selp.b32 	%r398, 0, 2146435072, %p41;
	or.b32  	%r399, %r398, -2147483648;
	selp.b32 	%r400, %r399, %r398, %p5;
	selp.b32 	%r401, %r400, %r398, %p273;
	mov.b32 	%r402, 0;
	mov.b64 	%fd1226, {%r402, %r401};
	bra.uni 	$L__BB18_142;
$L__BB18_141:
	mov.f64 	%fd778, 0d4000000000000000;
	add.rn.f64 	%fd1226, %fd210, %fd778;
$L__BB18_142:
	setp.eq.f64 	%p280, %fd210, 0d3FF0000000000000;
	selp.f64 	%fd779, 0d3FF0000000000000, %fd1226, %p280;
	add.f64 	%fd780, %fd201, %fd779;
	sqrt.rn.f64 	%fd781, %fd209;
	sqrt.rn.f64 	%fd782, %fd780;
	div.rn.f64 	%fd783, %fd782, %fd781;
	mov.f64 	%fd784, 0d3FF0000000000000;
	sub.f64 	%fd785, %fd784, %fd783;
	mul.f64 	%fd786, %fd6, %fd785;
	fma.rn.f64 	%fd216, %fd8, %fd783, %fd786;
	{ // callseq 44, 0
	.param .b64 param0;
	st.param.b64 	[param0], %rd57;
	call.uni 
	free, 
	(
	param0
	);
	} // callseq 44
	{ // callseq 45, 0
	.param .b64 param0;
	st.param.b64 	[param0], %rd58;
	call.uni 
	free, 
	(
	param0
	);
	} // callseq 45
	add.f64 	%fd787, %fd1201, 0dBEE4F8B588E368F1;
	cvt.rpi.f64.f64 	%fd788, %fd787;
	cvt.rzi.s32.f64 	%r664, %fd788;
	cvt.rn.f64.s32 	%fd1227, %r664;
	add.f64 	%fd789, %fd1202, 0d3EE4F8B588E368F1;
	cvt.rmi.f64.f64 	%fd218, %fd789;
	setp.ltu.f64 	%p281, %fd218, %fd1227;
	@%p281 bra 	$L__BB18_150;
	sub.f64 	%fd219, %fd1202, %fd1201;
$L__BB18_144:
	ld.param.u32 	%r651, [_Z20rasterization_kernelPKdS0_S0_PhPdiii_param_6];
	ld.param.u32 	%r649, [_Z20rasterization_kernelPKdS0_S0_PhPdiii_param_5];
	setp.ge.s32 	%p282, %r663, %r651;
	sub.f64 	%fd790, %fd1227, %fd1201;
	div.rn.f64 	%fd791, %fd790, %fd219;
	mov.f64 	%fd792, 0d3FF0000000000000;
	sub.f64 	%fd793, %fd792, %fd791;
	mul.f64 	%fd794, %fd97, %fd793;
	fma.rn.f64 	%fd221, %fd66, %fd791, %fd794;
	{ // callseq 46, 0
	.param .b64 param0;
	st.param.b64 	[param0], 24;
	.param .b64 retval0;
	call.uni (retval0), 
	malloc, 
	(
	param0
	);
	ld.param.b64 	%rd79, [retval0];
	} // callseq 46
	ld.f64 	%fd795, [%rd63];
	ld.f64 	%fd796, [%rd70];
	mul.f64 	%fd797, %fd793, %fd796;
	fma.rn.f64 	%fd798, %fd791, %fd795, %fd797;
	st.f64 	[%rd79], %fd798;
	ld.f64 	%fd799, [%rd63+8];
	ld.f64 	%fd800, [%rd70+8];
	mul.f64 	%fd801, %fd793, %fd800;
	fma.rn.f64 	%fd802, %fd791, %fd799, %fd801;
	st.f64 	[%rd79+8], %fd802;
	ld.f64 	%fd803, [%rd63+16];
	ld.f64 	%fd804, [%rd70+16];
	mul.f64 	%fd805, %fd793, %fd804;
	fma.rn.f64 	%fd806, %fd791, %fd803, %fd805;
	st.f64 	[%rd79+16], %fd806;
	mul.f64 	%fd807, %fd216, %fd793;
	fma.rn.f64 	%fd808, %fd186, %fd791, %fd807;
	mul.f64 	%fd809, %fd808, %fd798;
	max.f64 	%fd810, %fd809, 0d0000000000000000;
	min.f64 	%fd811, %fd810, 0d3FF0000000000000;
	fma.rn.f64 	%fd222, %fd811, 0d406FE00000000000, 0dBEE4F8B588E368F1;
	mul.f64 	%fd812, %fd808, %fd802;
	max.f64 	%fd813, %fd812, 0d0000000000000000;
	min.f64 	%fd814, %fd813, 0d3FF0000000000000;
	fma.rn.f64 	%fd223, %fd814, 0d406FE00000000000, 0dBEE4F8B588E368F1;
	mul.f64 	%fd815, %fd808, %fd806;
	max.f64 	%fd816, %fd815, 0d0000000000000000;
	min.f64 	%fd817, %fd816, 0d3FF0000000000000;
	fma.rn.f64 	%fd224, %fd817, 0d406FE00000000000, 0dBEE4F8B588E368F1;
	or.b32  	%r403, %r664, %r663;
	shr.u32 	%r404, %r403, 31;
	and.b32  	%r405, %r404, 1;
	setp.eq.b32 	%p283, %r405, 1;
	setp.ge.s32 	%p284, %r664, %r649;
	or.pred  	%p285, %p284, %p282;
	or.pred  	%p286, %p285, %p283;
	@%p286 bra 	$L__BB18_149;
	ld.param.u32 	%r652, [_Z20rasterization_kernelPKdS0_S0_PhPdiii_param_6];
	ld.param.u64 	%rd130, [_Z20rasterization_kernelPKdS0_S0_PhPdiii_param_4];
	mad.lo.s32 	%r406, %r664, %r652, %r663;
	cvta.to.global.u64 	%rd80, %rd130;
	mul.wide.s32 	%rd81, %r406, 8;
	add.s64 	%rd82, %rd80, %rd81;
	ld.global.u64 	%rd135, [%rd82];
$L__BB18_146:
	ld.param.u32 	%r653, [_Z20rasterization_kernelPKdS0_S0_PhPdiii_param_6];
	ld.param.u64 	%rd131, [_Z20rasterization_kernelPKdS0_S0_PhPdiii_param_4];
	mov.b64 	%fd818, %rd135;
	min.f64 	%fd819, %fd221, %fd818;
	mov.b64 	%rd83, %fd819;
	cvta.to.global.u64 	%rd84, %rd131;
	mad.lo.s32 	%r407, %r664, %r653, %r663;
	mul.wide.s32 	%rd85, %r407, 8;
	add.s64 	%rd86, %rd84, %rd85;
	atom.relaxed.global.cas.b64 	%rd16, [%rd86], %rd135, %rd83;
	setp.ne.s64 	%p287, %rd135, %rd16;
	mov.u64 	%rd135, %rd16;
	@%p287 bra 	$L__BB18_146;
	ld.param.u32 	%r654, [_Z20rasterization_kernelPKdS0_S0_PhPdiii_param_6];
	ld.param.u64 	%rd132, [_Z20rasterization_kernelPKdS0_S0_PhPdiii_param_4];
	cvta.to.global.u64 	%rd87, %rd132;
	mad.lo.s32 	%r408, %r664, %r654, %r663;
	mul.wide.s32 	%rd88, %r408, 8;
	add.s64 	%rd89, %rd87, %rd88;
	ld.global.f64 	%fd820, [%rd89];
	setp.neu.f64 	%p288, %fd820, %fd221;
	@%p288 bra 	$L__BB18_149;
	ld.param.u32 	%r655, [_Z20rasterization_kernelPKdS0_S0_PhPdiii_param_6];
	ld.param.u64 	%rd128, [_Z20rasterization_kernelPKdS0_S0_PhPdiii_param_3];
	cvt.rpi.f64.f64 	%fd821, %fd222;
	cvt.rpi.f64.f64 	%fd822, %fd223;
	cvt.rpi.f64.f64 	%fd823, %fd224;
	add.u64 	%rd90, %SP, 0;
	add.u64 	%rd91, %SPL, 0;
	st.local.v2.u32 	[%rd91], {%r664, %r663};
	st.local.f64 	[%rd91+8], %fd821;
	st.local.v2.f64 	[%rd91+16], {%fd822, %fd823};
	mov.u64 	%rd92, $str;
	cvta.global.u64 	%rd93, %rd92;
	{ // callseq 47, 0
	.param .b64 param0;
	st.param.b64 	[param0], %rd93;
	.param .b64 param1;
	st.param.b64 	[param1], %rd90;
	.param .b32 retval0;
	call.uni (retval0), 
	vprintf, 
	(
	param0, 
	param1
	);
	ld.param.b32 	%r409, [retval0];
	} // callseq 47
	cvt.rzi.u32.f64 	%r411, %fd821;
	mad.lo.s32 	%r412, %r664, %r655, %r663;
	mul.lo.s32 	%r413, %r412, 3;
	cvt.s64.s32 	%rd94, %r413;
	cvta.to.global.u64 	%rd95, %rd128;
	add.s64 	%rd96, %rd95, %rd94;
	st.global.u8 	[%rd96], %r411;
	cvt.rzi.u32.f64 	%r414, %fd822;
	st.global.u8 	[%rd96+1], %r414;
	cvt.rzi.u32.f64 	%r415, %fd823;
	st.global.u8 	[%rd96+2], %r415;
$L__BB18_149:
	{ // callseq 48, 0
	.param .b64 param0;
	st.param.b64 	[param0], %rd79;
	call.uni 
	free, 
	(
	param0
	);
	} // callseq 48
	add.s32 	%r664, %r664, 1;
	cvt.rn.f64.s32 	%fd1227, %r664;
	setp.ge.f64 	%p289, %fd218, %fd1227;
	@%p289 bra 	$L__BB18_144;
$L__BB18_150:
	{ // callseq 49, 0
	.param .b64 param0;
	st.param.b64 	[param0], %rd63;
	call.uni 
	free, 
	(
	param0
	);
	} // callseq 49
	{ // callseq 50, 0
	.param .b64 param0;
	st.param.b64 	[param0], %rd70;
	call.uni 
	free, 
	(
	param0
	);
	} // callseq 50
	add.s32 	%r663, %r663, 1;
	cvt.rn.f64.s32 	%fd1200, %r663;
	setp.ge.f64 	%p290, %fd28, %fd1200;
	@%p290 bra 	$L__BB18_18;
	mul.lo.s32 	%r416, %r661, 3;
	mul.wide.u32 	%rd97, %r416, 8;
	add.s64 	%rd98, %rd1, %rd97;
	ld.global.f64 	%fd1229, [%rd98+8];
	ld.global.f64 	%fd1228, [%rd4];
$L__BB18_152:
	mul.lo.s32 	%r417, %r660, 3;
	cvt.u64.u32 	%rd17, %r417;
	mul.lo.s32 	%r46, %r11, 3;
	mul.wide.u32 	%rd99, %r46, 8;
	add.s64 	%rd18, %rd1, %rd99;
	mul.lo.s32 	%r47, %r12, 3;
	mul.wide.u32 	%rd100, %r660, 8;
	add.s64 	%rd101, %rd3, %rd100;
	ld.global.f64 	%fd231, [%rd101];
	mul.wide.u32 	%rd102, %r11, 8;
	add.s64 	%rd103, %rd3, %rd102;
	ld.global.f64 	%fd232, [%rd103];
	mul.wide.u32 	%rd104, %r12, 8;
	add.s64 	%rd105, %rd3, %rd104;
	ld.global.f64 	%fd233, [%rd105];
	ld.global.f64 	%fd234, [%rd4+8];
	ld.global.f64 	%fd235, [%rd18];
	sub.f64 	%fd824, %fd235, %fd1228;
	setp.neu.f64 	%p291, %fd824, 0d0000000000000000;
	mov.f64 	%fd1230, 0d0000000000000000;
	mov.f64 	%fd1231, 0d0000000000000000;
	mov.f64 	%fd1232, 0dBFF0000000000000;
	@%p291 bra 	$L__BB18_154;
	min.f64 	%fd1232, %fd235, %fd1228;
	max.f64 	%fd833, %fd235, %fd1228;
	setp.lt.f64 	%p560, %fd833, 0d0000000000000000;
	bra.uni 	$L__BB18_156;
$L__BB18_154:
	ld.global.f64 	%fd237, [%rd18+8];
	sub.f64 	%fd827, %fd237, %fd234;
	setp.eq.f64 	%p293, %fd827, 0d0000000000000000;
	mov.pred 	%p560, -1;
	@%p293 bra 	$L__BB18_156;
	sub.f64 	%fd829, %fd234, %fd237;
	sub.f64 	%fd830, %fd1228, %fd235;
	div.rn.f64 	%fd1230, %fd829, %fd830;
	mul.f64 	%fd831, %fd1228, %fd1230;
	sub.f64 	%fd1231, %fd234, %fd831;
$L__BB18_156:
	mul.wide.u32 	%rd106, %r47, 8;
	add.s64 	%rd19, %rd1, %rd106;
	ld.global.f64 	%fd243, [%rd19];
	sub.f64 	%fd834, %fd243, %fd1228;
	setp.neu.f64 	%p295, %fd834, 0d0000000000000000;
	mov.f64 	%fd1233, 0d0000000000000000;
	mov.f64 	%fd1234, 0d0000000000000000;
	mov.f64 	%fd1235, 0dBFF0000000000000;
	@%p295 bra 	$L__BB18_158;
	min.f64 	%fd843, %fd243, %fd1228;
	max.f64 	%fd1235, %fd243, %fd1228;
	setp.lt.f64 	%p561, %fd843, 0d0000000000000000;
	bra.uni 	$L__BB18_160;
$L__BB18_158:
	ld.global.f64 	%fd245, [%rd19+8];
	sub.f64 	%fd837, %fd245, %fd234;
	setp.eq.f64 	%p297, %fd837, 0d0000000000000000;
	mov.pred 	%p561, -1;
	@%p297 bra 	$L__BB18_160;
	sub.f64 	%fd839, %fd234, %fd245;
	sub.f64 	%fd840, %fd1228, %fd243;
	div.rn.f64 	%fd1233, %fd839, %fd840;
	mul.f64 	%fd841, %fd1228, %fd1233;
	sub.f64 	%fd1234, %fd234, %fd841;
$L__BB18_160:
	setp.eq.f64 	%p299, %fd1230, 0d0000000000000000;
	setp.lt.f64 	%p300, %fd1232, 0d0000000000000000;
	or.pred  	%p301, %p300, %p560;
	and.pred  	%p302, %p299, %p301;
	@%p302 bra 	$L__BB18_297;
	setp.eq.f64 	%p303, %fd1233, 0d0000000000000000;
	setp.lt.f64 	%p304, %fd1235, 0d0000000000000000;
	or.pred  	%p305, %p561, %p304;
	and.pred  	%p306, %p303, %p305;
	@%p306 bra 	$L__BB18_297;
	add.f64 	%fd844, %fd1229, 0dBEE4F8B588E368F1;
	cvt.rpi.f64.f64 	%fd845, %fd844;
	cvt.rzi.s32.f64 	%r665, %fd845;
	cvt.rn.f64.s32 	%fd1236, %r665;
	add.f64 	%fd846, %fd234, 0d3EE4F8B588E368F1;
	cvt.rmi.f64.f64 	%fd252, %fd846;
	setp.ltu.f64 	%p307, %fd252, %fd1236;
	@%p307 bra 	$L__BB18_297;
	shl.b64 	%rd107, %rd17, 3;
	add.s64 	%rd20, %rd2, %rd107;
	mov.f64 	%fd847, 0d4000000000000000;
	{
	.reg .b32 %temp; 
	mov.b64 	{%temp, %r49}, %fd847;
	}
	and.b32  	%r418, %r49, 2146435072;
	setp.eq.s32 	%p308, %r418, 1062207488;
	and.b32  	%r419, %r49, 2147483647;
	setp.ne.s32 	%p309, %r419, 1071644672;
	and.pred  	%p10, %p308, %p309;
	add.s64 	%rd21, %rd2, %rd99;
	add.s64 	%rd22, %rd2, %rd106;
$L__BB18_164:
	setp.eq.f64 	%p310, %fd1230, 0d0000000000000000;
	mov.f64 	%fd1237, %fd1232;
	@%p310 bra 	$L__BB18_166;
	sub.f64 	%fd848, %fd1236, %fd1231;
	div.rn.f64 	%fd1237, %fd848, %fd1230;
$L__BB18_166:
	setp.eq.f64 	%p311, %fd1233, 0d0000000000000000;
	mov.f64 	%fd1238, %fd1235;
	@%p311 bra 	$L__BB18_168;
	sub.f64 	%fd849, %fd1236, %fd1234;
	div.rn.f64 	%fd1238, %fd849, %fd1233;
$L__BB18_168:
	setp.lt.s32 	%p312, %r49, 0;
	selp.b32 	%r51, 0, 2146435072, %p312;
	or.b32  	%r52, %r51, -2147483648;
	setp.eq.s32 	%p313, %r418, 1062207488;
	{ // callseq 51, 0
	.param .b64 param0;
	st.param.b64 	[param0], 16;
	.param .b64 retval0;
	call.uni (retval0), 
	malloc, 
	(
	param0
	);
	ld.param.b64 	%rd110, [retval0];
	} // callseq 51
	st.f64 	[%rd110], %fd1237;
	st.f64 	[%rd110+8], %fd1236;
	{ // callseq 52, 0
	.param .b64 param0;
	st.param.b64 	[param0], 16;
	.param .b64 retval0;
	call.uni (retval0), 
	malloc, 
	(
	param0
	);
	ld.param.b64 	%rd111, [retval0];
	} // callseq 52
	st.f64 	[%rd111], %fd1238;
	st.f64 	[%rd111+8], %fd1236;
	ld.global.f64 	%fd258, [%rd18+16];
	ld.global.f64 	%fd259, [%rd4+16];
	ld.global.f64 	%fd260, [%rd4];
	ld.global.f64 	%fd261, [%rd18];
	sub.f64 	%fd262, %fd260, %fd261;
	{
	.reg .b32 %temp; 
	mov.b64 	{%temp, %r54}, %fd262;
	}
	abs.f64 	%fd263, %fd262;
	{ // callseq 53, 0
	.param .b64 param0;
	st.param.f64 	[param0], %fd263;
	.param .b64 param1;
	st.param.f64 	[param1], 0d4000000000000000;
	.param .b64 retval0;
	call.uni (retval0), 
	__internal_accurate_pow, 
	(
	param0, 
	param1
	);
	ld.param.f64 	%fd850, [retval0];
	} // callseq 53
	setp.lt.s32 	%p314, %r54, 0;
	neg.f64 	%fd852, %fd850;
	selp.f64 	%fd853, %fd852, %fd850, %p313;
	selp.f64 	%fd854, %fd853, %fd850, %p314;
	setp.eq.f64 	%p315, %fd262, 0d0000000000000000;
	selp.b32 	%r420, %r54, 0, %p313;
	or.b32  	%r421, %r420, 2146435072;
	selp.b32 	%r422, %r421, %r420, %p312;
	mov.b32 	%r423, 0;
	mov.b64 	%fd855, {%r423, %r422};
	selp.f64 	%fd1239, %fd855, %fd854, %p315;
	add.f64 	%fd856, %fd262, 0d4000000000000000;
	{
	.reg .b32 %temp; 
	mov.b64 	{%temp, %r424}, %fd856;
	}
	and.b32  	%r425, %r424, 2146435072;
	setp.ne.s32 	%p316, %r425, 2146435072;
	@%p316 bra 	$L__BB18_173;
	setp.num.f64 	%p317, %fd262, %fd262;
	@%p317 bra 	$L__BB18_171;
	mov.f64 	%fd857, 0d4000000000000000;
	add.rn.f64 	%fd1239, %fd262, %fd857;
	bra.uni 	$L__BB18_173;
$L__BB18_171:
	setp.neu.f64 	%p318, %fd263, 0d7FF0000000000000;
	@%p318 bra 	$L__BB18_173;
	setp.lt.s32 	%p319, %r54, 0;
	selp.b32 	%r426, %r52, %r51, %p10;
	selp.b32 	%r427, %r426, %r51, %p319;
	mov.b32 	%r428, 0;
	mov.b64 	%fd1239, {%r428, %r427};
$L__BB18_173:
	setp.lt.s32 	%p320, %r49, 0;
	setp.eq.s32 	%p321, %r418, 1062207488;
	setp.eq.f64 	%p323, %fd262, 0d3FF0000000000000;
	add.f64 	%fd858, %fd1239, 0d0000000000000000;
	selp.f64 	%fd268, 0d3FF0000000000000, %fd858, %p323;
	ld.f64 	%fd859, [%rd110];
	sub.f64 	%fd269, %fd859, %fd261;
	{
	.reg .b32 %temp; 
	mov.b64 	{%temp, %r55}, %fd269;
	}
	abs.f64 	%fd270, %fd269;
	{ // callseq 54, 0
	.param .b64 param0;
	st.param.f64 	[param0], %fd270;
	.param .b64 param1;
	st.param.f64 	[param1], 0d4000000000000000;
	.param .b64 retval0;
	call.uni (retval0), 
	__internal_accurate_pow, 
	(
	param0, 
	param1
	);
	ld.param.f64 	%fd860, [retval0];
	} // callseq 54
	setp.lt.s32 	%p324, %r55, 0;
	neg.f64 	%fd862, %fd860;
	selp.f64 	%fd863, %fd862, %fd860, %p321;
	selp.f64 	%fd864, %fd863, %fd860, %p324;
	setp.eq.f64 	%p325, %fd269, 0d0000000000000000;
	selp.b32 	%r429, %r55, 0, %p321;
	or.b32  	%r430, %r429, 2146435072;
	selp.b32 	%r431, %r430, %r429, %p320;
	mov.b32 	%r432, 0;
	mov.b64 	%fd865, {%r432, %r431};
	selp.f64 	%fd1240, %fd865, %fd864, %p325;
	add.f64 	%fd866, %fd269, 0d4000000000000000;
	{
	.reg .b32 %temp; 
	mov.b64 	{%temp, %r433}, %fd866;
	}
	and.b32  	%r434, %r433, 2146435072;
	setp.ne.s32 	%p326, %r434, 2146435072;
	@%p326 bra 	$L__BB18_178;
	setp.num.f64 	%p327, %fd269, %fd269;
	@%p327 bra 	$L__BB18_176;
	mov.f64 	%fd867, 0d4000000000000000;
	add.rn.f64 	%fd1240, %fd269, %fd867;
	bra.uni 	$L__BB18_178;
$L__BB18_176:
	setp.neu.f64 	%p328, %fd270, 0d7FF0000000000000;
	@%p328 bra 	$L__BB18_178;
	setp.lt.s32 	%p329, %r55, 0;
	selp.b32 	%r435, %r52, %r51, %p10;
	selp.b32 	%r436, %r435, %r51, %p329;
	mov.b32 	%r437, 0;
	mov.b64 	%fd1240, {%r437, %r436};
$L__BB18_178:
	setp.lt.s32 	%p330, %r49, 0;
	setp.eq.s32 	%p331, %r418, 1062207488;
	setp.eq.f64 	%p332, %fd269, 0d3FF0000000000000;
	add.f64 	%fd868, %fd1240, 0d0000000000000000;
	selp.f64 	%fd275, 0d3FF0000000000000, %fd868, %p332;
	ld.global.f64 	%fd276, [%rd4+8];
	ld.global.f64 	%fd277, [%rd18+8];
	sub.f64 	%fd278, %fd276, %fd277;
	{
	.reg .b32 %temp; 
	mov.b64 	{%temp, %r58}, %fd278;
	}
	abs.f64 	%fd279, %fd278;
	{ // callseq 55, 0
	.param .b64 param0;
	st.param.f64 	[param0], %fd279;
	.param .b64 param1;
	st.param.f64 	[param1], 0d4000000000000000;
	.param .b64 retval0;
	call.uni (retval0), 
	__internal_accurate_pow, 
	(
	param0, 
	param1
	);
	ld.param.f64 	%fd869, [retval0];
	} // callseq 55
	setp.lt.s32 	%p333, %r58, 0;
	neg.f64 	%fd871, %fd869;
	selp.f64 	%fd872, %fd871, %fd869, %p331;
	selp.f64 	%fd873, %fd872, %fd869, %p333;
	setp.eq.f64 	%p334, %fd278, 0d0000000000000000;
	selp.b32 	%r438, %r58, 0, %p331;
	or.b32  	%r439, %r438, 2146435072;
	selp.b32 	%r440, %r439, %r438, %p330;
	mov.b32 	%r441, 0;
	mov.b64 	%fd874, {%r441, %r440};
	selp.f64 	%fd1241, %fd874, %fd873, %p334;
	add.f64 	%fd875, %fd278, 0d4000000000000000;
	{
	.reg .b32 %temp; 
	mov.b64 	{%temp, %r442}, %fd875;
	}
	and.b32  	%r443, %r442, 2146435072;
	setp.ne.s32 	%p335, %r443, 2146435072;
	@%p335 bra 	$L__BB18_183;
	setp.nan.f64 	%p336, %fd278, %fd278;
	@%p336 bra 	$L__BB18_182;
	setp.neu.f64 	%p337, %fd279, 0d7FF0000000000000;
	@%p337 bra 	$L__BB18_183;
	selp.b32 	%r444, %r52, %r51, %p10;
	selp.b32 	%r445, %r444, %r51, %p333;
	mov.b32 	%r446, 0;
	mov.b64 	%fd1241, {%r446, %r445};
	bra.uni 	$L__BB18_183;
$L__BB18_182:
	mov.f64 	%fd876, 0d4000000000000000;
	add.rn.f64 	%fd1241, %fd278, %fd876;
$L__BB18_183:
	setp.eq.f64 	%p342, %fd278, 0d3FF0000000000000;
	selp.f64 	%fd877, 0d3FF0000000000000, %fd1241, %p342;
	add.f64 	%fd284, %fd268, %fd877;
	ld.f64 	%fd878, [%rd110+8];
	sub.f64 	%fd285, %fd878, %fd277;
	{
	.reg .b32 %temp; 
	mov.b64 	{%temp, %r59}, %fd285;
	}
	abs.f64 	%fd286, %fd285;
	{ // callseq 56, 0
	.param .b64 param0;
	st.param.f64 	[param0], %fd286;
	.param .b64 param1;
	st.param.f64 	[param1], 0d4000000000000000;
	.param .b64 retval0;
	call.uni (retval0), 
	__internal_accurate_pow, 
	(
	param0, 
	param1
	);
	ld.param.f64 	%fd879, [retval0];
	} // callseq 56
	setp.lt.s32 	%p343, %r59, 0;
	neg.f64 	%fd881, %fd879;
	selp.f64 	%fd882, %fd881, %fd879, %p331;
	selp.f64 	%fd883, %fd882, %fd879, %p343;
	setp.eq.f64 	%p344, %fd285, 0d0000000000000000;
	selp.b32 	%r447, %r59, 0, %p331;
	or.b32  	%r448, %r447, 2146435072;
	selp.b32 	%r449, %r448, %r447, %p330;
	mov.b32 	%r450, 0;
	mov.b64 	%fd884, {%r450, %r449};
	selp.f64 	%fd1242, %fd884, %fd883, %p344;
	add.f64 	%fd885, %fd285, 0d4000000000000000;
	{
	.reg .b32 %temp; 
	mov.b64 	{%temp, %r451}, %fd885;
	}
	and.b32  	%r452, %r451, 2146435072;
	setp.ne.s32 	%p345, %r452, 2146435072;
	@%p345 bra 	$L__BB18_188;
	setp.nan.f64 	%p346, %fd285, %fd285;
	@%p346 bra 	$L__BB18_187;
	setp.neu.f64 	%p347, %fd286, 0d7FF0000000000000;
	@%p347 bra 	$L__BB18_188;
	selp.b32 	%r453, %r52, %r51, %p10;
	selp.b32 	%r454, %r453, %r51, %p343;
	mov.b32 	%r455, 0;
	mov.b64 	%fd1242, {%r455, %r454};
	bra.uni 	$L__BB18_188;
$L__BB18_187:
	mov.f64 	%fd886, 0d4000000000000000;
	add.rn.f64 	%fd1242, %fd285, %fd886;
$L__BB18_188:
	setp.eq.f64 	%p352, %fd285, 0d3FF0000000000000;
	selp.f64 	%fd887, 0d3FF0000000000000, %fd1242, %p352;
	add.f64 	%fd888, %fd275, %fd887;
	sqrt.rn.f64 	%fd889, %fd284;
	sqrt.rn.f64 	%fd890, %fd888;
	div.rn.f64 	%fd891, %fd890, %fd889;
	mov.f64 	%fd892, 0d3FF0000000000000;
	sub.f64 	%fd893, %fd892, %fd891;
	mul.f64 	%fd894, %fd259, %fd893;
	fma.rn.f64 	%fd291, %fd258, %fd891, %fd894;
	ld.global.f64 	%fd292, [%rd19+16];
	ld.global.f64 	%fd293, [%rd19];
	sub.f64 	%fd294, %fd260, %fd293;
	{
	.reg .b32 %temp; 
	mov.b64 	{%temp, %r60}, %fd294;
	}
	abs.f64 	%fd295, %fd294;
	{ // callseq 57, 0
	.param .b64 param0;
	st.param.f64 	[param0], %fd295;
	.param .b64 param1;
	st.param.f64 	[param1], 0d4000000000000000;
	.param .b64 retval0;
	call.uni (retval0), 
	__internal_accurate_pow, 
	(
	param0, 
	param1
	);
	ld.param.f64 	%fd895, [retval0];
	} // callseq 57
	setp.lt.s32 	%p353, %r60, 0;
	neg.f64 	%fd897, %fd895;
	selp.f64 	%fd898, %fd897, %fd895, %p331;
	selp.f64 	%fd899, %fd898, %fd895, %p353;
	setp.eq.f64 	%p354, %fd294, 0d0000000000000000;
	selp.b32 	%r456, %r60, 0, %p331;
	or.b32  	%r457, %r456, 2146435072;
	selp.b32 	%r458, %r457, %r456, %p330;
	mov.b32 	%r459, 0;
	mov.b64 	%fd900, {%r459, %r458};
	selp.f64 	%fd1243, %fd900, %fd899, %p354;
	add.f64 	%fd901, %fd294, 0d4000000000000000;
	{
	.reg .b32 %temp; 
	mov.b64 	{%temp, %r460}, %fd901;
	}
	and.b32  	%r461, %r460, 2146435072;
	setp.ne.s32 	%p355, %r461, 2146435072;
	@%p355 bra 	$L__BB18_193;
	setp.num.f64 	%p356, %fd294, %fd294;
	@%p356 bra 	$L__BB18_191;
	mov.f64 	%fd902, 0d4000000000000000;
	add.rn.f64 	%fd1243, %fd294, %fd902;
	bra.uni 	$L__BB18_193;
$L__BB18_191:
	setp.neu.f64 	%p357, %fd295, 0d7FF0000000000000;
	@%p357 bra 	$L__BB18_193;
	setp.lt.s32 	%p358, %r60, 0;
	selp.b32 	%r462, %r52, %r51, %p10;
	selp.b32 	%r463, %r462, %r51, %p358;
	mov.b32 	%r464, 0;
	mov.b64 	%fd1243, {%r464, %r463};
$L__BB18_193:
	setp.lt.s32 	%p359, %r49, 0;
	setp.eq.s32 	%p360, %r418, 1062207488;
	setp.eq.f64 	%p362, %fd294, 0d3FF0000000000000;
	add.f64 	%fd903, %fd1243, 0d0000000000000000;
	selp.f64 	%fd300, 0d3FF0000000000000, %fd903, %p362;
	sub.f64 	%fd301, %fd1238, %fd293;
	{
	.reg .b32 %temp; 
	mov.b64 	{%temp, %r61}, %fd301;
	}
	abs.f64 	%fd302, %fd301;
	{ // callseq 58, 0
	.param .b64 param0;
	st.param.f64 	[param0], %fd302;
	.param .b64 param1;
	st.param.f64 	[param1], 0d4000000000000000;
	.param .b64 retval0;
	call.uni (retval0), 
	__internal_accurate_pow, 
	(
	param0, 
	param1
	);
	ld.param.f64 	%fd904, [retval0];
	} // callseq 58
	setp.lt.s32 	%p363, %r61, 0;
	neg.f64 	%fd906, %fd904;
	selp.f64 	%fd907, %fd906, %fd904, %p360;
	selp.f64 	%fd908, %fd907, %fd904, %p363;
	setp.eq.f64 	%p364, %fd301, 0d0000000000000000;
	selp.b32 	%r465, %r61, 0, %p360;
	or.b32  	%r466, %r465, 2146435072;
	selp.b32 	%r467, %r466, %r465, %p359;
	mov.b32 	%r468, 0;
	mov.b64 	%fd909, {%r468, %r467};
	selp.f64 	%fd1244, %fd909, %fd908, %p364;
	add.f64 	%fd910, %fd301, 0d4000000000000000;
	{
	.reg .b32 %temp; 
	mov.b64 	{%temp, %r469}, %fd910;
	}
	and.b32  	%r470, %r469, 2146435072;
	setp.ne.s32 	%p365, %r470, 2146435072;
	@%p365 bra 	$L__BB18_198;
	setp.num.f64 	%p366, %fd301, %fd301;
	@%p366 bra 	$L__BB18_196;
	mov.f64 	%fd911, 0d4000000000000000;
	add.rn.f64 	%fd1244, %fd301, %fd911;
	bra.uni 	$L__BB18_198;
$L__BB18_196:
	setp.neu.f64 	%p367, %fd302, 0d7FF0000000000000;
	@%p367 bra 	$L__BB18_198;
	setp.lt.s32 	%p368, %r61, 0;
	selp.b32 	%r471, %r52, %r51, %p10;
	selp.b32 	%r472, %r471, %r51, %p368;
	mov.b32 	%r473, 0;
	mov.b64 	%fd1244, {%r473, %r472};
$L__BB18_198:
	setp.lt.s32 	%p369, %r49, 0;
	setp.eq.s32 	%p370, %r418, 1062207488;
	setp.eq.f64 	%p372, %fd301, 0d3FF0000000000000;
	add.f64 	%fd912, %fd1244, 0d0000000000000000;
	selp.f64 	%fd307, 0d3FF0000000000000, %fd912, %p372;
	ld.global.f64 	%fd308, [%rd19+8];
	sub.f64 	%fd309, %fd276, %fd308;
	{
	.reg .b32 %temp; 
	mov.b64 	{%temp, %r62}, %fd309;
	}
	abs.f64 	%fd310, %fd309;
	{ // callseq 59, 0
	.param .b64 param0;
	st.param.f64 	[param0], %fd310;
	.param .b64 param1;
	st.param.f64 	[param1], 0d4000000000000000;
	.param .b64 retval0;
	call.uni (retval0), 
	__internal_accurate_pow, 
	(
	param0, 
	param1
	);
	ld.param.f64 	%fd913, [retval0];
	} // callseq 59
	setp.lt.s32 	%p373, %r62, 0;
	neg.f64 	%fd915, %fd913;
	selp.f64 	%fd916, %fd915, %fd913, %p370;
	selp.f64 	%fd917, %fd916, %fd913, %p373;
	setp.eq.f64 	%p374, %fd309, 0d0000000000000000;
	selp.b32 	%r474, %r62, 0, %p370;
	or.b32  	%r475, %r474, 2146435072;
	selp.b32 	%r476, %r475, %r474, %p369;
	mov.b32 	%r477, 0;
	mov.b64 	%fd918, {%r477, %r476};
	selp.f64 	%fd1245, %fd918, %fd917, %p374;
	add.f64 	%fd919, %fd309, 0d4000000000000000;
	{
	.reg .b32 %temp; 
	mov.b64 	{%temp, %r478}, %fd919;
	}
	and.b32  	%r479, %r478, 2146435072;
	setp.ne.s32 	%p375, %r479, 2146435072;
	@%p375 bra 	$L__BB18_203;
	setp.nan.f64 	%p376, %fd309, %fd309;
	@%p376 bra 	$L__BB18_202;
	setp.neu.f64 	%p377, %fd310, 0d7FF0000000000000;
	@%p377 bra 	$L__BB18_203;
	selp.b32 	%r480, %r52, %r51, %p10;
	selp.b32 	%r481, %r480, %r51, %p373;
	mov.b32 	%r482, 0;
	mov.b64 	%fd1245, {%r482, %r481};
	bra.uni 	$L__BB18_203;
$L__BB18_202:
	mov.f64 	%fd920, 0d4000000000000000;
	add.rn.f64 	%fd1245, %fd309, %fd920;
$L__BB18_203:
	setp.eq.f64 	%p382, %fd309, 0d3FF0000000000000;
	selp.f64 	%fd921, 0d3FF0000000000000, %fd1245, %p382;
	add.f64 	%fd315, %fd300, %fd921;
	sub.f64 	%fd316, %fd1236, %fd308;
	{
	.reg .b32 %temp; 
	mov.b64 	{%temp, %r63}, %fd316;
	}
	abs.f64 	%fd317, %fd316;
	{ // callseq 60, 0
	.param .b64 param0;
	st.param.f64 	[param0], %fd317;
	.param .b64 param1;
	st.param.f64 	[param1], 0d4000000000000000;
	.param .b64 retval0;
	call.uni (retval0), 
	__internal_accurate_pow, 
	(
	param0, 
	param1
	);
	ld.param.f64 	%fd922, [retval0];
	} // callseq 60
	setp.lt.s32 	%p383, %r63, 0;
	neg.f64 	%fd924, %fd922;
	selp.f64 	%fd925, %fd924, %fd922, %p370;
	selp.f64 	%fd926, %fd925, %fd922, %p383;
	setp.eq.f64 	%p384, %fd316, 0d0000000000000000;
	selp.b32 	%r483, %r63, 0, %p370;
	or.b32  	%r484, %r483, 2146435072;
	selp.b32 	%r485, %r484, %r483, %p369;
	mov.b32 	%r486, 0;
	mov.b64 	%fd927, {%r486, %r485};
	selp.f64 	%fd1246, %fd927, %fd926, %p384;
	add.f64 	%fd928, %fd316, 0d4000000000000000;
	{
	.reg .b32 %temp; 
	mov.b64 	{%temp, %r487}, %fd928;
	}
	and.b32  	%r488, %r487, 2146435072;
	setp.ne.s32 	%p385, %r488, 2146435072;
	@%p385 bra 	$L__BB18_208;
	setp.nan.f64 	%p386, %fd316, %fd316;
	@%p386 bra 	$L__BB18_207;
	setp.neu.f64 	%p387, %fd317, 0d7FF0000000000000;
	@%p387 bra 	$L__BB18_208;
	setp.lt.s32 	%p388, %r63, 0;
	selp.b32 	%r489, %r52, %r51, %p10;
	selp.b32 	%r490, %r489, %r51, %p388;
	mov.b32 	%r491, 0;
	mov.b64 	%fd1246, {%r491, %r490};
	bra.uni 	$L__BB18_208;
$L__BB18_207:
	mov.f64 	%fd929, 0d4000000000000000;
	add.rn.f64 	%fd1246, %fd316, %fd929;
$L__BB18_208:
	setp.lt.s32 	%p389, %r49, 0;
	setp.eq.s32 	%p390, %r418, 1062207488;
	setp.eq.f64 	%p392, %fd316, 0d3FF0000000000000;
	selp.f64 	%fd930, 0d3FF0000000000000, %fd1246, %p392;
	add.f64 	%fd931, %fd307, %fd930;
	sqrt.rn.f64 	%fd932, %fd315;
	sqrt.rn.f64 	%fd933, %fd931;
	div.rn.f64 	%fd934, %fd933, %fd932;
	mov.f64 	%fd935, 0d3FF0000000000000;
	sub.f64 	%fd936, %fd935, %fd934;
	mul.f64 	%fd937, %fd259, %fd936;
	fma.rn.f64 	%fd322, %fd292, %fd934, %fd937;
	{ // callseq 61, 0
	.param .b64 param0;
	st.param.b64 	[param0], 24;
	.param .b64 retval0;
	call.uni (retval0), 
	malloc, 
	(
	param0
	);
	ld.param.b64 	%rd112, [retval0];
	} // callseq 61
	ld.global.f64 	%fd938, [%rd4];
	ld.global.f64 	%fd323, [%rd18];
	sub.f64 	%fd324, %fd938, %fd323;
	{
	.reg .b32 %temp; 
	mov.b64 	{%temp, %r64}, %fd324;
	}
	abs.f64 	%fd325, %fd324;
	{ // callseq 62, 0
	.param .b64 param0;
	st.param.f64 	[param0], %fd325;
	.param .b64 param1;
	st.param.f64 	[param1], 0d4000000000000000;
	.param .b64 retval0;
	call.uni (retval0), 
	__internal_accurate_pow, 
	(
	param0, 
	param1
	);
	ld.param.f64 	%fd939, [retval0];
	} // callseq 62
	setp.lt.s32 	%p393, %r64, 0;
	neg.f64 	%fd941, %fd939;
	selp.f64 	%fd942, %fd941, %fd939, %p390;
	selp.f64 	%fd943, %fd942, %fd939, %p393;
	setp.eq.f64 	%p394, %fd324, 0d0000000000000000;
	selp.b32 	%r492, %r64, 0, %p390;
	or.b32  	%r493, %r492, 2146435072;
	selp.b32 	%r494, %r493, %r492, %p389;
	mov.b32 	%r495, 0;
	mov.b64 	%fd944, {%r495, %r494};
	selp.f64 	%fd1247, %fd944, %fd943, %p394;
	add.f64 	%fd945, %fd324, 0d4000000000000000;
	{
	.reg .b32 %temp; 
	mov.b64 	{%temp, %r496}, %fd945;
	}
	and.b32  	%r497, %r496, 2146435072;
	setp.ne.s32 	%p395, %r497, 2146435072;
	@%p395 bra 	$L__BB18_213;
	setp.num.f64 	%p396, %fd324, %fd324;
	@%p396 bra 	$L__BB18_211;
	mov.f64 	%fd946, 0d4000000000000000;
	add.rn.f64 	%fd1247, %fd324, %fd946;
	bra.uni 	$L__BB18_213;
$L__BB18_211:
	setp.neu.f64 	%p397, %fd325, 0d7FF0000000000000;
	@%p397 bra 	$L__BB18_213;
	setp.lt.s32 	%p398, %r64, 0;
	selp.b32 	%r498, %r52, %r51, %p10;
	selp.b32 	%r499, %r498, %r51, %p398;
	mov.b32 	%r500, 0;
	mov.b64 	%fd1247, {%r500, %r499};
$L__BB18_213:
	setp.lt.s32 	%p399, %r49, 0;
	setp.eq.s32 	%p400, %r418, 1062207488;
	setp.eq.f64 	%p402, %fd324, 0d3FF0000000000000;
	add.f64 	%fd947, %fd1247, 0d0000000000000000;
	selp.f64 	%fd330, 0d3FF0000000000000, %fd947, %p402;
	ld.f64 	%fd948, [%rd110];
	sub.f64 	%fd331, %fd948, %fd323;
	{
	.reg .b32 %temp; 
	mov.b64 	{%temp, %r65}, %fd331;
	}
	abs.f64 	%fd332, %fd331;
	{ // callseq 63, 0
	.param .b64 param0;
	st.param.f64 	[param0], %fd332;
	.param .b64 param1;
	st.param.f64 	[param1], 0d4000000000000000;
	.param .b64 retval0;
	call.uni (retval0), 
	__internal_accurate_pow, 
	(
	param0, 
	param1
	);
	ld.param.f64 	%fd949, [retval0];
	} // callseq 63
	setp.lt.s32 	%p403, %r65, 0;
	neg.f64 	%fd951, %fd949;
	selp.f64 	%fd952, %fd951, %fd949, %p400;
	selp.f64 	%fd953, %fd952, %fd949, %p403;
	setp.eq.f64 	%p404, %fd331, 0d0000000000000000;
	selp.b32 	%r501, %r65, 0, %p400;
	or.b32  	%r502, %r501, 2146435072;
	selp.b32 	%r503, %r502, %r501, %p399;
	mov.b32 	%r504, 0;
	mov.b64 	%fd954, {%r504, %r503};
	selp.f64 	%fd1248, %fd954, %fd953, %p404;
	add.f64 	%fd955, %fd331, 0d4000000000000000;
	{
	.reg .b32 %temp; 
	mov.b64 	{%temp, %r505}, %fd955;
	}
	and.b32  	%r506, %r505, 2146435072;
	setp.ne.s32 	%p405, %r506, 2146435072;
	@%p405 bra 	$L__BB18_218;
	setp.num.f64 	%p406, %fd331, %fd331;
	@%p406 bra 	$L__BB18_216;
	mov.f64 	%fd956, 0d4000000000000000;
	add.rn.f64 	%fd1248, %fd331, %fd956;
	bra.uni 	$L__BB18_218;
$L__BB18_216:
	setp.neu.f64 	%p407, %fd332, 0d7FF0000000000000;
	@%p407 bra 	$L__BB18_218;
	setp.lt.s32 	%p408, %r65, 0;
	selp.b32 	%r507, %r52, %r51, %p10;
	selp.b32 	%r508, %r507, %r51, %p408;
	mov.b32 	%r509, 0;
	mov.b64 	%fd1248, {%r509, %r508};
$L__BB18_218:
	setp.lt.s32 	%p409, %r49, 0;
	setp.eq.s32 	%p410, %r418, 1062207488;
	setp.eq.f64 	%p412, %fd331, 0d3FF0000000000000;
	add.f64 	%fd957, %fd1248, 0d0000000000000000;
	selp.f64 	%fd337, 0d3FF0000000000000, %fd957, %p412;
	ld.global.f64 	%fd958, [%rd4+8];
	ld.global.f64 	%fd338, [%rd18+8];
	sub.f64 	%fd339, %fd958, %fd338;
	{
	.reg .b32 %temp; 
	mov.b64 	{%temp, %r66}, %fd339;
	}
	abs.f64 	%fd340, %fd339;
	{ // callseq 64, 0
	.param .b64 param0;
	st.param.f64 	[param0], %fd340;
	.param .b64 param1;
	st.param.f64 	[param1], 0d4000000000000000;
	.param .b64 retval0;
	call.uni (retval0), 
	__internal_accurate_pow, 
	(
	param0, 
	param1
	);
	ld.param.f64 	%fd959, [retval0];
	} // callseq 64
	setp.lt.s32 	%p413, %r66, 0;
	neg.f64 	%fd961, %fd959;
	selp.f64 	%fd962, %fd961, %fd959, %p410;
	selp.f64 	%fd963, %fd962, %fd959, %p413;
	setp.eq.f64 	%p414, %fd339, 0d0000000000000000;
	selp.b32 	%r510, %r66, 0, %p410;
	or.b32  	%r511, %r510, 2146435072;
	selp.b32 	%r512, %r511, %r510, %p409;
	mov.b32 	%r513, 0;
	mov.b64 	%fd964, {%r513, %r512};
	selp.f64 	%fd1249, %fd964, %fd963, %p414;
	add.f64 	%fd965, %fd339, 0d4000000000000000;
	{
	.reg .b32 %temp; 
	mov.b64 	{%temp, %r514}, %fd965;
	}
	and.b32  	%r515, %r514, 2146435072;
	setp.ne.s32 	%p415, %r515, 2146435072;
	@%p415 bra 	$L__BB18_223;
	setp.nan.f64 	%p416, %fd339, %fd339;
	@%p416 bra 	$L__BB18_222;
	setp.neu.f64 	%p417, %fd340, 0d7FF0000000000000;
	@%p417 bra 	$L__BB18_223;
	setp.lt.s32 	%p418, %r66, 0;
	selp.b32 	%r516, %r52, %r51, %p10;
	selp.b32 	%r517, %r516, %r51, %p418;
	mov.b32 	%r518, 0;
	mov.b64 	%fd1249, {%r518, %r517};
	bra.uni 	$L__BB18_223;
$L__BB18_222:
	mov.f64 	%fd966, 0d4000000000000000;
	add.rn.f64 	%fd1249, %fd339, %fd966;
$L__BB18_223:
	setp.lt.s32 	%p419, %r49, 0;
	setp.eq.s32 	%p420, %r418, 1062207488;
	setp.eq.f64 	%p422, %fd339, 0d3FF0000000000000;
	selp.f64 	%fd967, 0d3FF0000000000000, %fd1249, %p422;
	add.f64 	%fd345, %fd330, %fd967;
	ld.f64 	%fd968, [%rd110+8];
	sub.f64 	%fd346, %fd968, %fd338;
	{
	.reg .b32 %temp; 
	mov.b64 	{%temp, %r67}, %fd346;
	}
	abs.f64 	%fd347, %fd346;
	{ // callseq 65, 0
	.param .b64 param0;
	st.param.f64 	[param0], %fd347;
	.param .b64 param1;
	st.param.f64 	[param1], 0d4000000000000000;
	.param .b64 retval0;
	call.uni (retval0), 
	__internal_accurate_pow, 
	(
	param0, 
	param1
	);
	ld.param.f64 	%fd969, [retval0];
	} // callseq 65
	setp.lt.s32 	%p423, %r67, 0;
	neg.f64 	%fd971, %fd969;
	selp.f64 	%fd972, %fd971, %fd969, %p420;
	selp.f64 	%fd973, %fd972, %fd969, %p423;
	setp.eq.f64 	%p424, %fd346, 0d0000000000000000;
	selp.b32 	%r519, %r67, 0, %p420;
	or.b32  	%r520, %r519, 2146435072;
	selp.b32 	%r521, %r520, %r519, %p419;
	mov.b32 	%r522, 0;
	mov.b64 	%fd974, {%r522, %r521};
	selp.f64 	%fd1250, %fd974, %fd973, %p424;
	add.f64 	%fd975, %fd346, 0d4000000000000000;
	{
	.reg .b32 %temp; 
	mov.b64 	{%temp, %r523}, %fd975;
	}
	and.b32  	%r524, %r523, 2146435072;
	setp.ne.s32 	%p425, %r524, 2146435072;
	@%p425 bra 	$L__BB18_228;
	setp.nan.f64 	%p426, %fd346, %fd346;
	@%p426 bra 	$L__BB18_227;
	setp.neu.f64 	%p427, %fd347, 0d7FF0000000000000;
	@%p427 bra 	$L__BB18_228;
	setp.lt.s32 	%p428, %r67, 0;
	selp.b32 	%r525, %r52, %r51, %p10;
	selp.b32 	%r526, %r525, %r51, %p428;
	mov.b32 	%r527, 0;
	mov.b64 	%fd1250, {%r527, %r526};
	bra.uni 	$L__BB18_228;
$L__BB18_227:
	mov.f64 	%fd976, 0d4000000000000000;
	add.rn.f64 	%fd1250, %fd346, %fd976;
$L__BB18_228:
	setp.lt.s32 	%p429, %r49, 0;
	setp.eq.s32 	%p430, %r418, 1062207488;
	setp.eq.f64 	%p432, %fd346, 0d3FF0000000000000;
	selp.f64 	%fd977, 0d3FF0000000000000, %fd1250, %p432;
	add.f64 	%fd978, %fd337, %fd977;
	sqrt.rn.f64 	%fd979, %fd345;
	sqrt.rn.f64 	%fd980, %fd978;
	div.rn.f64 	%fd981, %fd980, %fd979;
	mov.f64 	%fd982, 0d3FF0000000000000;
	sub.f64 	%fd983, %fd982, %fd981;
	ld.global.f64 	%fd984, [%rd21];
	ld.global.f64 	%fd985, [%rd20];
	mul.f64 	%fd986, %fd983, %fd985;
	fma.rn.f64 	%fd987, %fd981, %fd984, %fd986;
	st.f64 	[%rd112], %fd987;
	ld.global.f64 	%fd988, [%rd21+8];
	ld.global.f64 	%fd989, [%rd20+8];
	mul.f64 	%fd990, %fd983, %fd989;
	fma.rn.f64 	%fd991, %fd981, %fd988, %fd990;
	st.f64 	[%rd112+8], %fd991;
	ld.global.f64 	%fd992, [%rd21+16];
	ld.global.f64 	%fd993, [%rd20+16];
	mul.f64 	%fd994, %fd983, %fd993;
	fma.rn.f64 	%fd995, %fd981, %fd992, %fd994;
	st.f64 	[%rd112+16], %fd995;
	{ // callseq 66, 0
	.param .b64 param0;
	st.param.b64 	[param0], 24;
	.param .b64 retval0;
	call.uni (retval0), 
	malloc, 
	(
	param0
	);
	ld.param.b64 	%rd113, [retval0];
	} // callseq 66
	ld.global.f64 	%fd996, [%rd4];
	ld.global.f64 	%fd352, [%rd19];
	sub.f64 	%fd353, %fd996, %fd352;
	{
	.reg .b32 %temp; 
	mov.b64 	{%temp, %r68}, %fd353;
	}
	abs.f64 	%fd354, %fd353;
	{ // callseq 67, 0
	.param .b64 param0;
	st.param.f64 	[param0], %fd354;
	.param .b64 param1;
	st.param.f64 	[param1], 0d4000000000000000;
	.param .b64 retval0;
	call.uni (retval0), 
	__internal_accurate_pow, 
	(
	param0, 
	param1
	);
	ld.param.f64 	%fd997, [retval0];
	} // callseq 67
	setp.lt.s32 	%p433, %r68, 0;
	neg.f64 	%fd999, %fd997;
	selp.f64 	%fd1000, %fd999, %fd997, %p430;
	selp.f64 	%fd1001, %fd1000, %fd997, %p433;
	setp.eq.f64 	%p434, %fd353, 0d0000000000000000;
	selp.b32 	%r528, %r68, 0, %p430;
	or.b32  	%r529, %r528, 2146435072;
	selp.b32 	%r530, %r529, %r528, %p429;
	mov.b32 	%r531, 0;
	mov.b64 	%fd1002, {%r531, %r530};
	selp.f64 	%fd1251, %fd1002, %fd1001, %p434;
	add.f64 	%fd1003, %fd353, 0d4000000000000000;
	{
	.reg .b32 %temp; 
	mov.b64 	{%temp, %r532}, %fd1003;
	}
	and.b32  	%r533, %r532, 2146435072;
	setp.ne.s32 	%p435, %r533, 2146435072;
	@%p435 bra 	$L__BB18_233;
	setp.num.f64 	%p436, %fd353, %fd353;
	@%p436 bra 	$L__BB18_231;
	mov.f64 	%fd1004, 0d4000000000000000;
	add.rn.f64 	%fd1251, %fd353, %fd1004;
	bra.uni 	$L__BB18_233;
$L__BB18_231:
	setp.neu.f64 	%p437, %fd354, 0d7FF0000000000000;
	@%p437 bra 	$L__BB18_233;
	setp.lt.s32 	%p438, %r68, 0;
	selp.b32 	%r534, %r52, %r51, %p10;
	selp.b32 	%r535, %r534, %r51, %p438;
	mov.b32 	%r536, 0;
	mov.b64 	%fd1251, {%r536, %r535};
$L__BB18_233:
	setp.lt.s32 	%p439, %r49, 0;
	setp.eq.s32 	%p440, %r418, 1062207488;
	setp.eq.f64 	%p442, %fd353, 0d3FF0000000000000;
	add.f64 	%fd1005, %fd1251, 0d0000000000000000;
	selp.f64 	%fd359, 0d3FF0000000000000, %fd1005, %p442;
	ld.f64 	%fd1006, [%rd111];
	sub.f64 	%fd360, %fd1006, %fd352;
	{
	.reg .b32 %temp; 
	mov.b64 	{%temp, %r69}, %fd360;
	}
	abs.f64 	%fd361, %fd360;
	{ // callseq 68, 0
	.param .b64 param0;
	st.param.f64 	[param0], %fd361;
	.param .b64 param1;
	st.param.f64 	[param1], 0d4000000000000000;
	.param .b64 retval0;
	call.uni (retval0), 
	__internal_accurate_pow, 
	(
	param0, 
	param1
	);
	ld.param.f64 	%fd1007, [retval0];
	} // callseq 68
	setp.lt.s32 	%p443, %r69, 0;
	neg.f64 	%fd1009, %fd1007;
	selp.f64 	%fd1010, %fd1009, %fd1007, %p440;
	selp.f64 	%fd1011, %fd1010, %fd1007, %p443;
	setp.eq.f64 	%p444, %fd360, 0d0000000000000000;
	selp.b32 	%r537, %r69, 0, %p440;
	or.b32  	%r538, %r537, 2146435072;
	selp.b32 	%r539, %r538, %r537, %p439;
	mov.b32 	%r540, 0;
	mov.b64 	%fd1012, {%r540, %r539};
	selp.f64 	%fd1252, %fd1012, %fd1011, %p444;
	add.f64 	%fd1013, %fd360, 0d4000000000000000;
	{
	.reg .b32 %temp; 
	mov.b64 	{%temp, %r541}, %fd1013;
	}
	and.b32  	%r542, %r541, 2146435072;
	setp.ne.s32 	%p445, %r542, 2146435072;
	@%p445 bra 	$L__BB18_238;
	setp.num.f64 	%p446, %fd360, %fd360;
	@%p446 bra 	$L__BB18_236;
	mov.f64 	%fd1014, 0d4000000000000000;
	add.rn.f64 	%fd1252, %fd360, %fd1014;
	bra.uni 	$L__BB18_238;
$L__BB18_236:
	setp.neu.f64 	%p447, %fd361, 0d7FF0000000000000;
	@%p447 bra 	$L__BB18_238;
	setp.lt.s32 	%p448, %r69, 0;
	selp.b32 	%r543, %r52, %r51, %p10;
	selp.b32 	%r544, %r543, %r51, %p448;
	mov.b32 	%r545, 0;
	mov.b64 	%fd1252, {%r545, %r544};
$L__BB18_238:
	setp.lt.s32 	%p449, %r49, 0;
	setp.eq.s32 	%p450, %r418, 1062207488;
	setp.eq.f64 	%p452, %fd360, 0d3FF0000000000000;
	add.f64 	%fd1015, %fd1252, 0d0000000000000000;
	selp.f64 	%fd366, 0d3FF0000000000000, %fd1015, %p452;
	ld.global.f64 	%fd1016, [%rd4+8];
	ld.global.f64 	%fd367, [%rd19+8];
	sub.f64 	%fd368, %fd1016, %fd367;
	{
	.reg .b32 %temp; 
	mov.b64 	{%temp, %r70}, %fd368;
	}
	abs.f64 	%fd369, %fd368;
	{ // callseq 69, 0
	.param .b64 param0;
	st.param.f64 	[param0], %fd369;
	.param .b64 param1;
	st.param.f64 	[param1], 0d4000000000000000;
	.param .b64 retval0;
	call.uni (retval0), 
	__internal_accurate_pow, 
	(
	param0, 
	param1
	);
	ld.param.f64 	%fd1017, [retval0];
	} // callseq 69
	setp.lt.s32 	%p453, %r70, 0;
	neg.f64 	%fd1019, %fd1017;
	selp.f64 	%fd1020, %fd1019, %fd1017, %p450;
	selp.f64 	%fd1021, %fd1020, %fd1017, %p453;
	setp.eq.f64 	%p454, %fd368, 0d0000000000000000;
	selp.b32 	%r546, %r70, 0, %p450;
	or.b32  	%r547, %r546, 2146435072;
	selp.b32 	%r548, %r547, %r546, %p449;
	mov.b32 	%r549, 0;
	mov.b64 	%fd1022, {%r549, %r548};
	selp.f64 	%fd1253, %fd1022, %fd1021, %p454;
	add.f64 	%fd1023, %fd368, 0d4000000000000000;
	{
	.reg .b32 %temp; 
	mov.b64 	{%temp, %r550}, %fd1023;
	}
	and.b32  	%r551, %r550, 2146435072;
	setp.ne.s32 	%p455, %r551, 2146435072;
	@%p455 bra 	$L__BB18_243;
	setp.nan.f64 	%p456, %fd368, %fd368;
	@%p456 bra 	$L__BB18_242;
	setp.neu.f64 	%p457, %fd369, 0d7FF0000000000000;
	@%p457 bra 	$L__BB18_243;
	selp.b32 	%r552, %r52, %r51, %p10;
	selp.b32 	%r553, %r552, %r51, %p453;
	mov.b32 	%r554, 0;
	mov.b64 	%fd1253, {%r554, %r553};
	bra.uni 	$L__BB18_243;
$L__BB18_242:
	mov.f64 	%fd1024, 0d4000000000000000;
	add.rn.f64 	%fd1253, %fd368, %fd1024;
$L__BB18_243:
	setp.eq.f64 	%p462, %fd368, 0d3FF0000000000000;
	selp.f64 	%fd1025, 0d3FF0000000000000, %fd1253, %p462;
	add.f64 	%fd374, %fd359, %fd1025;
	ld.f64 	%fd1026, [%rd111+8];
	sub.f64 	%fd375, %fd1026, %fd367;
	{
	.reg .b32 %temp; 
	mov.b64 	{%temp, %r71}, %fd375;
	}
	abs.f64 	%fd376, %fd375;
	{ // callseq 70, 0
	.param .b64 param0;
	st.param.f64 	[param0], %fd376;
	.param .b64 param1;
	st.param.f64 	[param1], 0d4000000000000000;
	.param .b64 retval0;
	call.uni (retval0), 
	__internal_accurate_pow, 
	(
	param0, 
	param1
	);
	ld.param.f64 	%fd1027, [retval0];
	} // callseq 70
	setp.lt.s32 	%p463, %r71, 0;
	neg.f64 	%fd1029, %fd1027;
	selp.f64 	%fd1030, %fd1029, %fd1027, %p450;
	selp.f64 	%fd1031, %fd1030, %fd1027, %p463;
	setp.eq.f64 	%p464, %fd375, 0d0000000000000000;
	selp.b32 	%r555, %r71, 0, %p450;
	or.b32  	%r556, %r555, 2146435072;
	selp.b32 	%r557, %r556, %r555, %p449;
	mov.b32 	%r558, 0;
	mov.b64 	%fd1032, {%r558, %r557};
	selp.f64 	%fd1254, %fd1032, %fd1031, %p464;
	add.f64 	%fd1033, %fd375, 0d4000000000000000;
	{
	.reg .b32 %temp; 
	mov.b64 	{%temp, %r559}, %fd1033;
	}
	and.b32  	%r560, %r559, 2146435072;
	setp.ne.s32 	%p465, %r560, 2146435072;
	@%p465 bra 	$L__BB18_248;
	setp.nan.f64 	%p466, %fd375, %fd375;
	@%p466 bra 	$L__BB18_247;
	setp.neu.f64 	%p467, %fd376, 0d7FF0000000000000;
	@%p467 bra 	$L__BB18_248;
	setp.lt.s32 	%p468, %r71, 0;
	selp.b32 	%r561, %r52, %r51, %p10;
	selp.b32 	%r562, %r561, %r51, %p468;
	mov.b32 	%r563, 0;
	mov.b64 	%fd1254, {%r563, %r562};
	bra.uni 	$L__BB18_248;
$L__BB18_247:
	mov.f64 	%fd1034, 0d4000000000000000;
	add.rn.f64 	%fd1254, %fd375, %fd1034;
$L__BB18_248:
	setp.lt.s32 	%p469, %r49, 0;
	setp.eq.s32 	%p470, %r418, 1062207488;
	setp.eq.f64 	%p472, %fd375, 0d3FF0000000000000;
	selp.f64 	%fd1035, 0d3FF0000000000000, %fd1254, %p472;
	add.f64 	%fd1036, %fd366, %fd1035;
	sqrt.rn.f64 	%fd1037, %fd374;
	sqrt.rn.f64 	%fd1038, %fd1036;
	div.rn.f64 	%fd1039, %fd1038, %fd1037;
	mov.f64 	%fd1040, 0d3FF0000000000000;
	sub.f64 	%fd1041, %fd1040, %fd1039;
	ld.global.f64 	%fd1042, [%rd22];
	ld.global.f64 	%fd1043, [%rd20];
	mul.f64 	%fd1044, %fd1041, %fd1043;
	fma.rn.f64 	%fd1045, %fd1039, %fd1042, %fd1044;
	st.f64 	[%rd113], %fd1045;
	ld.global.f64 	%fd1046, [%rd22+8];
	ld.global.f64 	%fd1047, [%rd20+8];
	mul.f64 	%fd1048, %fd1041, %fd1047;
	fma.rn.f64 	%fd1049, %fd1039, %fd1046, %fd1048;
	st.f64 	[%rd113+8], %fd1049;
	ld.global.f64 	%fd1050, [%rd22+16];
	ld.global.f64 	%fd1051, [%rd20+16];
	mul.f64 	%fd1052, %fd1041, %fd1051;
	fma.rn.f64 	%fd1053, %fd1039, %fd1050, %fd1052;
	st.f64 	[%rd113+16], %fd1053;
	ld.global.f64 	%fd381, [%rd4];
	ld.global.f64 	%fd382, [%rd18];
	sub.f64 	%fd383, %fd381, %fd382;
	{
	.reg .b32 %temp; 
	mov.b64 	{%temp, %r72}, %fd383;
	}
	abs.f64 	%fd384, %fd383;
	{ // callseq 71, 0
	.param .b64 param0;
	st.param.f64 	[param0], %fd384;
	.param .b64 param1;
	st.param.f64 	[param1], 0d4000000000000000;
	.param .b64 retval0;
	call.uni (retval0), 
	__internal_accurate_pow, 
	(
	param0, 
	param1
	);
	ld.param.f64 	%fd1054, [retval0];
	} // callseq 71
	setp.lt.s32 	%p473, %r72, 0;
	neg.f64 	%fd1056, %fd1054;
	selp.f64 	%fd1057, %fd1056, %fd1054, %p470;
	selp.f64 	%fd1058, %fd1057, %fd1054, %p473;
	setp.eq.f64 	%p474, %fd383, 0d0000000000000000;
	selp.b32 	%r564, %r72, 0, %p470;
	or.b32  	%r565, %r564, 2146435072;
	selp.b32 	%r566, %r565, %r564, %p469;
	mov.b32 	%r567, 0;
	mov.b64 	%fd1059, {%r567, %r566};
	selp.f64 	%fd1255, %fd1059, %fd1058, %p474;
	add.f64 	%fd1060, %fd383, 0d4000000000000000;
	{
	.reg .b32 %temp; 
	mov.b64 	{%temp, %r568}, %fd1060;
	}
	and.b32  	%r569, %r568, 2146435072;
	setp.ne.s32 	%p475, %r569, 2146435072;
	@%p475 bra 	$L__BB18_253;
	setp.num.f64 	%p476, %fd383, %fd383;
	@%p476 bra 	$L__BB18_251;
	mov.f64 	%fd1061, 0d4000000000000000;
	add.rn.f64 	%fd1255, %fd383, %fd1061;
	bra.uni 	$L__BB18_253;
$L__BB18_251:
	setp.neu.f64 	%p477, %fd384, 0d7FF0000000000000;
	@%p477 bra 	$L__BB18_253;
	setp.lt.s32 	%p478, %r72, 0;
	selp.b32 	%r570, %r52, %r51, %p10;
	selp.b32 	%r571, %r570, %r51, %p478;
	mov.b32 	%r572, 0;
	mov.b64 	%fd1255, {%r572, %r571};
$L__BB18_253:
	setp.lt.s32 	%p479, %r49, 0;
	setp.eq.s32 	%p480, %r418, 1062207488;
	setp.eq.f64 	%p482, %fd383, 0d3FF0000000000000;
	add.f64 	%fd1062, %fd1255, 0d0000000000000000;
	selp.f64 	%fd389, 0d3FF0000000000000, %fd1062, %p482;
	ld.f64 	%fd1063, [%rd110];
	sub.f64 	%fd390, %fd1063, %fd382;
	{
	.reg .b32 %temp; 
	mov.b64 	{%temp, %r73}, %fd390;
	}
	abs.f64 	%fd391, %fd390;
	{ // callseq 72, 0
	.param .b64 param0;
	st.param.f64 	[param0], %fd391;
	.param .b64 param1;
	st.param.f64 	[param1], 0d4000000000000000;
	.param .b64 retval0;
	call.uni (retval0), 
	__internal_accurate_pow, 
	(
	param0, 
	param1
	);
	ld.param.f64 	%fd1064, [retval0];
	} // callseq 72
	setp.lt.s32 	%p483, %r73, 0;
	neg.f64 	%fd1066, %fd1064;
	selp.f64 	%fd1067, %fd1066, %fd1064, %p480;
	selp.f64 	%fd1068, %fd1067, %fd1064, %p483;
	setp.eq.f64 	%p484, %fd390, 0d0000000000000000;
	selp.b32 	%r573, %r73, 0, %p480;
	or.b32  	%r574, %r573, 2146435072;
	selp.b32 	%r575, %r574, %r573, %p479;
	mov.b32 	%r576, 0;
	mov.b64 	%fd1069, {%r576, %r575};
	selp.f64 	%fd1256, %fd1069, %fd1068, %p484;
	add.f64 	%fd1070, %fd390, 0d4000000000000000;
	{
	.reg .b32 %temp; 
	mov.b64 	{%temp, %r577}, %fd1070;
	}
	and.b32  	%r578, %r577, 2146435072;
	setp.ne.s32 	%p485, %r578, 2146435072;
	@%p485 bra 	$L__BB18_258;
	setp.num.f64 	%p486, %fd390, %fd390;
	@%p486 bra 	$L__BB18_256;
	mov.f64 	%fd1071, 0d4000000000000000;
	add.rn.f64 	%fd1256, %fd390, %fd1071;
	bra.uni 	$L__BB18_258;
$L__BB18_256:
	setp.neu.f64 	%p487, %fd391, 0d7FF0000000000000;
	@%p487 bra 	$L__BB18_258;
	setp.lt.s32 	%p488, %r73, 0;
	selp.b32 	%r579, %r52, %r51, %p10;
	selp.b32 	%r580, %r579, %r51, %p488;
	mov.b32 	%r581, 0;
	mov.b64 	%fd1256, {%r581, %r580};
$L__BB18_258:
	setp.lt.s32 	%p489, %r49, 0;
	selp.b32 	%r74, 0, 2146435072, %p489;
	setp.eq.s32 	%p490, %r418, 1062207488;
	setp.eq.f64 	%p491, %fd390, 0d3FF0000000000000;
	add.f64 	%fd1072, %fd1256, 0d0000000000000000;
	selp.f64 	%fd396, 0d3FF0000000000000, %fd1072, %p491;
	ld.global.f64 	%fd397, [%rd4+8];
	ld.global.f64 	%fd398, [%rd18+8];
	sub.f64 	%fd399, %fd397, %fd398;
	{
	.reg .b32 %temp; 
	mov.b64 	{%temp, %r76}, %fd399;
	}
	abs.f64 	%fd400, %fd399;
	{ // callseq 73, 0
	.param .b64 param0;
	st.param.f64 	[param0], %fd400;
	.param .b64 param1;
	st.param.f64 	[param1], 0d4000000000000000;
	.param .b64 retval0;
	call.uni (retval0), 
	__internal_accurate_pow, 
	(
	param0, 
	param1
	);
	ld.param.f64 	%fd1073, [retval0];
	} // callseq 73
	setp.lt.s32 	%p492, %r76, 0;
	neg.f64 	%fd1075, %fd1073;
	selp.f64 	%fd1076, %fd1075, %fd1073, %p490;
	selp.f64 	%fd1077, %fd1076, %fd1073, %p492;
	setp.eq.f64 	%p493, %fd399, 0d0000000000000000;
	selp.b32 	%r582, %r76, 0, %p490;
	or.b32  	%r583, %r582, 2146435072;
	selp.b32 	%r584, %r583, %r582, %p489;
	mov.b32 	%r585, 0;
	mov.b64 	%fd1078, {%r585, %r584};
	selp.f64 	%fd1257, %fd1078, %fd1077, %p493;
	add.f64 	%fd1079, %fd399, 0d4000000000000000;
	{
	.reg .b32 %temp; 
	mov.b64 	{%temp, %r586}, %fd1079;
	}
	and.b32  	%r587, %r586, 2146435072;
	setp.ne.s32 	%p494, %r587, 2146435072;
	@%p494 bra 	$L__BB18_263;
	setp.nan.f64 	%p495, %fd399, %fd399;
	@%p495 bra 	$L__BB18_262;
	setp.neu.f64 	%p496, %fd400, 0d7FF0000000000000;
	@%p496 bra 	$L__BB18_263;
	or.b32  	%r588, %r74, -2147483648;
	selp.b32 	%r589, %r588, %r74, %p10;
	selp.b32 	%r590, %r589, %r74, %p492;
	mov.b32 	%r591, 0;
	mov.b64 	%fd1257, {%r591, %r590};
	bra.uni 	$L__BB18_263;
$L__BB18_262:
	mov.f64 	%fd1080, 0d4000000000000000;
	add.rn.f64 	%fd1257, %fd399, %fd1080;
$L__BB18_263:
	or.b32  	%r77, %r74, -2147483648;
	setp.eq.f64 	%p501, %fd399, 0d3FF0000000000000;
	selp.f64 	%fd1082, 0d3FF0000000000000, %fd1257, %p501;
	add.f64 	%fd405, %fd389, %fd1082;
	ld.f64 	%fd1083, [%rd110+8];
	sub.f64 	%fd406, %fd1083, %fd398;
	{
	.reg .b32 %temp; 
	mov.b64 	{%temp, %r78}, %fd406;
	}
	abs.f64 	%fd407, %fd406;
	{ // callseq 74, 0
	.param .b64 param0;
	st.param.f64 	[param0], %fd407;
	.param .b64 param1;
	st.param.f64 	[param1], 0d4000000000000000;
	.param .b64 retval0;
	call.uni (retval0), 
	__internal_accurate_pow, 
	(
	param0, 
	param1
	);
	ld.param.f64 	%fd1084, [retval0];
	} // callseq 74
	setp.lt.s32 	%p502, %r78, 0;
	neg.f64 	%fd1086, %fd1084;
	selp.f64 	%fd1087, %fd1086, %fd1084, %p490;
	selp.f64 	%fd1088, %fd1087, %fd1084, %p502;
	setp.eq.f64 	%p503, %fd406, 0d0000000000000000;
	selp.b32 	%r592, %r78, 0, %p490;
	or.b32  	%r593, %r592, 2146435072;
	selp.b32 	%r594, %r593, %r592, %p489;
	mov.b32 	%r595, 0;
	mov.b64 	%fd1089, {%r595, %r594};
	selp.f64 	%fd1258, %fd1089, %fd1088, %p503;
	add.f64 	%fd1090, %fd406, 0d4000000000000000;
	{
	.reg .b32 %temp; 
	mov.b64 	{%temp, %r596}, %fd1090;
	}
	and.b32  	%r597, %r596, 2146435072;
	setp.ne.s32 	%p504, %r597, 2146435072;
	@%p504 bra 	$L__BB18_268;
	setp.nan.f64 	%p505, %fd406, %fd406;
	@%p505 bra 	$L__BB18_267;
	setp.neu.f64 	%p506, %fd407, 0d7FF0000000000000;
	@%p506 bra 	$L__BB18_268;
	selp.b32 	%r598, %r77, %r74, %p10;
	selp.b32 	%r599, %r598, %r74, %p502;
	mov.b32 	%r600, 0;
	mov.b64 	%fd1258, {%r600, %r599};
	bra.uni 	$L__BB18_268;
$L__BB18_267:
	mov.f64 	%fd1091, 0d4000000000000000;
	add.rn.f64 	%fd1258, %fd406, %fd1091;
$L__BB18_268:
	setp.eq.f64 	%p511, %fd406, 0d3FF0000000000000;
	selp.f64 	%fd1092, 0d3FF0000000000000, %fd1258, %p511;
	add.f64 	%fd1093, %fd396, %fd1092;
	sqrt.rn.f64 	%fd1094, %fd405;
	sqrt.rn.f64 	%fd1095, %fd1093;
	div.rn.f64 	%fd1096, %fd1095, %fd1094;
	mov.f64 	%fd1097, 0d3FF0000000000000;
	sub.f64 	%fd1098, %fd1097, %fd1096;
	mul.f64 	%fd1099, %fd231, %fd1098;
	fma.rn.f64 	%fd412, %fd232, %fd1096, %fd1099;
	ld.global.f64 	%fd413, [%rd19];
	sub.f64 	%fd414, %fd381, %fd413;
	{
	.reg .b32 %temp; 
	mov.b64 	{%temp, %r79}, %fd414;
	}
	abs.f64 	%fd415, %fd414;
	{ // callseq 75, 0
	.param .b64 param0;
	st.param.f64 	[param0], %fd415;
	.param .b64 param1;
	st.param.f64 	[param1], 0d4000000000000000;
	.param .b64 retval0;
	call.uni (retval0), 
	__internal_accurate_pow, 
	(
	param0, 
	param1
	);
	ld.param.f64 	%fd1100, [retval0];
	} // callseq 75
	setp.lt.s32 	%p512, %r79, 0;
	neg.f64 	%fd1102, %fd1100;
	selp.f64 	%fd1103, %fd1102, %fd1100, %p490;
	selp.f64 	%fd1104, %fd1103, %fd1100, %p512;
	setp.eq.f64 	%p513, %fd414, 0d0000000000000000;
	selp.b32 	%r601, %r79, 0, %p490;
	or.b32  	%r602, %r601, 2146435072;
	selp.b32 	%r603, %r602, %r601, %p489;
	mov.b32 	%r604, 0;
	mov.b64 	%fd1105, {%r604, %r603};
	selp.f64 	%fd1259, %fd1105, %fd1104, %p513;
	add.f64 	%fd1106, %fd414, 0d4000000000000000;
	{
	.reg .b32 %temp; 
	mov.b64 	{%temp, %r605}, %fd1106;
	}
	and.b32  	%r606, %r605, 2146435072;
	setp.ne.s32 	%p514, %r606, 2146435072;
	@%p514 bra 	$L__BB18_273;
	setp.num.f64 	%p515, %fd414, %fd414;
	@%p515 bra 	$L__BB18_271;
	mov.f64 	%fd1107, 0d4000000000000000;
	add.rn.f64 	%fd1259, %fd414, %fd1107;
	bra.uni 	$L__BB18_273;
$L__BB18_271:
	setp.neu.f64 	%p516, %fd415, 0d7FF0000000000000;
	@%p516 bra 	$L__BB18_273;
	selp.b32 	%r607, %r77, %r74, %p10;
	selp.b32 	%r608, %r607, %r74, %p512;
	mov.b32 	%r609, 0;
	mov.b64 	%fd1259, {%r609, %r608};
$L__BB18_273:
	setp.eq.f64 	%p521, %fd414, 0d3FF0000000000000;
	add.f64 	%fd1108, %fd1259, 0d0000000000000000;
	selp.f64 	%fd420, 0d3FF0000000000000, %fd1108, %p521;
	ld.f64 	%fd1109, [%rd111];
	sub.f64 	%fd421, %fd1109, %fd413;
	{
	.reg .b32 %temp; 
	mov.b64 	{%temp, %r80}, %fd421;
	}
	abs.f64 	%fd422, %fd421;
	{ // callseq 76, 0
	.param .b64 param0;
	st.param.f64 	[param0], %fd422;
	.param .b64 param1;
	st.param.f64 	[param1], 0d4000000000000000;
	.param .b64 retval0;
	call.uni (retval0), 
	__internal_accurate_pow, 
	(
	param0, 
	param1
	);
	ld.param.f64 	%fd1110, [retval0];
	} // callseq 76
	setp.lt.s32 	%p522, %r80, 0;
	neg.f64 	%fd1112, %fd1110;
	selp.f64 	%fd1113, %fd1112, %fd1110, %p490;
	selp.f64 	%fd1114, %fd1113, %fd1110, %p522;
	setp.eq.f64 	%p523, %fd421, 0d0000000000000000;
	selp.b32 	%r610, %r80, 0, %p490;
	or.b32  	%r611, %r610, 2146435072;
	selp.b32 	%r612, %r611, %r610, %p489;
	mov.b32 	%r613, 0;
	mov.b64 	%fd1115, {%r613, %r612};
	selp.f64 	%fd1260, %fd1115, %fd1114, %p523;
	add.f64 	%fd1116, %fd421, 0d4000000000000000;
	{
	.reg .b32 %temp; 
	mov.b64 	{%temp, %r614}, %fd1116;
	}
	and.b32  	%r615, %r614, 2146435072;
	setp.ne.s32 	%p524, %r615, 2146435072;
	@%p524 bra 	$L__BB18_278;
	setp.num.f64 	%p525, %fd421, %fd421;
	@%p525 bra 	$L__BB18_276;
	mov.f64 	%fd1117, 0d4000000000000000;
	add.rn.f64 	%fd1260, %fd421, %fd1117;
	bra.uni 	$L__BB18_278;
$L__BB18_276:
	setp.neu.f64 	%p526, %fd422, 0d7FF0000000000000;
	@%p526 bra 	$L__BB18_278;
	selp.b32 	%r616, %r77, %r74, %p10;
	selp.b32 	%r617, %r616, %r74, %p522;
	mov.b32 	%r618, 0;
	mov.b64 	%fd1260, {%r618, %r617};
$L__BB18_278:
	setp.eq.f64 	%p530, %fd421, 0d3FF0000000000000;
	add.f64 	%fd1118, %fd1260, 0d0000000000000000;
	selp.f64 	%fd427, 0d3FF0000000000000, %fd1118, %p530;
	ld.global.f64 	%fd428, [%rd19+8];
	sub.f64 	%fd429, %fd397, %fd428;
	{
	.reg .b32 %temp; 
	mov.b64 	{%temp, %r83}, %fd429;
	}
	abs.f64 	%fd430, %fd429;
	{ // callseq 77, 0
	.param .b64 param0;
	st.param.f64 	[param0], %fd430;
	.param .b64 param1;
	st.param.f64 	[param1], 0d4000000000000000;
	.param .b64 retval0;
	call.uni (retval0), 
	__internal_accurate_pow, 
	(
	param0, 
	param1
	);
	ld.param.f64 	%fd1119, [retval0];
	} // callseq 77
	setp.lt.s32 	%p531, %r83, 0;
	neg.f64 	%fd1121, %fd1119;
	selp.f64 	%fd1122, %fd1121, %fd1119, %p490;
	selp.f64 	%fd1123, %fd1122, %fd1119, %p531;
	setp.eq.f64 	%p532, %fd429, 0d0000000000000000;
	selp.b32 	%r619, %r83, 0, %p490;
	or.b32  	%r620, %r619, 2146435072;
	selp.b32 	%r621, %r620, %r619, %p489;
	mov.b32 	%r622, 0;
	mov.b64 	%fd1124, {%r622, %r621};
	selp.f64 	%fd1261, %fd1124, %fd1123, %p532;
	add.f64 	%fd1125, %fd429, 0d4000000000000000;
	{
	.reg .b32 %temp; 
	mov.b64 	{%temp, %r623}, %fd1125;
	}
	and.b32  	%r624, %r623, 2146435072;
	setp.ne.s32 	%p533, %r624, 2146435072;
	@%p533 bra 	$L__BB18_283;
	setp.nan.f64 	%p534, %fd429, %fd429;
	@%p534 bra 	$L__BB18_282;
	setp.neu.f64 	%p535, %fd430, 0d7FF0000000000000;
	@%p535 bra 	$L__BB18_283;
	selp.b32 	%r625, %r77, %r74, %p10;
	selp.b32 	%r626, %r625, %r74, %p531;
	mov.b32 	%r627, 0;
	mov.b64 	%fd1261, {%r627, %r626};
	bra.uni 	$L__BB18_283;
$L__BB18_282:
	mov.f64 	%fd1126, 0d4000000000000000;
	add.rn.f64 	%fd1261, %fd429, %fd1126;
$L__BB18_283:
	setp.eq.f64 	%p540, %fd429, 0d3FF0000000000000;
	selp.f64 	%fd1127, 0d3FF0000000000000, %fd1261, %p540;
	add.f64 	%fd435, %fd420, %fd1127;
	ld.f64 	%fd1128, [%rd111+8];
	sub.f64 	%fd436, %fd1128, %fd428;
	{
	.reg .b32 %temp; 
	mov.b64 	{%temp, %r84}, %fd436;
	}
	abs.f64 	%fd437, %fd436;
	{ // callseq 78, 0
	.param .b64 param0;
	st.param.f64 	[param0], %fd437;
	.param .b64 param1;
	st.param.f64 	[param1], 0d4000000000000000;
	.param .b64 retval0;
	call.uni (retval0), 
	__internal_accurate_pow, 
	(
	param0, 
	param1
	);
	ld.param.f64 	%fd1129, [retval0];
	} // callseq 78
	setp.lt.s32 	%p541, %r84, 0;
	neg.f64 	%fd1131, %fd1129;
	selp.f64 	%fd1132, %fd1131, %fd1129, %p490;
	selp.f64 	%fd1133, %fd1132, %fd1129, %p541;
	setp.eq.f64 	%p542, %fd436, 0d0000000000000000;
	selp.b32 	%r628, %r84, 0, %p490;
	or.b32  	%r629, %r628, 2146435072;
	selp.b32 	%r630, %r629, %r628, %p489;
	mov.b32 	%r631, 0;
	mov.b64 	%fd1134, {%r631, %r630};
	selp.f64 	%fd1262, %fd1134, %fd1133, %p542;
	add.f64 	%fd1135, %fd436, 0d4000000000000000;
	{
	.reg .b32 %temp; 
	mov.b64 	{%temp, %r632}, %fd1135;
	}
	and.b32  	%r633, %r632, 2146435072;
	setp.ne.s32 	%p543, %r633, 2146435072;
	@%p543 bra 	$L__BB18_288;
	setp.nan.f64 	%p544, %fd436, %fd436;
	@%p544 bra 	$L__BB18_287;
	setp.neu.f64 	%p545, %fd437, 0d7FF0000000000000;
	@%p545 bra 	$L__BB18_288;
	setp.lt.s32 	%p546, %r84, 0;
	selp.b32 	%r634, %r77, %r74, %p10;
	selp.b32 	%r635, %r634, %r74, %p546;
	mov.b32 	%r636, 0;
	mov.b64 	%fd1262, {%r636, %r635};
	bra.uni 	$L__BB18_288;
$L__BB18_287:
	mov.f64 	%fd1136, 0d4000000000000000;
	add.rn.f64 	%fd1262, %fd436, %fd1136;
$L__BB18_288:
	setp.eq.f64 	%p547, %fd436, 0d3FF0000000000000;
	selp.f64 	%fd1137, 0d3FF0000000000000, %fd1262, %p547;
	add.f64 	%fd1138, %fd427, %fd1137;
	sqrt.rn.f64 	%fd1139, %fd435;
	sqrt.rn.f64 	%fd1140, %fd1138;
	div.rn.f64 	%fd1141, %fd1140, %fd1139;
	mov.f64 	%fd1142, 0d3FF0000000000000;
	sub.f64 	%fd1143, %fd1142, %fd1141;
	mul.f64 	%fd1144, %fd231, %fd1143;
	fma.rn.f64 	%fd442, %fd233, %fd1141, %fd1144;
	{ // callseq 79, 0
	.param .b64 param0;
	st.param.b64 	[param0], %rd110;
	call.uni 
	free, 
	(
	param0
	);
	} // callseq 79
	{ // callseq 80, 0
	.param .b64 param0;
	st.param.b64 	[param0], %rd111;
	call.uni 
	free, 
	(
	param0
	);
	} // callseq 80
	add.f64 	%fd1145, %fd1237, 0dBEE4F8B588E368F1;
	cvt.rpi.f64.f64 	%fd1146, %fd1145;
	cvt.rzi.s32.f64 	%r666, %fd1146;
	cvt.rn.f64.s32 	%fd1263, %r666;
	add.f64 	%fd1147, %fd1238, 0d3EE4F8B588E368F1;
	cvt.rmi.f64.f64 	%fd444, %fd1147;
	setp.ltu.f64 	%p548, %fd444, %fd1263;
	@%p548 bra 	$L__BB18_296;
	sub.f64 	%fd445, %fd1238, %fd1237;
$L__BB18_290:
	ld.param.u32 	%r656, [_Z20rasterization_kernelPKdS0_S0_PhPdiii_param_6];
	ld.param.u32 	%r650, [_Z20rasterization_kernelPKdS0_S0_PhPdiii_param_5];
	setp.ge.s32 	%p549, %r665, %r656;
	sub.f64 	%fd1148, %fd1263, %fd1237;
	div.rn.f64 	%fd1149, %fd1148, %fd445;
	mov.f64 	%fd1150, 0d3FF0000000000000;
	sub.f64 	%fd1151, %fd1150, %fd1149;
	mul.f64 	%fd1152, %fd322, %fd1151;
	fma.rn.f64 	%fd447, %fd291, %fd1149, %fd1152;
	{ // callseq 81, 0
	.param .b64 param0;
	st.param.b64 	[param0], 24;
	.param .b64 retval0;
	call.uni (retval0), 
	malloc, 
	(
	param0
	);
	ld.param.b64 	%rd114, [retval0];
	} // callseq 81
	ld.f64 	%fd1153, [%rd112];
	ld.f64 	%fd1154, [%rd113];
	mul.f64 	%fd1155, %fd1151, %fd1154;
	fma.rn.f64 	%fd1156, %fd1149, %fd1153, %fd1155;
	st.f64 	[%rd114], %fd1156;
	ld.f64 	%fd1157, [%rd112+8];
	ld.f64 	%fd1158, [%rd113+8];
	mul.f64 	%fd1159, %fd1151, %fd1158;
	fma.rn.f64 	%fd1160, %fd1149, %fd1157, %fd1159;
	st.f64 	[%rd114+8], %fd1160;
	ld.f64 	%fd1161, [%rd112+16];
	ld.f64 	%fd1162, [%rd113+16];
	mul.f64 	%fd1163, %fd1151, %fd1162;
	fma.rn.f64 	%fd1164, %fd1149, %fd1161, %fd1163;
	st.f64 	[%rd114+16], %fd1164;
	mul.f64 	%fd1165, %fd442, %fd1151;
	fma.rn.f64 	%fd1166, %fd412, %fd1149, %fd1165;
	mul.f64 	%fd1167, %fd1166, %fd1156;
	max.f64 	%fd1168, %fd1167, 0d0000000000000000;
	min.f64 	%fd1169, %fd1168, 0d3FF0000000000000;
	fma.rn.f64 	%fd448, %fd1169, 0d406FE00000000000, 0dBEE4F8B588E368F1;
	mul.f64 	%fd1170, %fd1166, %fd1160;
	max.f64 	%fd1171, %fd1170, 0d0000000000000000;
	min.f64 	%fd1172, %fd1171, 0d3FF0000000000000;
	fma.rn.f64 	%fd449, %fd1172, 0d406FE00000000000, 0dBEE4F8B588E368F1;
	mul.f64 	%fd1173, %fd1166, %fd1164;
	max.f64 	%fd1174, %fd1173, 0d0000000000000000;
	min.f64 	%fd1175, %fd1174, 0d3FF0000000000000;
	fma.rn.f64 	%fd450, %fd1175, 0d406FE00000000000, 0dBEE4F8B588E368F1;
	or.b32  	%r637, %r666, %r665;
	shr.u32 	%r638, %r637, 31;
	and.b32  	%r639, %r638, 1;
	setp.eq.b32 	%p550, %r639, 1;
	setp.ge.s32 	%p551, %r666, %r650;
	or.pred  	%p552, %p551, %p549;
	or.pred  	%p553, %p552, %p550;
	@%p553 bra 	$L__BB18_295;
	ld.param.u32 	%r657, [_Z20rasterization_kernelPKdS0_S0_PhPdiii_param_6];
	ld.param.u64 	%rd133, [_Z20rasterization_kernelPKdS0_S0_PhPdiii_param_4];
	mad.lo.s32 	%r640, %r666, %r657, %r665;
	cvta.to.global.u64 	%rd115, %rd133;
	mul.wide.s32 	%rd116, %r640, 8;
	add.s64 	%rd117, %rd115, %rd116;
	ld.global.u64 	%rd136, [%rd117];
$L__BB18_292:
	ld.param.u32 	%r658, [_Z20rasterization_kernelPKdS0_S0_PhPdiii_param_6];
	ld.param.u64 	%rd134, [_Z20rasterization_kernelPKdS0_S0_PhPdiii_param_4];
	mov.b64 	%fd1176, %rd136;
	min.f64 	%fd1177, %fd447, %fd1176;
	mov.b64 	%rd118, %fd1177;
	cvta.to.global.u64 	%rd119, %rd134;
	mad.lo.s32 	%r641, %r666, %r658, %r665;
	mul.wide.s32 	%rd120, %r641, 8;
	add.s64 	%rd30, %rd119, %rd120;
	atom.relaxed.global.cas.b64 	%rd31, [%rd30], %rd136, %rd118;
	setp.ne.s64 	%p554, %rd136, %rd31;
	mov.u64 	%rd136, %rd31;
	@%p554 bra 	$L__BB18_292;
	ld.global.f64 	%fd1178, [%rd30];
	setp.neu.f64 	%p555, %fd1178, %fd447;
	@%p555 bra 	$L__BB18_295;
	ld.param.u32 	%r659, [_Z20rasterization_kernelPKdS0_S0_PhPdiii_param_6];
	ld.param.u64 	%rd129, [_Z20rasterization_kernelPKdS0_S0_PhPdiii_param_3];
	cvt.rpi.f64.f64 	%fd1179, %fd448;
	cvt.rpi.f64.f64 	%fd1180, %fd449;
	cvt.rpi.f64.f64 	%fd1181, %fd450;
	add.u64 	%rd121, %SP, 0;
	add.u64 	%rd122, %SPL, 0;
	st.local.v2.u32 	[%rd122], {%r666, %r665};
	st.local.f64 	[%rd122+8], %fd1179;
	st.local.v2.f64 	[%rd122+16], {%fd1180, %fd1181};
	mov.u64 	%rd123, $str;
	cvta.global.u64 	%rd124, %rd123;
	{ // callseq 82, 0
	.param .b64 param0;
	st.param.b64 	[param0], %rd124;
	.param .b64 param1;
	st.param.b64 	[param1], %rd121;
	.param .b32 retval0;
	call.uni (retval0), 
	vprintf, 
	(
	param0, 
	param1
	);
	ld.param.b32 	%r642, [retval0];
	} // callseq 82
	cvt.rzi.u32.f64 	%r644, %fd1179;
	mad.lo.s32 	%r645, %r666, %r659, %r665;
	mul.lo.s32 	%r646, %r645, 3;
	cvt.s64.s32 	%rd125, %r646;
	cvta.to.global.u64 	%rd126, %rd129;
	add.s64 	%rd127, %rd126, %rd125;
	st.global.u8 	[%rd127], %r644;
	cvt.rzi.u32.f64 	%r647, %fd1180;
	st.global.u8 	[%rd127+1], %r647;
	cvt.rzi.u32.f64 	%r648, %fd1181;
	st.global.u8 	[%rd127+2], %r648;
$L__BB18_295:
	{ // callseq 83, 0
	.param .b64 param0;
	st.param.b64 	[param0], %rd114;
	call.uni 
	free, 
	(
	param0
	);
	} // callseq 83
	add.s32 	%r666, %r666, 1;
	cvt.rn.f64.s32 	%fd1263, %r666;
	setp.ge.f64 	%p556, %fd444, %fd1263;
	@%p556 bra 	$L__BB18_290;
$L__BB18_296:
	{ // callseq 84, 0
	.param .b64 param0;
	st.param.b64 	[param0], %rd112;
	call.uni 
	free, 
	(
	param0
	);
	} // callseq 84
	{ // callseq 85, 0
	.param .b64 param0;
	st.param.b64 	[param0], %rd113;
	call.uni 
	free, 
	(
	param0
	);
	} // callseq 85
	add.s32 	%r665, %r665, 1;
	cvt.rn.f64.s32 	%fd1236, %r665;
	setp.ge.f64 	%p557, %fd252, %fd1236;
	@%p557 bra 	$L__BB18_164;
$L__BB18_297:
	ret;

}
.func  (.param .align 16 .b8 func_retval0[16]) __internal_trig_reduction_slowpathd(
	.param .b64 __internal_trig_reduction_slowpathd_param_0
)
{
	.local .align 8 .b8 	__local_depot19[40];
	.reg .b64 	%SP;
	.reg .b64 	%SPL;
	.reg .pred 	%p<10>;
	.reg .b32 	%r<47>;
	.reg .b64 	%rd<74>;
	.reg .b64 	%fd<5>;

	mov.u64 	%SPL, __local_depot19;
	ld.param.f64 	%fd4, [__internal_trig_reduction_slowpathd_param_0];
	add.u64 	%rd1, %SPL, 0;
	{
	.reg .b32 %temp; 
	mov.b64 	{%temp, %r1}, %fd4;
	}
	shr.u32 	%r2, %r1, 20;
	and.b32  	%r3, %r2, 2047;
	setp.eq.s32 	%p1, %r3, 2047;
	mov.b32 	%r46, 0;
	@%p1 bra 	$L__BB19_9;
	add.s32 	%r20, %r3, -1024;
	mov.b64 	%rd20, %fd4;
	shl.b64 	%rd2, %rd20, 11;
	shr.u32 	%r4, %r20, 6;
	sub.s32 	%r45, 15, %r4;
	sub.s32 	%r21, 19, %r4;
	setp.lt.u32 	%p2, %r20, 128;
	selp.b32 	%r6, 18, %r21, %p2;
	setp.ge.s32 	%p3, %r45, %r6;
	mov.b64 	%rd70, 0;
	@%p3 bra 	$L__BB19_4;
	add.s32 	%r23, %r6, %r4;
	neg.s32 	%r43, %r23;
	or.b64  	%rd3, %rd2, -9223372036854775808;
	mov.b64 	%rd70, 0;
	mov.b32 	%r42, 0;
	mov.u64 	%rd25, __cudart_i2opi_d;
	mov.u32 	%r44, %r45;
$L__BB19_3:
	.pragma "nounroll";
	mul.wide.s32 	%rd22, %r42, 8;
	add.s64 	%rd23, %rd1, %rd22;
	mul.wide.s32 	%rd24, %r44, 8;
	add.s64 	%rd26, %rd25, %rd24;
	ld.global.nc.u64 	%rd27, [%rd26];
	{
	.reg .u32 %r0, %r1, %r2, %r3, %alo, %ahi, %blo, %bhi, %clo, %chi;
	mov.b64 	{%alo,%ahi}, %rd27;
	mov.b64 	{%blo,%bhi}, %rd3;
	mov.b64 	{%clo,%chi}, %rd70;
	mad.lo.cc.u32 	%r0, %alo, %blo, %clo;
	madc.hi.cc.u32 	%r1, %alo, %blo, %chi;
	madc.hi.u32 	%r2, %alo, %bhi, 0;
	mad.lo.cc.u32 	%r1, %alo, %bhi, %r1;
	madc.hi.cc.u32 	%r2, %ahi, %blo, %r2;
	madc.hi.u32 	%r3, %ahi, %bhi, 0;
	mad.lo.cc.u32 	%r1, %ahi, %blo, %r1;
	madc.lo.cc.u32 	%r2, %ahi, %bhi, %r2;
	addc.u32 	%r3, %r3, 0;
	mov.b64 	%rd28, {%r0,%r1};
	mov.b64 	%rd70, {%r2,%r3};
	}
	st.local.u64 	[%rd23], %rd28;
	add.s32 	%r44, %r44, 1;
	add.s32 	%r43, %r43, 1;
	add.s32 	%r42, %r42, 1;
	setp.ne.s32 	%p4, %r43, -15;
	mov.u32 	%r45, %r6;
	@%p4 bra 	$L__BB19_3;
$L__BB19_4:
	cvt.s64.s32 	%rd29, %r45;
	cvt.u64.u32 	%rd30, %r4;
	add.s64 	%rd31, %rd30, %rd29;
	shl.b64 	%rd32, %rd31, 3;
	add.s64 	%rd33, %rd1, %rd32;
	st.local.u64 	[%rd33+-120], %rd70;
	and.b32  	%r15, %r2, 63;
	ld.local.u64 	%rd72, [%rd1+16];
	ld.local.u64 	%rd71, [%rd1+24];
	setp.eq.s32 	%p5, %r15, 0;
	@%p5 bra 	$L__BB19_6;
	shl.b64 	%rd34, %rd71, %r15;
	shr.u64 	%rd35, %rd72, 1;
	xor.b32  	%r24, %r15, 63;
	shr.u64 	%rd36, %rd35, %r24;
	or.b64  	%rd71, %rd34, %rd36;
	ld.local.u64 	%rd37, [%rd1+8];
	shl.b64 	%rd38, %rd72, %r15;
	shr.u64 	%rd39, %rd37, 1;
	shr.u64 	%rd40, %rd39, %r24;
	or.b64  	%rd72, %rd38, %rd40;
$L__BB19_6:
	and.b32  	%r25, %r1, -2147483648;
	shr.u64 	%rd41, %rd71, 62;
	cvt.u32.u64 	%r26, %rd41;
	mov.b64 	{%r27, %r28}, %rd71;
	mov.b64 	{%r29, %r30}, %rd72;
	shf.l.wrap.b32 	%r31, %r30, %r27, 2;
	shf.l.wrap.b32 	%r32, %r27, %r28, 2;
	mov.b64 	%rd42, {%r31, %r32};
	shl.b64 	%rd43, %rd72, 2;
	shr.u64 	%rd44, %rd42, 63;
	cvt.u32.u64 	%r33, %rd44;
	add.s32 	%r34, %r33, %r26;
	setp.eq.s32 	%p6, %r25, 0;
	neg.s32 	%r35, %r34;
	selp.b32 	%r46, %r34, %r35, %p6;
	setp.gt.s64 	%p7, %rd42, -1;
	mov.b64 	%rd45, 0;
	{
	.reg .u32 %r0, %r1, %r2, %r3, %a0, %a1, %a2, %a3, %b0, %b1, %b2, %b3;
	mov.b64 	{%a0,%a1}, %rd45;
	mov.b64 	{%a2,%a3}, %rd45;
	mov.b64 	{%b0,%b1}, %rd43;
	mov.b64 	{%b2,%b3}, %rd42;
	sub.cc.u32 	%r0, %a0, %b0;
	subc.cc.u32 	%r1, %a1, %b1;
	subc.cc.u32 	%r2, %a2, %b2;
	subc.u32 	%r3, %a3, %b3;
	mov.b64 	%rd46, {%r0,%r1};
	mov.b64 	%rd47, {%r2,%r3};
	}
	xor.b32  	%r36, %r25, -2147483648;
	selp.b64 	%rd73, %rd42, %rd47, %p7;
	selp.b64 	%rd14, %rd43, %rd46, %p7;
	selp.b32 	%r17, %r25, %r36, %p7;
	clz.b64 	%r37, %rd73;
	cvt.u64.u32 	%rd15, %r37;
	setp.eq.s32 	%p8, %r37, 0;
	@%p8 bra 	$L__BB19_8;
	cvt.u32.u64 	%r38, %rd15;
	and.b32  	%r39, %r38, 63;
	shl.b64 	%rd48, %rd73, %r39;
	shr.u64 	%rd49, %rd14, 1;
	not.b32 	%r40, %r38;
	and.b32  	%r41, %r40, 63;
	shr.u64 	%rd50, %rd49, %r41;
	or.b64  	%rd73, %rd48, %rd50;
$L__BB19_8:
	mov.b64 	%rd51, -3958705157555305931;
	{
	.reg .u32 %r0, %r1, %r2, %r3, %alo, %ahi, %blo, %bhi;
	mov.b64 	{%alo,%ahi}, %rd73;
	mov.b64 	{%blo,%bhi}, %rd51;
	mul.lo.u32 	%r0, %alo, %blo;
	mul.hi.u32 	%r1, %alo, %blo;
	mad.lo.cc.u32 	%r1, %alo, %bhi, %r1;
	madc.hi.u32 	%r2, %alo, %bhi, 0;
	mad.lo.cc.u32 	%r1, %ahi, %blo, %r1;
	madc.hi.cc.u32 	%r2, %ahi, %blo, %r2;
	madc.hi.u32 	%r3, %ahi, %bhi, 0;
	mad.lo.cc.u32 	%r2, %ahi, %bhi, %r2;
	addc.u32 	%r3, %r3, 0;
	mov.b64 	%rd52, {%r0,%r1};
	mov.b64 	%rd53, {%r2,%r3};
	}
	setp.gt.s64 	%p9, %rd53, 0;
	{
	.reg .u32 %r0, %r1, %r2, %r3, %a0, %a1, %a2, %a3, %b0, %b1, %b2, %b3;
	mov.b64 	{%a0,%a1}, %rd52;
	mov.b64 	{%a2,%a3}, %rd53;
	mov.b64 	{%b0,%b1}, %rd52;
	mov.b64 	{%b2,%b3}, %rd53;
	add.cc.u32 	%r0, %a0, %b0;
	addc.cc.u32 	%r1, %a1, %b1;
	addc.cc.u32 	%r2, %a2, %b2;
	addc.u32 	%r3, %a3, %b3;
	mov.b64 	%rd54, {%r0,%r1};
	mov.b64 	%rd55, {%r2,%r3};
	}
	selp.b64 	%rd56, %rd55, %rd53, %p9;
	selp.s64 	%rd57, -1, 0, %p9;
	sub.s64 	%rd58, %rd57, %rd15;
	cvt.u64.u32 	%rd59, %r17;
	shl.b64 	%rd60, %rd59, 32;
	add.s64 	%rd61, %rd56, 1;
	shr.u64 	%rd62, %rd61, 10;
	add.s64 	%rd63, %rd62, 1;
	shr.u64 	%rd64, %rd63, 1;
	shl.b64 	%rd65, %rd58, 52;
	add.s64 	%rd66, %rd65, %rd64;
	add.s64 	%rd67, %rd66, 4602678819172646912;
	or.b64  	%rd68, %rd67, %rd60;
	mov.b64 	%fd4, %rd68;
$L__BB19_9:
	st.param.f64 	[func_retval0], %fd4;
	st.param.b32 	[func_retval0+8], %r46;
	ret;

}
.func  (.param .b64 func_retval0) __internal_accurate_pow(
	.param .b64 __internal_accurate_pow_param_0,
	.param .b64 __internal_accurate_pow_param_1
)
{
	.reg .pred 	%p<8>;
	.reg .b32 	%r<49>;
	.reg .b32 	%f<3>;
	.reg .b64 	%fd<109>;

	ld.param.f64 	%fd10, [__internal_accurate_pow_param_0];
	ld.param.f64 	%fd11, [__internal_accurate_pow_param_1];
	{
	.reg .b32 %temp; 
	mov.b64 	{%temp, %r46}, %fd10;
	}
	{
	.reg .b32 %temp; 
	mov.b64 	{%r45, %temp}, %fd10;
	}
	shr.u32 	%r47, %r46, 20;
	setp.gt.u32 	%p1, %r46, 1048575;
	@%p1 bra 	$L__BB20_2;
	mul.f64 	%fd12, %fd10, 0d4350000000000000;
	{
	.reg .b32 %temp; 
	mov.b64 	{%temp, %r46}, %fd12;
	}
	{
	.reg .b32 %temp; 
	mov.b64 	{%r45, %temp}, %fd12;
	}
	shr.u32 	%r16, %r46, 20;
	add.s32 	%r47, %r16, -54;
$L__BB20_2:
	add.s32 	%r48, %r47, -1023;
	and.b32  	%r17, %r46, -2146435073;
	or.b32  	%r18, %r17, 1072693248;
	mov.b64 	%fd107, {%r45, %r18};
	setp.lt.u32 	%p2, %r18, 1073127583;
	@%p2 bra 	$L__BB20_4;
	{
	.reg .b32 %temp; 
	mov.b64 	{%r19, %temp}, %fd107;
	}
	{
	.reg .b32 %temp; 
	mov.b64 	{%temp, %r20}, %fd107;
	}
	add.s32 	%r21, %r20, -1048576;
	mov.b64 	%fd107, {%r19, %r21};
	add.s32 	%r48, %r47, -1022;
$L__BB20_4:
	add.f64 	%fd13, %fd107, 0dBFF0000000000000;
	add.f64 	%fd14, %fd107, 0d3FF0000000000000;
	rcp.approx.ftz.f64 	%fd15, %fd14;
	neg.f64 	%fd16, %fd14;
	fma.rn.f64 	%fd17, %fd16, %fd15, 0d3FF0000000000000;
	fma.rn.f64 	%fd18, %fd17, %fd17, %fd17;
	fma.rn.f64 	%fd19, %fd18, %fd15, %fd15;
	mul.f64 	%fd20, %fd13, %fd19;
	fma.rn.f64 	%fd21, %fd13, %fd19, %fd20;
	mul.f64 	%fd22, %fd21, %fd21;
	fma.rn.f64 	%fd23, %fd22, 0d3EB0F5FF7D2CAFE2, 0d3ED0F5D241AD3B5A;
	fma.rn.f64 	%fd24, %fd23, %fd22, 0d3EF3B20A75488A3F;
	fma.rn.f64 	%fd25, %fd24, %fd22, 0d3F1745CDE4FAECD5;
	fma.rn.f64 	%fd26, %fd25, %fd22, 0d3F3C71C7258A578B;
	fma.rn.f64 	%fd27, %fd26, %fd22, 0d3F6249249242B910;
	fma.rn.f64 	%fd28, %fd27, %fd22, 0d3F89999999999DFB;
	sub.f64 	%fd29, %fd13, %fd21;
	add.f64 	%fd30, %fd29, %fd29;
	neg.f64 	%fd31, %fd21;
	fma.rn.f64 	%fd32, %fd31, %fd13, %fd30;
	mul.f64 	%fd33, %fd19, %fd32;
	fma.rn.f64 	%fd34, %fd22, %fd28, 0d3FB5555555555555;
	mov.f64 	%fd35, 0d3FB5555555555555;
	sub.f64 	%fd36, %fd35, %fd34;
	fma.rn.f64 	%fd37, %fd22, %fd28, %fd36;
	add.f64 	%fd38, %fd37, 0dBC46A4CB00B9E7B0;
	add.f64 	%fd39, %fd34, %fd38;
	sub.f64 	%fd40, %fd34, %fd39;
	add.f64 	%fd41, %fd38, %fd40;
	mul.rn.f64 	%fd42, %fd21, %fd21;
	neg.f64 	%fd43, %fd42;
	fma.rn.f64 	%fd44, %fd21, %fd21, %fd43;
	{
	.reg .b32 %temp; 
	mov.b64 	{%r22, %temp}, %fd33;
	}
	{
	.reg .b32 %temp; 
	mov.b64 	{%temp, %r23}, %fd33;
	}
	add.s32 	%r24, %r23, 1048576;
	mov.b64 	%fd45, {%r22, %r24};
	fma.rn.f64 	%fd46, %fd21, %fd45, %fd44;
	mul.rn.f64 	%fd47, %fd42, %fd21;
	neg.f64 	%fd48, %fd47;
	fma.rn.f64 	%fd49, %fd42, %fd21, %fd48;
	fma.rn.f64 	%fd50, %fd42, %fd33, %fd49;
	fma.rn.f64 	%fd51, %fd46, %fd21, %fd50;
	mul.rn.f64 	%fd52, %fd39, %fd47;
	neg.f64 	%fd53, %fd52;
	fma.rn.f64 	%fd54, %fd39, %fd47, %fd53;
	fma.rn.f64 	%fd55, %fd39, %fd51, %fd54;
	fma.rn.f64 	%fd56, %fd41, %fd47, %fd55;
	add.f64 	%fd57, %fd52, %fd56;
	sub.f64 	%fd58, %fd52, %fd57;
	add.f64 	%fd59, %fd56, %fd58;
	add.f64 	%fd60, %fd21, %fd57;
	sub.f64 	%fd61, %fd21, %fd60;
	add.f64 	%fd62, %fd57, %fd61;
	add.f64 	%fd63, %fd59, %fd62;
	add.f64 	%fd64, %fd33, %fd63;
	add.f64 	%fd65, %fd60, %fd64;
	sub.f64 	%fd66, %fd60, %fd65;
	add.f64 	%fd67, %fd64, %fd66;
	xor.b32  	%r25, %r48, -2147483648;
	mov.b32 	%r26, 1127219200;
	mov.b64 	%fd68, {%r25, %r26};
	mov.b32 	%r27, -2147483648;
	mov.b64 	%fd69, {%r27, %r26};
	sub.f64 	%fd70, %fd68, %fd69;
	fma.rn.f64 	%fd71, %fd70, 0d3FE62E42FEFA39EF, %fd65;
	fma.rn.f64 	%fd72, %fd70, 0dBFE62E42FEFA39EF, %fd71;
	sub.f64 	%fd73, %fd72, %fd65;
	sub.f64 	%fd74, %fd67, %fd73;
	fma.rn.f64 	%fd75, %fd70, 0d3C7ABC9E3B39803F, %fd74;
	add.f64 	%fd76, %fd71, %fd75;
	sub.f64 	%fd77, %fd71, %fd76;
	add.f64 	%fd78, %fd75, %fd77;
	{
	.reg .b32 %temp; 
	mov.b64 	{%temp, %r28}, %fd11;
	}
	{
	.reg .b32 %temp; 
	mov.b64 	{%r29, %temp}, %fd11;
	}
	shl.b32 	%r30, %r28, 1;
	setp.gt.u32 	%p3, %r30, -33554433;
	and.b32  	%r31, %r28, -15728641;
	selp.b32 	%r32, %r31, %r28, %p3;
	mov.b64 	%fd79, {%r29, %r32};
	mul.rn.f64 	%fd80, %fd76, %fd79;
	neg.f64 	%fd81, %fd80;
	fma.rn.f64 	%fd82, %fd76, %fd79, %fd81;
	fma.rn.f64 	%fd83, %fd78, %fd79, %fd82;
	add.f64 	%fd4, %fd80, %fd83;
	sub.f64 	%fd84, %fd80, %fd4;
	add.f64 	%fd5, %fd83, %fd84;
	fma.rn.f64 	%fd85, %fd4, 0d3FF71547652B82FE, 0d4338000000000000;
	{
	.reg .b32 %temp; 
	mov.b64 	{%r13, %temp}, %fd85;
	}
	mov.f64 	%fd86, 0dC338000000000000;
	add.rn.f64 	%fd87, %fd85, %fd86;
	fma.rn.f64 	%fd88, %fd87, 0dBFE62E42FEFA39EF, %fd4;
	fma.rn.f64 	%fd89, %fd87, 0dBC7ABC9E3B39803F, %fd88;
	fma.rn.f64 	%fd90, %fd89, 0d3E5ADE1569CE2BDF, 0d3E928AF3FCA213EA;
	fma.rn.f64 	%fd91, %fd90, %fd89, 0d3EC71DEE62401315;
	fma.rn.f64 	%fd92, %fd91, %fd89, 0d3EFA01997C89EB71;
	fma.rn.f64 	%fd93, %fd92, %fd89, 0d3F2A01A014761F65;
	fma.rn.f64 	%fd94, %fd93, %fd89, 0d3F56C16C1852B7AF;
	fma.rn.f64 	%fd95, %fd94, %fd89, 0d3F81111111122322;
	fma.rn.f64 	%fd96, %fd95, %fd89, 0d3FA55555555502A1;
	fma.rn.f64 	%fd97, %fd96, %fd89, 0d3FC5555555555511;
	fma.rn.f64 	%fd98, %fd97, %fd89, 0d3FE000000000000B;
	fma.rn.f64 	%fd99, %fd98, %fd89, 0d3FF0000000000000;
	fma.rn.f64 	%fd100, %fd99, %fd89, 0d3FF0000000000000;
	{
	.reg .b32 %temp; 
	mov.b64 	{%r14, %temp}, %fd100;
	}
	{
	.reg .b32 %temp; 
	mov.b64 	{%temp, %r15}, %fd100;
	}
	shl.b32 	%r33, %r13, 20;
	add.s32 	%r34, %r33, %r15;
	mov.b64 	%fd108, {%r14, %r34};
	{
	.reg .b32 %temp; 
	mov.b64 	{%temp, %r35}, %fd4;
	}
	mov.b32 	%f2, %r35;
	abs.f32 	%f1, %f2;
	setp.lt.f32 	%p4, %f1, 0f4086232B;
	@%p4 bra 	$L__BB20_7;
	setp.lt.f64 	%p5, %fd4, 0d0000000000000000;
	add.f64 	%fd101, %fd4, 0d7FF0000000000000;
	selp.f64 	%fd108, 0d0000000000000000, %fd101, %p5;
	setp.geu.f32 	%p6, %f1, 0f40874800;
	@%p6 bra 	$L__BB20_7;
	shr.u32 	%r36, %r13, 31;
	add.s32 	%r37, %r13, %r36;
	shr.s32 	%r38, %r37, 1;
	shl.b32 	%r39, %r38, 20;
	add.s32 	%r40, %r15, %r39;
	mov.b64 	%fd102, {%r14, %r40};
	sub.s32 	%r41, %r13, %r38;
	shl.b32 	%r42, %r41, 20;
	add.s32 	%r43, %r42, 1072693248;
	mov.b32 	%r44, 0;
	mov.b64 	%fd103, {%r44, %r43};
	mul.f64 	%fd108, %fd103, %fd102;
$L__BB20_7:
	abs.f64 	%fd104, %fd108;
	setp.eq.f64 	%p7, %fd104, 0d7FF0000000000000;
	fma.rn.f64 	%fd105, %fd108, %fd5, %fd108;
	selp.f64 	%fd106, %fd108, %fd105, %p7;
	st.param.f64 	[func_retval0], %fd106;
	ret;

}


// ===== COMPILED SASS (sm_100) =====

	.target	sm_100

	.elftype	@"ET_EXEC"


//--------------------- .note.nv.tkinfo           --------------------------
	.section	.note.nv.tkinfo,"",@"SHT_NOTE"
	.sectionflags	@"SHF_NOTE_NV_TKINFO"
	.tkinfo
        /*0018*/ 	.word	0x00000002
        /*0030*/ 	.string	""
        /*0030*/ 	.string	"ptxas"
        /*0030*/ 	.string	"Cuda compilation tools, release 13.0, V13.0.88"
        /*0030*/ 	.string	"Build cuda_13.0.r13.0/compiler.36424714_0"
        /*0030*/ 	.string	"-arch sm_100 -m 64 "



//--------------------- .note.nv.cuinfo           --------------------------
	.section	.note.nv.cuinfo,"",@"SHT_NOTE"
	.sectionflags	@"SHF_NOTE_NV_CUINFO"
        /*0018*/ 	.short	0x0002
        /*001a*/ 	.short	0x0064
        /*001c*/ 	.short	0x0082
	.zero		2


//--------------------- .nv.info                  --------------------------
	.section	.nv.info,"",@"SHT_CUDA_INFO"
	.align	4


	//----- nvinfo : EIATTR_REGCOUNT
	.align		4
        /*0000*/ 	.byte	0x04, 0x2f
        /*0002*/ 	.short	(.L_3 - .L_2)
	.align		4
.L_2:
        /*0004*/ 	.word	index@(_Z6cross3PKdS0_Pd)
        /*0008*/ 	.word	0x00000014


	//----- nvinfo : EIATTR_FRAME_SIZE
	.align		4
.L_3:
        /*000c*/ 	.byte	0x04, 0x11
        /*000e*/ 	.short	(.L_5 - .L_4)
	.align		4
.L_4:
        /*0010*/ 	.word	index@(_Z6cross3PKdS0_Pd)
        /*0014*/ 	.word	0x00000000


	//----- nvinfo : EIATTR_REGCOUNT
	.align		4
.L_5:
        /*0018*/ 	.byte	0x04, 0x2f
        /*001a*/ 	.short	(.L_7 - .L_6)
	.align		4
.L_6:
        /*001c*/ 	.word	index@(_Z3sumPKdPdi)
        /*0020*/ 	.word	0x00000016


	//----- nvinfo : EIATTR_FRAME_SIZE
	.align		4
.L_7:
        /*0024*/ 	.byte	0x04, 0x11
        /*0026*/ 	.short	(.L_9 - .L_8)
	.align		4
.L_8:
        /*0028*/ 	.word	index@(_Z3sumPKdPdi)
        /*002c*/ 	.word	0x00000000


	//----- nvinfo : EIATTR_REGCOUNT
	.align		4
.L_9:
        /*0030*/ 	.byte	0x04, 0x2f
        /*0032*/ 	.short	(.L_11 - .L_10)
	.align		4
.L_10:
        /*0034*/ 	.word	index@(_Z7l2_normPKdPdi)
        /*0038*/ 	.word	0x0000001e


	//----- nvinfo : EIATTR_FRAME_SIZE
	.align		4
.L_11:
        /*003c*/ 	.byte	0x04, 0x11
        /*003e*/ 	.short	(.L_13 - .L_12)
	.align		4
.L_12:
        /*0040*/ 	.word	index@($_Z7l2_normPKdPdi$__internal_accurate_pow)
        /*0044*/ 	.word	0x00000000


	//----- nvinfo : EIATTR_FRAME_SIZE
	.align		4
.L_13:
        /*0048*/ 	.byte	0x04, 0x11
        /*004a*/ 	.short	(.L_15 - .L_14)
	.align		4
.L_14:
        /*004c*/ 	.word	index@($__internal_9_$__cuda_sm20_dsqrt_rn_f64_mediumpath_v1)
        /*0050*/ 	.word	0x00000000


	//----- nvinfo : EIATTR_FRAME_SIZE
	.align		4
.L_15:
        /*0054*/ 	.byte	0x04, 0x11
        /*0056*/ 	.short	(.L_17 - .L_16)
	.align		4
.L_16:
        /*0058*/ 	.word	index@(_Z7l2_normPKdPdi)
        /*005c*/ 	.word	0x00000000


	//----- nvinfo : EIATTR_REGCOUNT
	.align		4
.L_17:
        /*0060*/ 	.byte	0x04, 0x2f
        /*0062*/ 	.short	(.L_19 - .L_18)
	.align		4
.L_18:
        /*0064*/ 	.word	index@(_Z16elementwise_prodPKdS0_Pdi)
        /*0068*/ 	.word	0x0000000e


	//----- nvinfo : EIATTR_FRAME_SIZE
	.align		4
.L_19:
        /*006c*/ 	.byte	0x04, 0x11
        /*006e*/ 	.short	(.L_21 - .L_20)
	.align		4
.L_20:
        /*0070*/ 	.word	index@(_Z16elementwise_prodPKdS0_Pdi)
        /*0074*/ 	.word	0x00000000


	//----- nvinfo : EIATTR_REGCOUNT
	.align		4
.L_21:
        /*0078*/ 	.byte	0x04, 0x2f
        /*007a*/ 	.short	(.L_23 - .L_22)
	.align		4
.L_22:
        /*007c*/ 	.word	index@(_Z20elementwise_subtractPKdS0_Pdi)
        /*0080*/ 	.word	0x0000000e


	//----- nvinfo : EIATTR_FRAME_SIZE
	.align		4
.L_23:
        /*0084*/ 	.byte	0x04, 0x11
        /*0086*/ 	.short	(.L_25 - .L_24)
	.align		4
.L_24:
        /*0088*/ 	.word	index@(_Z20elementwise_subtractPKdS0_Pdi)
        /*008c*/ 	.word	0x00000000


	//----- nvinfo : EIATTR_REGCOUNT
	.align		4
.L_25:
        /*0090*/ 	.byte	0x04, 0x2f
        /*0092*/ 	.short	(.L_27 - .L_26)
	.align		4
.L_26:
        /*0094*/ 	.word	index@(_Z15elementwise_addPKdS0_Pdi)
        /*0098*/ 	.word	0x0000000e


	//----- nvinfo : EIATTR_FRAME_SIZE
	.align		4
.L_27:
        /*009c*/ 	.byte	0x04, 0x11
        /*009e*/ 	.short	(.L_29 - .L_28)
	.align		4
.L_28:
        /*00a0*/ 	.word	index@(_Z15elementwise_addPKdS0_Pdi)
        /*00a4*/ 	.word	0x00000000


	//----- nvinfo : EIATTR_REGCOUNT
	.align		4
.L_29:
        /*00a8*/ 	.byte	0x04, 0x2f
        /*00aa*/ 	.short	(.L_31 - .L_30)
	.align		4
.L_30:
        /*00ac*/ 	.word	index@(_Z11scalar_prodPKdS0_Pdi)
        /*00b0*/ 	.word	0x0000000e


	//----- nvinfo : EIATTR_FRAME_SIZE
	.align		4
.L_31:
        /*00b4*/ 	.byte	0x04, 0x11
        /*00b6*/ 	.short	(.L_33 - .L_32)
	.align		4
.L_32:
        /*00b8*/ 	.word	index@(_Z11scalar_prodPKdS0_Pdi)
        /*00bc*/ 	.word	0x00000000


	//----- nvinfo : EIATTR_REGCOUNT
	.align		4
.L_33:
        /*00c0*/ 	.byte	0x04, 0x2f
        /*00c2*/ 	.short	(.L_35 - .L_34)
	.align		4
.L_34:
        /*00c4*/ 	.word	index@(_Z11scalar_prodPKddPdi)
        /*00c8*/ 	.word	0x0000000c


	//----- nvinfo : EIATTR_FRAME_SIZE
	.align		4
.L_35:
        /*00cc*/ 	.byte	0x04, 0x11
        /*00ce*/ 	.short	(.L_37 - .L_36)
	.align		4
.L_36:
        /*00d0*/ 	.word	index@(_Z11scalar_prodPKddPdi)
        /*00d4*/ 	.word	0x00000000


	//----- nvinfo : EIATTR_REGCOUNT
	.align		4
.L_37:
        /*00d8*/ 	.byte	0x04, 0x2f
        /*00da*/ 	.short	(.L_39 - .L_38)
	.align		4
.L_38:
        /*00dc*/ 	.word	index@(_Z10scalar_divPKdS0_Pdi)
        /*00e0*/ 	.word	0x00000019


	//----- nvinfo : EIATTR_FRAME_SIZE
	.align		4
.L_39:
        /*00e4*/ 	.byte	0x04, 0x11
        /*00e6*/ 	.short	(.L_41 - .L_40)
	.align		4
.L_40:
        /*00e8*/ 	.word	index@($__internal_8_$__cuda_sm20_div_rn_f64_full)
        /*00ec*/ 	.word	0x00000000


	//----- nvinfo : EIATTR_FRAME_SIZE
	.align		4
.L_41:
        /*00f0*/ 	.byte	0x04, 0x11
        /*00f2*/ 	.short	(.L_43 - .L_42)
	.align		4
.L_42:
        /*00f4*/ 	.word	index@(_Z10scalar_divPKdS0_Pdi)
        /*00f8*/ 	.word	0x00000000


	//----- nvinfo : EIATTR_REGCOUNT
	.align		4
.L_43:
        /*00fc*/ 	.byte	0x04, 0x2f
        /*00fe*/ 	.short	(.L_45 - .L_44)
	.align		4
.L_44:
        /*0100*/ 	.word	index@(_Z10scalar_divPKddPdi)
        /*0104*/ 	.word	0x0000001a


	//----- nvinfo : EIATTR_FRAME_SIZE
	.align		4
.L_45:
        /*0108*/ 	.byte	0x04, 0x11
        /*010a*/ 	.short	(.L_47 - .L_46)
	.align		4
.L_46:
        /*010c*/ 	.word	index@($__internal_7_$__cuda_sm20_div_rn_f64_full)
        /*0110*/ 	.word	0x00000000


	//----- nvinfo : EIATTR_FRAME_SIZE
	.align		4
.L_47:
        /*0114*/ 	.byte	0x04, 0x11
        /*0116*/ 	.short	(.L_49 - .L_48)
	.align		4
.L_48:
        /*0118*/ 	.word	index@(_Z10scalar_divPKddPdi)
        /*011c*/ 	.word	0x00000000


	//----- nvinfo : EIATTR_REGCOUNT
	.align		4
.L_49:
        /*0120*/ 	.byte	0x04, 0x2f
        /*0122*/ 	.short	(.L_51 - .L_50)
	.align		4
.L_50:
        /*0124*/ 	.word	index@(_Z6matmulPKdS0_Pdiii)
        /*0128*/ 	.word	0x00000020


	//----- nvinfo : EIATTR_FRAME_SIZE
	.align		4
.L_51:
        /*012c*/ 	.byte	0x04, 0x11
        /*012e*/ 	.short	(.L_53 - .L_52)
	.align		4
.L_52:
        /*0130*/ 	.word	index@(_Z6matmulPKdS0_Pdiii)
        /*0134*/ 	.word	0x00000000


	//----- nvinfo : EIATTR_REGCOUNT
	.align		4
.L_53:
        /*0138*/ 	.byte	0x04, 0x2f
        /*013a*/ 	.short	(.L_55 - .L_54)
	.align		4
.L_54:
        /*013c*/ 	.word	index@(_Z23device_transform_kernelPddd)
        /*0140*/ 	.word	0x0000000c


	//----- nvinfo : EIATTR_FRAME_SIZE
	.align		4
.L_55:
        /*0144*/ 	.byte	0x04, 0x11
        /*0146*/ 	.short	(.L_57 - .L_56)
	.align		4
.L_56:
        /*0148*/ 	.word	index@(_Z23device_transform_kernelPddd)
        /*014c*/ 	.word	0x00000000


	//----- nvinfo : EIATTR_REGCOUNT
	.align		4
.L_57:
        /*0150*/ 	.byte	0x04, 0x2f
        /*0152*/ 	.short	(.L_59 - .L_58)
	.align		4
.L_58:
        /*0154*/ 	.word	index@(_Z23camera_transform_kernelPdPKdS1_S1_S1_S1_S1_)
        /*0158*/ 	.word	0x0000001a


	//----- nvinfo : EIATTR_FRAME_SIZE
	.align		4
.L_59:
        /*015c*/ 	.byte	0x04, 0x11
        /*015e*/ 	.short	(.L_61 - .L_60)
	.align		4
.L_60:
        /*0160*/ 	.word	index@(_Z23camera_transform_kernelPdPKdS1_S1_S1_S1_S1_)
        /*0164*/ 	.word	0x00000000


	//----- nvinfo : EIATTR_REGCOUNT
	.align		4
.L_61:
        /*0168*/ 	.byte	0x04, 0x2f
        /*016a*/ 	.short	(.L_63 - .L_62)
	.align		4
.L_62:
        /*016c*/ 	.word	index@(_Z21view_transform_kernelPdddd)
        /*0170*/ 	.word	0x0000001a


	//----- nvinfo : EIATTR_FRAME_SIZE
	.align		4
.L_63:
        /*0174*/ 	.byte	0x04, 0x11
        /*0176*/ 	.short	(.L_65 - .L_64)
	.align		4
.L_64:
        /*0178*/ 	.word	index@($_Z21view_transform_kernelPdddd$__internal_trig_reduction_slowpathd)
        /*017c*/ 	.word	0x00000028


	//----- nvinfo : EIATTR_FRAME_SIZE
	.align		4
.L_65:
        /*0180*/ 	.byte	0x04, 0x11
        /*0182*/ 	.short	(.L_67 - .L_66)
	.align		4
.L_66:
        /*0184*/ 	.word	index@($__internal_6_$__cuda_sm20_div_rn_f64_full)
        /*0188*/ 	.word	0x00000028


	//----- nvinfo : EIATTR_FRAME_SIZE
	.align		4
.L_67:
        /*018c*/ 	.byte	0x04, 0x11
        /*018e*/ 	.short	(.L_69 - .L_68)
	.align		4
.L_68:
        /*0190*/ 	.word	index@($__internal_5_$__cuda_sm20_dblrcp_rn_slowpath_v3)
        /*0194*/ 	.word	0x00000028


	//----- nvinfo : EIATTR_FRAME_SIZE
	.align		4
.L_69:
        /*0198*/ 	.byte	0x04, 0x11
        /*019a*/ 	.short	(.L_71 - .L_70)
	.align		4
.L_70:
        /*019c*/ 	.word	index@(_Z21view_transform_kernelPdddd)
        /*01a0*/ 	.word	0x00000028


	//----- nvinfo : EIATTR_REGCOUNT
	.align		4
.L_71:
        /*01a4*/ 	.byte	0x04, 0x2f
        /*01a6*/ 	.short	(.L_73 - .L_72)
	.align		4
.L_72:
        /*01a8*/ 	.word	index@(_Z12phong_shaderPKdS0_S0_S0_Pdidddd)
        /*01ac*/ 	.word	0x00000026


	//----- nvinfo : EIATTR_FRAME_SIZE
	.align		4
.L_73:
        /*01b0*/ 	.byte	0x04, 0x11
        /*01b2*/ 	.short	(.L_75 - .L_74)
	.align		4
.L_74:
        /*01b4*/ 	.word	index@($_Z12phong_shaderPKdS0_S0_S0_Pdidddd$__internal_accurate_pow)
        /*01b8*/ 	.word	0x00000000


	//----- nvinfo : EIATTR_FRAME_SIZE
	.align		4
.L_75:
        /*01bc*/ 	.byte	0x04, 0x11
        /*01be*/ 	.short	(.L_77 - .L_76)
	.align		4
.L_76:
        /*01c0*/ 	.word	index@($__internal_4_$__cuda_sm20_dsqrt_rn_f64_mediumpath_v1)
        /*01c4*/ 	.word	0x00000000


	//----- nvinfo : EIATTR_FRAME_SIZE
	.align		4
.L_77:
        /*01c8*/ 	.byte	0x04, 0x11
        /*01ca*/ 	.short	(.L_79 - .L_78)
	.align		4
.L_78:
        /*01cc*/ 	.word	index@($__internal_3_$__cuda_sm20_div_rn_f64_full)
        /*01d0*/ 	.word	0x00000000


	//----- nvinfo : EIATTR_FRAME_SIZE
	.align		4
.L_79:
        /*01d4*/ 	.byte	0x04, 0x11
        /*01d6*/ 	.short	(.L_81 - .L_80)
	.align		4
.L_80:
        /*01d8*/ 	.word	index@(_Z12phong_shaderPKdS0_S0_S0_Pdidddd)
        /*01dc*/ 	.word	0x00000000


	//----- nvinfo : EIATTR_REGCOUNT
	.align		4
.L_81:
        /*01e0*/ 	.byte	0x04, 0x2f
        /*01e2*/ 	.short	(.L_83 - .L_82)
	.align		4
.L_82:
        /*01e4*/ 	.word	index@(_Z13mvp_transformPKdS0_Pdi)
        /*01e8*/ 	.word	0x00000020


	//----- nvinfo : EIATTR_FRAME_SIZE
	.align		4
.L_83:
        /*01ec*/ 	.byte	0x04, 0x11
        /*01ee*/ 	.short	(.L_85 - .L_84)
	.align		4
.L_84:
        /*01f0*/ 	.word	index@($__internal_2_$__cuda_sm20_div_rn_f64_full)
        /*01f4*/ 	.word	0x00000000


	//----- nvinfo : EIATTR_FRAME_SIZE
	.align		4
.L_85:
        /*01f8*/ 	.byte	0x04, 0x11
        /*01fa*/ 	.short	(.L_87 - .L_86)
	.align		4
.L_86:
        /*01fc*/ 	.word	index@(_Z13mvp_transformPKdS0_Pdi)
        /*0200*/ 	.word	0x00000000


	//----- nvinfo : EIATTR_REGCOUNT
	.align		4
.L_87:
        /*0204*/ 	.byte	0x04, 0x2f
        /*0206*/ 	.short	(.L_89 - .L_88)
	.align		4
.L_88:
        /*0208*/ 	.word	index@(_Z4fillIhEvPT_S0_i)
        /*020c*/ 	.word	0x00000008


	//----- nvinfo : EIATTR_FRAME_SIZE
	.align		4
.L_89:
        /*0210*/ 	.byte	0x04, 0x11
        /*0212*/ 	.short	(.L_91 - .L_90)
	.align		4
.L_90:
        /*0214*/ 	.word	index@(_Z4fillIhEvPT_S0_i)
        /*0218*/ 	.word	0x00000000


	//----- nvinfo : EIATTR_REGCOUNT
	.align		4
.L_91:
        /*021c*/ 	.byte	0x04, 0x2f
        /*021e*/ 	.short	(.L_93 - .L_92)
	.align		4
.L_92:
        /*0220*/ 	.word	index@(_Z4fillIdEvPT_S0_i)
        /*0224*/ 	.word	0x0000000a


	//----- nvinfo : EIATTR_FRAME_SIZE
	.align		4
.L_93:
        /*0228*/ 	.byte	0x04, 0x11
        /*022a*/ 	.short	(.L_95 - .L_94)
	.align		4
.L_94:
        /*022c*/ 	.word	index@(_Z4fillIdEvPT_S0_i)
        /*0230*/ 	.word	0x00000000


	//----- nvinfo : EIATTR_REGCOUNT
	.align		4
.L_95:
        /*0234*/ 	.byte	0x04, 0x2f
        /*0236*/ 	.short	(.L_97 - .L_96)
	.align		4
.L_96:
        /*0238*/ 	.word	index@(_Z20rasterization_kernelPKdS0_S0_PhPdiii)
        /*023c*/ 	.word	0x0000006c


	//----- nvinfo : EIATTR_FRAME_SIZE
	.align		4
.L_97:
        /*0240*/ 	.byte	0x04, 0x11
        /*0242*/ 	.short	(.L_99 - .L_98)
	.align		4
.L_98:
        /*0244*/ 	.word	index@($_Z20rasterization_kernelPKdS0_S0_PhPdiii$__internal_accurate_pow)
        /*0248*/ 	.word	0x00000020


	//----- nvinfo : EIATTR_FRAME_SIZE
	.align		4
.L_99:
        /*024c*/ 	.byte	0x04, 0x11
        /*024e*/ 	.short	(.L_101 - .L_100)
	.align		4
.L_100:
        /*0250*/ 	.word	index@($__internal_1_$__cuda_sm20_dsqrt_rn_f64_mediumpath_v1)
        /*0254*/ 	.word	0x00000020


	//----- nvinfo : EIATTR_FRAME_SIZE
	.align		4
.L_101:
        /*0258*/ 	.byte	0x04, 0x11
        /*025a*/ 	.short	(.L_103 - .L_102)
	.align		4
.L_102:
        /*025c*/ 	.word	index@($__internal_0_$__cuda_sm20_div_rn_f64_full)
        /*0260*/ 	.word	0x00000020


	//----- nvinfo : EIATTR_FRAME_SIZE
	.align		4
.L_103:
        /*0264*/ 	.byte	0x04, 0x11
        /*0266*/ 	.short	(.L_105 - .L_104)
	.align		4
.L_104:
        /*0268*/ 	.word	index@(_Z20rasterization_kernelPKdS0_S0_PhPdiii)
        /*026c*/ 	.word	0x00000020


	//----- nvinfo : EIATTR_MIN_STACK_SIZE
	.align		4
.L_105:
        /*0270*/ 	.byte	0x04, 0x12
        /*0272*/ 	.short	(.L_107 - .L_106)
	.align		4
.L_106:
        /*0274*/ 	.word	index@(_Z20rasterization_kernelPKdS0_S0_PhPdiii)
        /*0278*/ 	.word	0x00000020


	//----- nvinfo : EIATTR_MIN_STACK_SIZE
	.align		4
.L_107:
        /*027c*/ 	.byte	0x04, 0x12
        /*027e*/ 	.short	(.L_109 - .L_108)
	.align		4
.L_108:
        /*0280*/ 	.word	index@(_Z4fillIdEvPT_S0_i)
        /*0284*/ 	.word	0x00000000


	//----- nvinfo : EIATTR_MIN_STACK_SIZE
	.align		4
.L_109:
        /*0288*/ 	.byte	0x04, 0x12
        /*028a*/ 	.short	(.L_111 - .L_110)
	.align		4
.L_110:
        /*028c*/ 	.word	index@(_Z4fillIhEvPT_S0_i)
        /*0290*/ 	.word	0x00000000


	//----- nvinfo : EIATTR_MIN_STACK_SIZE
	.align		4
.L_111:
        /*0294*/ 	.byte	0x04, 0x12
        /*0296*/ 	.short	(.L_113 - .L_112)
	.align		4
.L_112:
        /*0298*/ 	.word	index@(_Z13mvp_transformPKdS0_Pdi)
        /*029c*/ 	.word	0x00000000


	//----- nvinfo : EIATTR_MIN_STACK_SIZE
	.align		4
.L_113:
        /*02a0*/ 	.byte	0x04, 0x12
        /*02a2*/ 	.short	(.L_115 - .L_114)
	.align		4
.L_114:
        /*02a4*/ 	.word	index@(_Z12phong_shaderPKdS0_S0_S0_Pdidddd)
        /*02a8*/ 	.word	0x00000000


	//----- nvinfo : EIATTR_MIN_STACK_SIZE
	.align		4
.L_115:
        /*02ac*/ 	.byte	0x04, 0x12
        /*02ae*/ 	.short	(.L_117 - .L_116)
	.align		4
.L_116:
        /*02b0*/ 	.word	index@(_Z21view_transform_kernelPdddd)
        /*02b4*/ 	.word	0x00000028


	//----- nvinfo : EIATTR_MIN_STACK_SIZE
	.align		4
.L_117:
        /*02b8*/ 	.byte	0x04, 0x12
        /*02ba*/ 	.short	(.L_119 - .L_118)
	.align		4
.L_118:
        /*02bc*/ 	.word	index@(_Z23camera_transform_kernelPdPKdS1_S1_S1_S1_S1_)
        /*02c0*/ 	.word	0x00000000


	//----- nvinfo : EIATTR_MIN_STACK_SIZE
	.align		4
.L_119:
        /*02c4*/ 	.byte	0x04, 0x12
        /*02c6*/ 	.short	(.L_121 - .L_120)
	.align		4
.L_120:
        /*02c8*/ 	.word	index@(_Z23device_transform_kernelPddd)
        /*02cc*/ 	.word	0x00000000


	//----- nvinfo : EIATTR_MIN_STACK_SIZE
	.align		4
.L_121:
        /*02d0*/ 	.byte	0x04, 0x12
        /*02d2*/ 	.short	(.L_123 - .L_122)
	.align		4
.L_122:
        /*02d4*/ 	.word	index@(_Z6matmulPKdS0_Pdiii)
        /*02d8*/ 	.word	0x00000000


	//----- nvinfo : EIATTR_MIN_STACK_SIZE
	.align		4
.L_123:
        /*02dc*/ 	.byte	0x04, 0x12
        /*02de*/ 	.short	(.L_125 - .L_124)
	.align		4
.L_124:
        /*02e0*/ 	.word	index@(_Z10scalar_divPKddPdi)
        /*02e4*/ 	.word	0x00000000


	//----- nvinfo : EIATTR_MIN_STACK_SIZE
	.align		4
.L_125:
        /*02e8*/ 	.byte	0x04, 0x12
        /*02ea*/ 	.short	(.L_127 - .L_126)
	.align		4
.L_126:
        /*02ec*/ 	.word	index@(_Z10scalar_divPKdS0_Pdi)
        /*02f0*/ 	.word	0x00000000


	//----- nvinfo : EIATTR_MIN_STACK_SIZE
	.align		4
.L_127:
        /*02f4*/ 	.byte	0x04, 0x12
        /*02f6*/ 	.short	(.L_129 - .L_128)
	.align		4
.L_128:
        /*02f8*/ 	.word	index@(_Z11scalar_prodPKddPdi)
        /*02fc*/ 	.word	0x00000000


	//----- nvinfo : EIATTR_MIN_STACK_SIZE
	.align		4
.L_129:
        /*0300*/ 	.byte	0x04, 0x12
        /*0302*/ 	.short	(.L_131 - .L_130)
	.align		4
.L_130:
        /*0304*/ 	.word	index@(_Z11scalar_prodPKdS0_Pdi)
        /*0308*/ 	.word	0x00000000


	//----- nvinfo : EIATTR_MIN_STACK_SIZE
	.align		4
.L_131:
        /*030c*/ 	.byte	0x04, 0x12
        /*030e*/ 	.short	(.L_133 - .L_132)
	.align		4
.L_132:
        /*0310*/ 	.word	index@(_Z15elementwise_addPKdS0_Pdi)
        /*0314*/ 	.word	0x00000000


	//----- nvinfo : EIATTR_MIN_STACK_SIZE
	.align		4
.L_133:
        /*0318*/ 	.byte	0x04, 0x12
        /*031a*/ 	.short	(.L_135 - .L_134)
	.align		4
.L_134:
        /*031c*/ 	.word	index@(_Z20elementwise_subtractPKdS0_Pdi)
        /*0320*/ 	.word	0x00000000


	//----- nvinfo : EIATTR_MIN_STACK_SIZE
	.align		4
.L_135:
        /*0324*/ 	.byte	0x04, 0x12
        /*0326*/ 	.short	(.L_137 - .L_136)
	.align		4
.L_136:
        /*0328*/ 	.word	index@(_Z16elementwise_prodPKdS0_Pdi)
        /*032c*/ 	.word	0x00000000


	//----- nvinfo : EIATTR_MIN_STACK_SIZE
	.align		4
.L_137:
        /*0330*/ 	.byte	0x04, 0x12
        /*0332*/ 	.short	(.L_139 - .L_138)
	.align		4
.L_138:
        /*0334*/ 	.word	index@(_Z7l2_normPKdPdi)
        /*0338*/ 	.word	0x00000000


	//----- nvinfo : EIATTR_MIN_STACK_SIZE
	.align		4
.L_139:
        /*033c*/ 	.byte	0x04, 0x12
        /*033e*/ 	.short	(.L_141 - .L_140)
	.align		4
.L_140:
        /*0340*/ 	.word	index@(_Z3sumPKdPdi)
        /*0344*/ 	.word	0x00000000


	//----- nvinfo : EIATTR_MIN_STACK_SIZE
	.align		4
.L_141:
        /*0348*/ 	.byte	0x04, 0x12
        /*034a*/ 	.short	(.L_143 - .L_142)
	.align		4
.L_142:
        /*034c*/ 	.word	index@(_Z6cross3PKdS0_Pd)
        /*0350*/ 	.word	0x00000000
.L_143:


//--------------------- .nv.compat                --------------------------
	.section	.nv.compat,"",@"SHT_CUDA_COMPAT_INFO"
	.align	4
        /*0000*/ 	.byte	0x02, 0x09, 0x00, 0x00, 0x02, 0x02, 0x01, 0x00, 0x02, 0x05, 0x05, 0x00, 0x03, 0x07, 0x01, 0x01
        /*0010*/ 	.byte	0x02, 0x03, 0x00, 0x00, 0x02, 0x06, 0x01, 0x00, 0x04, 0x0b, 0x08, 0x00, 0x01, 0x00, 0x00, 0x00
        /*0020*/ 	.byte	0x00, 0x00, 0x00, 0x00


//--------------------- .nv.info._Z20rasterization_kernelPKdS0_S0_PhPdiii --------------------------
	.section	.nv.info._Z20rasterization_kernelPKdS0_S0_PhPdiii,"",@"SHT_CUDA_INFO"
	.sectionflags	@""
	.align	4


	//----- nvinfo : EIATTR_CUDA_API_VERSION
	.align		4
        /*0000*/ 	.byte	0x04, 0x37
        /*0002*/ 	.short	(.L_145 - .L_144)
.L_144:
        /*0004*/ 	.word	0x00000082


	//----- nvinfo : EIATTR_KPARAM_INFO
	.align		4
.L_145:
        /*0008*/ 	.byte	0x04, 0x17
        /*000a*/ 	.short	(.L_147 - .L_146)
.L_146:
        /*000c*/ 	.word	0x00000000
        /*0010*/ 	.short	0x0007
        /*0012*/ 	.short	0x0030
        /*0014*/ 	.byte	0x00, 0xf0, 0x11, 0x00


	//----- nvinfo : EIATTR_KPARAM_INFO
	.align		4
.L_147:
        /*0018*/ 	.byte	0x04, 0x17
        /*001a*/ 	.short	(.L_149 - .L_148)
.L_148:
        /*001c*/ 	.word	0x00000000
        /*0020*/ 	.short	0x0006
        /*0022*/ 	.short	0x002c
        /*0024*/ 	.byte	0x00, 0xf0, 0x11, 0x00


	//----- nvinfo : EIATTR_KPARAM_INFO
	.align		4
.L_149:
        /*0028*/ 	.byte	0x04, 0x17
        /*002a*/ 	.short	(.L_151 - .L_150)
.L_150:
        /*002c*/ 	.word	0x00000000
        /*0030*/ 	.short	0x0005
        /*0032*/ 	.short	0x0028
        /*0034*/ 	.byte	0x00, 0xf0, 0x11, 0x00


	//----- nvinfo : EIATTR_KPARAM_INFO
	.align		4
.L_151:
        /*0038*/ 	.byte	0x04, 0x17
        /*003a*/ 	.short	(.L_153 - .L_152)
.L_152:
        /*003c*/ 	.word	0x00000000
        /*0040*/ 	.short	0x0004
        /*0042*/ 	.short	0x0020
        /*0044*/ 	.byte	0x00, 0xf5, 0x21, 0x00


	//----- nvinfo : EIATTR_KPARAM_INFO
	.align		4
.L_153:
        /*0048*/ 	.byte	0x04, 0x17
        /*004a*/ 	.short	(.L_155 - .L_154)
.L_154:
        /*004c*/ 	.word	0x00000000
        /*0050*/ 	.short	0x0003
        /*0052*/ 	.short	0x0018
        /*0054*/ 	.byte	0x00, 0xf5, 0x21, 0x00


	//----- nvinfo : EIATTR_KPARAM_INFO
	.align		4
.L_155:
        /*0058*/ 	.byte	0x04, 0x17
        /*005a*/ 	.short	(.L_157 - .L_156)
.L_156:
        /*005c*/ 	.word	0x00000000
        /*0060*/ 	.short	0x0002
        /*0062*/ 	.short	0x0010
        /*0064*/ 	.byte	0x00, 0xf5, 0x21, 0x00


	//----- nvinfo : EIATTR_KPARAM_INFO
	.align		4
.L_157:
        /*0068*/ 	.byte	0x04, 0x17
        /*006a*/ 	.short	(.L_159 - .L_158)
.L_158:
        /*006c*/ 	.word	0x00000000
        /*0070*/ 	.short	0x0001
        /*0072*/ 	.short	0x0008
        /*0074*/ 	.byte	0x00, 0xf5, 0x21, 0x00


	//----- nvinfo : EIATTR_KPARAM_INFO
	.align		4
.L_159:
        /*0078*/ 	.byte	0x04, 0x17
        /*007a*/ 	.short	(.L_161 - .L_160)
.L_160:
        /*007c*/ 	.word	0x00000000
        /*0080*/ 	.short	0x0000
        /*0082*/ 	.short	0x0000
        /*0084*/ 	.byte	0x00, 0xf5, 0x21, 0x00


	//----- nvinfo : EIATTR_SPARSE_MMA_MASK
	.align		4
.L_161:
        /*0088*/ 	.byte	0x03, 0x50
        /*008a*/ 	.short	0x0000


	//----- nvinfo : EIATTR_MAXREG_COUNT
	.align		4
        /*008c*/ 	.byte	0x03, 0x1b
        /*008e*/ 	.short	0x00ff


	//----- nvinfo : EIATTR_EXTERNS
	.align		4
        /*0090*/ 	.byte	0x04, 0x0f
        /*0092*/ 	.short	(.L_163 - .L_162)


	//   ....[0]....
	.align		4
.L_162:
        /*0094*/ 	.word	index@(malloc)


	//   ....[1]....
	.align		4
        /*0098*/ 	.word	index@(vprintf)


	//   ....[2]....
	.align		4
        /*009c*/ 	.word	index@(free)


	//----- nvinfo : EIATTR_MERCURY_ISA_VERSION
	.align		4
.L_163:
        /*00a0*/ 	.byte	0x03, 0x5f
        /*00a2*/ 	.short	0x0101


	//----- nvinfo : EIATTR_VRC_CTA_INIT_COUNT
	.align		4
        /*00a4*/ 	.byte	0x02, 0x4a
	.zero		1
	.zero		1


	//----- nvinfo : EIATTR_SYSCALL_OFFSETS
	.align		4
        /*00a8*/ 	.byte	0x04, 0x46
        /*00aa*/ 	.short	(.L_165 - .L_164)


	//   ....[0]....
.L_164:
        /*00ac*/ 	.word	0x000012d0


	//   ....[1]....
        /*00b0*/ 	.word	0x00001360


	//   ....[2]....
        /*00b4*/ 	.word	0x00002d90


	//   ....[3]....
        /*00b8*/ 	.word	0x00003bc0


	//   ....[4]....
        /*00bc*/ 	.word	0x00006360


	//   ....[5]....
        /*00c0*/ 	.word	0x000063b0


	//   ....[6]....
        /*00c4*/ 	.word	0x000066b0


	//   ....[7]....
        /*00c8*/ 	.word	0x00006e10


	//   ....[8]....
        /*00cc*/ 	.word	0x00006f40


	//   ....[9]....
        /*00d0*/ 	.word	0x00006ff0


	//   ....[10]....
        /*00d4*/ 	.word	0x00007040


	//   ....[11]....
        /*00d8*/ 	.word	0x00007f00


	//   ....[12]....
        /*00dc*/ 	.word	0x00007f90


	//   ....[13]....
        /*00e0*/ 	.word	0x00009990


	//   ....[14]....
        /*00e4*/ 	.word	0x0000a790


	//   ....[15]....
        /*00e8*/ 	.word	0x0000cec0


	//   ....[16]....
        /*00ec*/ 	.word	0x0000cf10


	//   ....[17]....
        /*00f0*/ 	.word	0x0000d210


	//   ....[18]....
        /*00f4*/ 	.word	0x0000d950


	//   ....[19]....
        /*00f8*/ 	.word	0x0000da80


	//   ....[20]....
        /*00fc*/ 	.word	0x0000db30


	//   ....[21]....
        /*0100*/ 	.word	0x0000db80


	//----- nvinfo : EIATTR_EXIT_INSTR_OFFSETS
	.align		4
.L_165:
        /*0104*/ 	.byte	0x04, 0x1c
        /*0106*/ 	.short	(.L_167 - .L_166)


	//   ....[0]....
.L_166:
        /*0108*/ 	.word	0x000000c0


	//   ....[1]....
        /*010c*/ 	.word	0x000079b0


	//   ....[2]....
        /*0110*/ 	.word	0x000079e0


	//   ....[3]....
        /*0114*/ 	.word	0x00007a70


	//   ....[4]....
        /*0118*/ 	.word	0x0000dbd0


	//----- nvinfo : EIATTR_CRS_STACK_SIZE
	.align		4
.L_167:
        /*011c*/ 	.byte	0x04, 0x1e
        /*011e*/ 	.short	(.L_169 - .L_168)
.L_168:
        /*0120*/ 	.word	0x00000000


	//----- nvinfo : EIATTR_CBANK_PARAM_SIZE
	.align		4
.L_169:
        /*0124*/ 	.byte	0x03, 0x19
        /*0126*/ 	.short	0x0034


	//----- nvinfo : EIATTR_PARAM_CBANK
	.align		4
        /*0128*/ 	.byte	0x04, 0x0a
        /*012a*/ 	.short	(.L_171 - .L_170)
	.align		4
.L_170:
        /*012c*/ 	.word	index@(.nv.constant0._Z20rasterization_kernelPKdS0_S0_PhPdiii)
        /*0130*/ 	.short	0x0380
        /*0132*/ 	.short	0x0034


	//----- nvinfo : EIATTR_SW_WAR
	.align		4
.L_171:
        /*0134*/ 	.byte	0x04, 0x36
        /*0136*/ 	.short	(.L_173 - .L_172)
.L_172:
        /*0138*/ 	.word	0x00000008
.L_173:


//--------------------- .nv.info._Z4fillIdEvPT_S0_i --------------------------
	.section	.nv.info._Z4fillIdEvPT_S0_i,"",@"SHT_CUDA_INFO"
	.sectionflags	@""
	.align	4


	//----- nvinfo : EIATTR_CUDA_API_VERSION
	.align		4
        /*0000*/ 	.byte	0x04, 0x37
        /*0002*/ 	.short	(.L_175 - .L_174)
.L_174:
        /*0004*/ 	.word	0x00000082


	//----- nvinfo : EIATTR_KPARAM_INFO
	.align		4
.L_175:
        /*0008*/ 	.byte	0x04, 0x17
        /*000a*/ 	.short	(.L_177 - .L_176)
.L_176:
        /*000c*/ 	.word	0x00000000
        /*0010*/ 	.short	0x0002
        /*0012*/ 	.short	0x0010
        /*0014*/ 	.byte	0x00, 0xf0, 0x11, 0x00


	//----- nvinfo : EIATTR_KPARAM_INFO
	.align		4
.L_177:
        /*0018*/ 	.byte	0x04, 0x17
        /*001a*/ 	.short	(.L_179 - .L_178)
.L_178:
        /*001c*/ 	.word	0x00000000
        /*0020*/ 	.short	0x0001
        /*0022*/ 	.short	0x0008
        /*0024*/ 	.byte	0x00, 0xf0, 0x21, 0x00


	//----- nvinfo : EIATTR_KPARAM_INFO
	.align		4
.L_179:
        /*0028*/ 	.byte	0x04, 0x17
        /*002a*/ 	.short	(.L_181 - .L_180)
.L_180:
        /*002c*/ 	.word	0x00000000
        /*0030*/ 	.short	0x0000
        /*0032*/ 	.short	0x0000
        /*0034*/ 	.byte	0x00, 0xf5, 0x21, 0x00


	//----- nvinfo : EIATTR_SPARSE_MMA_MASK
	.align		4
.L_181:
        /*0038*/ 	.byte	0x03, 0x50
        /*003a*/ 	.short	0x0000


	//----- nvinfo : EIATTR_MAXREG_COUNT
	.align		4
        /*003c*/ 	.byte	0x03, 0x1b
        /*003e*/ 	.short	0x00ff


	//----- nvinfo : EIATTR_MERCURY_ISA_VERSION
	.align		4
        /*0040*/ 	.byte	0x03, 0x5f
        /*0042*/ 	.short	0x0101


	//----- nvinfo : EIATTR_VRC_CTA_INIT_COUNT
	.align		4
        /*0044*/ 	.byte	0x02, 0x4a
	.zero		1
	.zero		1


	//----- nvinfo : EIATTR_EXIT_INSTR_OFFSETS
	.align		4
        /*0048*/ 	.byte	0x04, 0x1c
        /*004a*/ 	.short	(.L_183 - .L_182)


	//   ....[0]....
.L_182:
        /*004c*/ 	.word	0x00000070


	//   ....[1]....
        /*0050*/ 	.word	0x000000d0


	//----- nvinfo : EIATTR_CBANK_PARAM_SIZE
	.align		4
.L_183:
        /*0054*/ 	.byte	0x03, 0x19
        /*0056*/ 	.short	0x0014


	//----- nvinfo : EIATTR_PARAM_CBANK
	.align		4
        /*0058*/ 	.byte	0x04, 0x0a
        /*005a*/ 	.short	(.L_185 - .L_184)
	.align		4
.L_184:
        /*005c*/ 	.word	index@(.nv.constant0._Z4fillIdEvPT_S0_i)
        /*0060*/ 	.short	0x0380
        /*0062*/ 	.short	0x0014


	//----- nvinfo : EIATTR_SW_WAR
	.align		4
.L_185:
        /*0064*/ 	.byte	0x04, 0x36
        /*0066*/ 	.short	(.L_187 - .L_186)
.L_186:
        /*0068*/ 	.word	0x00000008
.L_187:


//--------------------- .nv.info._Z4fillIhEvPT_S0_i --------------------------
	.section	.nv.info._Z4fillIhEvPT_S0_i,"",@"SHT_CUDA_INFO"
	.sectionflags	@""
	.align	4


	//----- nvinfo : EIATTR_CUDA_API_VERSION
	.align		4
        /*0000*/ 	.byte	0x04, 0x37
        /*0002*/ 	.short	(.L_189 - .L_188)
.L_188:
        /*0004*/ 	.word	0x00000082


	//----- nvinfo : EIATTR_KPARAM_INFO
	.align		4
.L_189:
        /*0008*/ 	.byte	0x04, 0x17
        /*000a*/ 	.short	(.L_191 - .L_190)
.L_190:
        /*000c*/ 	.word	0x00000000
        /*0010*/ 	.short	0x0002
        /*0012*/ 	.short	0x000c
        /*0014*/ 	.byte	0x00, 0xf0, 0x11, 0x00


	//----- nvinfo : EIATTR_KPARAM_INFO
	.align		4
.L_191:
        /*0018*/ 	.byte	0x04, 0x17
        /*001a*/ 	.short	(.L_193 - .L_192)
.L_192:
        /*001c*/ 	.word	0x00000000
        /*0020*/ 	.short	0x0001
        /*0022*/ 	.short	0x0008
        /*0024*/ 	.byte	0x00, 0xf0, 0x05, 0x00


	//----- nvinfo : EIATTR_KPARAM_INFO
	.align		4
.L_193:
        /*0028*/ 	.byte	0x04, 0x17
        /*002a*/ 	.short	(.L_195 - .L_194)
.L_194:
        /*002c*/ 	.word	0x00000000
        /*0030*/ 	.short	0x0000
        /*0032*/ 	.short	0x0000
        /*0034*/ 	.byte	0x00, 0xf5, 0x21, 0x00


	//----- nvinfo : EIATTR_SPARSE_MMA_MASK
	.align		4
.L_195:
        /*0038*/ 	.byte	0x03, 0x50
        /*003a*/ 	.short	0x0000


	//----- nvinfo : EIATTR_MAXREG_COUNT
	.align		4
        /*003c*/ 	.byte	0x03, 0x1b
        /*003e*/ 	.short	0x00ff


	//----- nvinfo : EIATTR_MERCURY_ISA_VERSION
	.align		4
        /*0040*/ 	.byte	0x03, 0x5f
        /*0042*/ 	.short	0x0101


	//----- nvinfo : EIATTR_VRC_CTA_INIT_COUNT
	.align		4
        /*0044*/ 	.byte	0x02, 0x4a
	.zero		1
	.zero		1


	//----- nvinfo : EIATTR_EXIT_INSTR_OFFSETS
	.align		4
        /*0048*/ 	.byte	0x04, 0x1c
        /*004a*/ 	.short	(.L_197 - .L_196)


	//   ....[0]....
.L_196:
        /*004c*/ 	.word	0x00000070


	//   ....[1]....
        /*0050*/ 	.word	0x000000e0


	//----- nvinfo : EIATTR_CBANK_PARAM_SIZE
	.align		4
.L_197:
        /*0054*/ 	.byte	0x03, 0x19
        /*0056*/ 	.short	0x0010


	//----- nvinfo : EIATTR_PARAM_CBANK
	.align		4
        /*0058*/ 	.byte	0x04, 0x0a
        /*005a*/ 	.short	(.L_199 - .L_198)
	.align		4
.L_198:
        /*005c*/ 	.word	index@(.nv.constant0._Z4fillIhEvPT_S0_i)
        /*0060*/ 	.short	0x0380
        /*0062*/ 	.short	0x0010


	//----- nvinfo : EIATTR_SW_WAR
	.align		4
.L_199:
        /*0064*/ 	.byte	0x04, 0x36
        /*0066*/ 	.short	(.L_201 - .L_200)
.L_200:
        /*0068*/ 	.word	0x00000008
.L_201:


//--------------------- .nv.info._Z13mvp_transformPKdS0_Pdi --------------------------
	.section	.nv.info._Z13mvp_transformPKdS0_Pdi,"",@"SHT_CUDA_INFO"
	.sectionflags	@""
	.align	4


	//----- nvinfo : EIATTR_CUDA_API_VERSION
	.align		4
        /*0000*/ 	.byte	0x04, 0x37
        /*0002*/ 	.short	(.L_203 - .L_202)
.L_202:
        /*0004*/ 	.word	0x00000082


	//----- nvinfo : EIATTR_KPARAM_INFO
	.align		4
.L_203:
        /*0008*/ 	.byte	0x04, 0x17
        /*000a*/ 	.short	(.L_205 - .L_204)
.L_204:
        /*000c*/ 	.word	0x00000000
        /*0010*/ 	.short	0x0003
        /*0012*/ 	.short	0x0018
        /*0014*/ 	.byte	0x00, 0xf0, 0x11, 0x00


	//----- nvinfo : EIATTR_KPARAM_INFO
	.align		4
.L_205:
        /*0018*/ 	.byte	0x04, 0x17
        /*001a*/ 	.short	(.L_207 - .L_206)
.L_206:
        /*001c*/ 	.word	0x00000000
        /*0020*/ 	.short	0x0002
        /*0022*/ 	.short	0x0010
        /*0024*/ 	.byte	0x00, 0xf5, 0x21, 0x00


	//----- nvinfo : EIATTR_KPARAM_INFO
	.align		4
.L_207:
        /*0028*/ 	.byte	0x04, 0x17
        /*002a*/ 	.short	(.L_209 - .L_208)
.L_208:
        /*002c*/ 	.word	0x00000000
        /*0030*/ 	.short	0x0001
        /*0032*/ 	.short	0x0008
        /*0034*/ 	.byte	0x00, 0xf5, 0x21, 0x00


	//----- nvinfo : EIATTR_KPARAM_INFO
	.align		4
.L_209:
        /*0038*/ 	.byte	0x04, 0x17
        /*003a*/ 	.short	(.L_211 - .L_210)
.L_210:
        /*003c*/ 	.word	0x00000000
        /*0040*/ 	.short	0x0000
        /*0042*/ 	.short	0x0000
        /*0044*/ 	.byte	0x00, 0xf5, 0x21, 0x00


	//----- nvinfo : EIATTR_SPARSE_MMA_MASK
	.align		4
.L_211:
        /*0048*/ 	.byte	0x03, 0x50
        /*004a*/ 	.short	0x0000


	//----- nvinfo : EIATTR_MAXREG_COUNT
	.align		4
        /*004c*/ 	.byte	0x03, 0x1b
        /*004e*/ 	.short	0x00ff


	//----- nvinfo : EIATTR_MERCURY_ISA_VERSION
	.align		4
        /*0050*/ 	.byte	0x03, 0x5f
        /*0052*/ 	.short	0x0101


	//----- nvinfo : EIATTR_VRC_CTA_INIT_COUNT
	.align		4
        /*0054*/ 	.byte	0x02, 0x4a
	.zero		1
	.zero		1


	//----- nvinfo : EIATTR_EXIT_INSTR_OFFSETS
	.align		4
        /*0058*/ 	.byte	0x04, 0x1c
        /*005a*/ 	.short	(.L_213 - .L_212)


	//   ....[0]....
.L_212:
        /*005c*/ 	.word	0x00000090


	//   ....[1]....
        /*0060*/ 	.word	0x000003e0


	//----- nvinfo : EIATTR_CRS_STACK_SIZE
	.align		4
.L_213:
        /*0064*/ 	.byte	0x04, 0x1e
        /*0066*/ 	.short	(.L_215 - .L_214)
.L_214:
        /*0068*/ 	.word	0x00000000


	//----- nvinfo : EIATTR_CBANK_PARAM_SIZE
	.align		4
.L_215:
        /*006c*/ 	.byte	0x03, 0x19
        /*006e*/ 	.short	0x001c


	//----- nvinfo : EIATTR_PARAM_CBANK
	.align		4
        /*0070*/ 	.byte	0x04, 0x0a
        /*0072*/ 	.short	(.L_217 - .L_216)
	.align		4
.L_216:
        /*0074*/ 	.word	index@(.nv.constant0._Z13mvp_transformPKdS0_Pdi)
        /*0078*/ 	.short	0x0380
        /*007a*/ 	.short	0x001c


	//----- nvinfo : EIATTR_SW_WAR
	.align		4
.L_217:
        /*007c*/ 	.byte	0x04, 0x36
        /*007e*/ 	.short	(.L_219 - .L_218)
.L_218:
        /*0080*/ 	.word	0x00000008
.L_219:


//--------------------- .nv.info._Z12phong_shaderPKdS0_S0_S0_Pdidddd --------------------------
	.section	.nv.info._Z12phong_shaderPKdS0_S0_S0_Pdidddd,"",@"SHT_CUDA_INFO"
	.sectionflags	@""
	.align	4


	//----- nvinfo : EIATTR_CUDA_API_VERSION
	.align		4
        /*0000*/ 	.byte	0x04, 0x37
        /*0002*/ 	.short	(.L_221 - .L_220)
.L_220:
        /*0004*/ 	.word	0x00000082


	//----- nvinfo : EIATTR_KPARAM_INFO
	.align		4
.L_221:
        /*0008*/ 	.byte	0x04, 0x17
        /*000a*/ 	.short	(.L_223 - .L_222)
.L_222:
        /*000c*/ 	.word	0x00000000
        /*0010*/ 	.short	0x0009
        /*0012*/ 	.short	0x0048
        /*0014*/ 	.byte	0x00, 0xf0, 0x21, 0x00


	//----- nvinfo : EIATTR_KPARAM_INFO
	.align		4
.L_223:
        /*0018*/ 	.byte	0x04, 0x17
        /*001a*/ 	.short	(.L_225 - .L_224)
.L_224:
        /*001c*/ 	.word	0x00000000
        /*0020*/ 	.short	0x0008
        /*0022*/ 	.short	0x0040
        /*0024*/ 	.byte	0x00, 0xf0, 0x21, 0x00


	//----- nvinfo : EIATTR_KPARAM_INFO
	.align		4
.L_225:
        /*0028*/ 	.byte	0x04, 0x17
        /*002a*/ 	.short	(.L_227 - .L_226)
.L_226:
        /*002c*/ 	.word	0x00000000
        /*0030*/ 	.short	0x0007
        /*0032*/ 	.short	0x0038
        /*0034*/ 	.byte	0x00, 0xf0, 0x21, 0x00


	//----- nvinfo : EIATTR_KPARAM_INFO
	.align		4
.L_227:
        /*0038*/ 	.byte	0x04, 0x17
        /*003a*/ 	.short	(.L_229 - .L_228)
.L_228:
        /*003c*/ 	.word	0x00000000
        /*0040*/ 	.short	0x0006
        /*0042*/ 	.short	0x0030
        /*0044*/ 	.byte	0x00, 0xf0, 0x21, 0x00


	//----- nvinfo : EIATTR_KPARAM_INFO
	.align		4
.L_229:
        /*0048*/ 	.byte	0x04, 0x17
        /*004a*/ 	.short	(.L_231 - .L_230)
.L_230:
        /*004c*/ 	.word	0x00000000
        /*0050*/ 	.short	0x0005
        /*0052*/ 	.short	0x0028
        /*0054*/ 	.byte	0x00, 0xf0, 0x11, 0x00


	//----- nvinfo : EIATTR_KPARAM_INFO
	.align		4
.L_231:
        /*0058*/ 	.byte	0x04, 0x17
        /*005a*/ 	.short	(.L_233 - .L_232)
.L_232:
        /*005c*/ 	.word	0x00000000
        /*0060*/ 	.short	0x0004
        /*0062*/ 	.short	0x0020
        /*0064*/ 	.byte	0x00, 0xf5, 0x21, 0x00


	//----- nvinfo : EIATTR_KPARAM_INFO
	.align		4
.L_233:
        /*0068*/ 	.byte	0x04, 0x17
        /*006a*/ 	.short	(.L_235 - .L_234)
.L_234:
        /*006c*/ 	.word	0x00000000
        /*0070*/ 	.short	0x0003
        /*0072*/ 	.short	0x0018
        /*0074*/ 	.byte	0x00, 0xf5, 0x21, 0x00


	//----- nvinfo : EIATTR_KPARAM_INFO
	.align		4
.L_235:
        /*0078*/ 	.byte	0x04, 0x17
        /*007a*/ 	.short	(.L_237 - .L_236)
.L_236:
        /*007c*/ 	.word	0x00000000
        /*0080*/ 	.short	0x0002
        /*0082*/ 	.short	0x0010
        /*0084*/ 	.byte	0x00, 0xf5, 0x21, 0x00


	//----- nvinfo : EIATTR_KPARAM_INFO
	.align		4
.L_237:
        /*0088*/ 	.byte	0x04, 0x17
        /*008a*/ 	.short	(.L_239 - .L_238)
.L_238:
        /*008c*/ 	.word	0x00000000
        /*0090*/ 	.short	0x0001
        /*0092*/ 	.short	0x0008
        /*0094*/ 	.byte	0x00, 0xf5, 0x21, 0x00


	//----- nvinfo : EIATTR_KPARAM_INFO
	.align		4
.L_239:
        /*0098*/ 	.byte	0x04, 0x17
        /*009a*/ 	.short	(.L_241 - .L_240)
.L_240:
        /*009c*/ 	.word	0x00000000
        /*00a0*/ 	.short	0x0000
        /*00a2*/ 	.short	0x0000
        /*00a4*/ 	.byte	0x00, 0xf5, 0x21, 0x00


	//----- nvinfo : EIATTR_SPARSE_MMA_MASK
	.align		4
.L_241:
        /*00a8*/ 	.byte	0x03, 0x50
        /*00aa*/ 	.short	0x0000


	//----- nvinfo : EIATTR_MAXREG_COUNT
	.align		4
        /*00ac*/ 	.byte	0x03, 0x1b
        /*00ae*/ 	.short	0x00ff


	//----- nvinfo : EIATTR_EXTERNS
	.align		4
        /*00b0*/ 	.byte	0x04, 0x0f
        /*00b2*/ 	.short	(.L_243 - .L_242)


	//   ....[0]....
	.align		4
.L_242:
        /*00b4*/ 	.word	index@(malloc)


	//   ....[1]....
	.align		4
        /*00b8*/ 	.word	index@(free)


	//----- nvinfo : EIATTR_MERCURY_ISA_VERSION
	.align		4
.L_243:
        /*00bc*/ 	.byte	0x03, 0x5f
        /*00be*/ 	.short	0x0101


	//----- nvinfo : EIATTR_VRC_CTA_INIT_COUNT
	.align		4
        /*00c0*/ 	.byte	0x02, 0x4a
	.zero		1
	.zero		1


	//----- nvinfo : EIATTR_SYSCALL_OFFSETS
	.align		4
        /*00c4*/ 	.byte	0x04, 0x46
        /*00c6*/ 	.short	(.L_245 - .L_244)


	//   ....[0]....
.L_244:
        /*00c8*/ 	.word	0x000001b0


	//   ....[1]....
        /*00cc*/ 	.word	0x00000e60


	//   ....[2]....
        /*00d0*/ 	.word	0x00000f70


	//   ....[3]....
        /*00d4*/ 	.word	0x00001190


	//   ....[4]....
        /*00d8*/ 	.word	0x000011e0


	//   ....[5]....
        /*00dc*/ 	.word	0x00001230


	//----- nvinfo : EIATTR_EXIT_INSTR_OFFSETS
	.align		4
.L_245:
        /*00e0*/ 	.byte	0x04, 0x1c
        /*00e2*/ 	.short	(.L_247 - .L_246)


	//   ....[0]....
.L_246:
        /*00e4*/ 	.word	0x00000070


	//   ....[1]....
        /*00e8*/ 	.word	0x00001810


	//----- nvinfo : EIATTR_CRS_STACK_SIZE
	.align		4
.L_247:
        /*00ec*/ 	.byte	0x04, 0x1e
        /*00ee*/ 	.short	(.L_249 - .L_248)
.L_248:
        /*00f0*/ 	.word	0x00000000


	//----- nvinfo : EIATTR_CBANK_PARAM_SIZE
	.align		4
.L_249:
        /*00f4*/ 	.byte	0x03, 0x19
        /*00f6*/ 	.short	0x0050


	//----- nvinfo : EIATTR_PARAM_CBANK
	.align		4
        /*00f8*/ 	.byte	0x04, 0x0a
        /*00fa*/ 	.short	(.L_251 - .L_250)
	.align		4
.L_250:
        /*00fc*/ 	.word	index@(.nv.constant0._Z12phong_shaderPKdS0_S0_S0_Pdidddd)
        /*0100*/ 	.short	0x0380
        /*0102*/ 	.short	0x0050


	//----- nvinfo : EIATTR_SW_WAR
	.align		4
.L_251:
        /*0104*/ 	.byte	0x04, 0x36
        /*0106*/ 	.short	(.L_253 - .L_252)
.L_252:
        /*0108*/ 	.word	0x00000008
.L_253:


//--------------------- .nv.info._Z21view_transform_kernelPdddd --------------------------
	.section	.nv.info._Z21view_transform_kernelPdddd,"",@"SHT_CUDA_INFO"
	.sectionflags	@""
	.align	4


	//----- nvinfo : EIATTR_CUDA_API_VERSION
	.align		4
        /*0000*/ 	.byte	0x04, 0x37
        /*0002*/ 	.short	(.L_255 - .L_254)
.L_254:
        /*0004*/ 	.word	0x00000082


	//----- nvinfo : EIATTR_KPARAM_INFO
	.align		4
.L_255:
        /*0008*/ 	.byte	0x04, 0x17
        /*000a*/ 	.short	(.L_257 - .L_256)
.L_256:
        /*000c*/ 	.word	0x00000000
        /*0010*/ 	.short	0x0003
        /*0012*/ 	.short	0x0018
        /*0014*/ 	.byte	0x00, 0xf0, 0x21, 0x00


	//----- nvinfo : EIATTR_KPARAM_INFO
	.align		4
.L_257:
        /*0018*/ 	.byte	0x04, 0x17
        /*001a*/ 	.short	(.L_259 - .L_258)
.L_258:
        /*001c*/ 	.word	0x00000000
        /*0020*/ 	.short	0x0002
        /*0022*/ 	.short	0x0010
        /*0024*/ 	.byte	0x00, 0xf0, 0x21, 0x00


	//----- nvinfo : EIATTR_KPARAM_INFO
	.align		4
.L_259:
        /*0028*/ 	.byte	0x04, 0x17
        /*002a*/ 	.short	(.L_261 - .L_260)
.L_260:
        /*002c*/ 	.word	0x00000000
        /*0030*/ 	.short	0x0001
        /*0032*/ 	.short	0x0008
        /*0034*/ 	.byte	0x00, 0xf0, 0x21, 0x00


	//----- nvinfo : EIATTR_KPARAM_INFO
	.align		4
.L_261:
        /*0038*/ 	.byte	0x04, 0x17
        /*003a*/ 	.short	(.L_263 - .L_262)
.L_262:
        /*003c*/ 	.word	0x00000000
        /*0040*/ 	.short	0x0000
        /*0042*/ 	.short	0x0000
        /*0044*/ 	.byte	0x00, 0xf5, 0x21, 0x00


	//----- nvinfo : EIATTR_SPARSE_MMA_MASK
	.align		4
.L_263:
        /*0048*/ 	.byte	0x03, 0x50
        /*004a*/ 	.short	0x0000


	//----- nvinfo : EIATTR_MAXREG_COUNT
	.align		4
        /*004c*/ 	.byte	0x03, 0x1b
        /*004e*/ 	.short	0x00ff


	//----- nvinfo : EIATTR_MERCURY_ISA_VERSION
	.align		4
        /*0050*/ 	.byte	0x03, 0x5f
        /*0052*/ 	.short	0x0101


	//----- nvinfo : EIATTR_VRC_CTA_INIT_COUNT
	.align		4
        /*0054*/ 	.byte	0x02, 0x4a
	.zero		1
	.zero		1


	//----- nvinfo : EIATTR_EXIT_INSTR_OFFSETS
	.align		4
        /*0058*/ 	.byte	0x04, 0x1c
        /*005a*/ 	.short	(.L_265 - .L_264)


	//   ....[0]....
.L_264:
        /*005c*/ 	.word	0x00000080


	//   ....[1]....
        /*0060*/ 	.word	0x00000a70


	//----- nvinfo : EIATTR_CRS_STACK_SIZE
	.align		4
.L_265:
        /*0064*/ 	.byte	0x04, 0x1e
        /*0066*/ 	.short	(.L_267 - .L_266)
.L_266:
        /*0068*/ 	.word	0x00000000


	//----- nvinfo : EIATTR_CBANK_PARAM_SIZE
	.align		4
.L_267:
        /*006c*/ 	.byte	0x03, 0x19
        /*006e*/ 	.short	0x0020


	//----- nvinfo : EIATTR_PARAM_CBANK
	.align		4
        /*0070*/ 	.byte	0x04, 0x0a
        /*0072*/ 	.short	(.L_269 - .L_268)
	.align		4
.L_268:
        /*0074*/ 	.word	index@(.nv.constant0._Z21view_transform_kernelPdddd)
        /*0078*/ 	.short	0x0380
        /*007a*/ 	.short	0x0020


	//----- nvinfo : EIATTR_SW_WAR
	.align		4
.L_269:
        /*007c*/ 	.byte	0x04, 0x36
        /*007e*/ 	.short	(.L_271 - .L_270)
.L_270:
        /*0080*/ 	.word	0x00000008
.L_271:


//--------------------- .nv.info._Z23camera_transform_kernelPdPKdS1_S1_S1_S1_S1_ --------------------------
	.section	.nv.info._Z23camera_transform_kernelPdPKdS1_S1_S1_S1_S1_,"",@"SHT_CUDA_INFO"
	.sectionflags	@""
	.align	4


	//----- nvinfo : EIATTR_CUDA_API_VERSION
	.align		4
        /*0000*/ 	.byte	0x04, 0x37
        /*0002*/ 	.short	(.L_273 - .L_272)
.L_272:
        /*0004*/ 	.word	0x00000082


	//----- nvinfo : EIATTR_KPARAM_INFO
	.align		4
.L_273:
        /*0008*/ 	.byte	0x04, 0x17
        /*000a*/ 	.short	(.L_275 - .L_274)
.L_274:
        /*000c*/ 	.word	0x00000000
        /*0010*/ 	.short	0x0006
        /*0012*/ 	.short	0x0030
        /*0014*/ 	.byte	0x00, 0xf5, 0x21, 0x00


	//----- nvinfo : EIATTR_KPARAM_INFO
	.align		4
.L_275:
        /*0018*/ 	.byte	0x04, 0x17
        /*001a*/ 	.short	(.L_277 - .L_276)
.L_276:
        /*001c*/ 	.word	0x00000000
        /*0020*/ 	.short	0x0005
        /*0022*/ 	.short	0x0028
        /*0024*/ 	.byte	0x00, 0xf5, 0x21, 0x00


	//----- nvinfo : EIATTR_KPARAM_INFO
	.align		4
.L_277:
        /*0028*/ 	.byte	0x04, 0x17
        /*002a*/ 	.short	(.L_279 - .L_278)
.L_278:
        /*002c*/ 	.word	0x00000000
        /*0030*/ 	.short	0x0004
        /*0032*/ 	.short	0x0020
        /*0034*/ 	.byte	0x00, 0xf5, 0x21, 0x00


	//----- nvinfo : EIATTR_KPARAM_INFO
	.align		4
.L_279:
        /*0038*/ 	.byte	0x04, 0x17
        /*003a*/ 	.short	(.L_281 - .L_280)
.L_280:
        /*003c*/ 	.word	0x00000000
        /*0040*/ 	.short	0x0003
        /*0042*/ 	.short	0x0018
        /*0044*/ 	.byte	0x00, 0xf5, 0x21, 0x00


	//----- nvinfo : EIATTR_KPARAM_INFO
	.align		4
.L_281:
        /*0048*/ 	.byte	0x04, 0x17
        /*004a*/ 	.short	(.L_283 - .L_282)
.L_282:
        /*004c*/ 	.word	0x00000000
        /*0050*/ 	.short	0x0002
        /*0052*/ 	.short	0x0010
        /*0054*/ 	.byte	0x00, 0xf5, 0x21, 0x00


	//----- nvinfo : EIATTR_KPARAM_INFO
	.align		4
.L_283:
        /*0058*/ 	.byte	0x04, 0x17
        /*005a*/ 	.short	(.L_285 - .L_284)
.L_284:
        /*005c*/ 	.word	0x00000000
        /*0060*/ 	.short	0x0001
        /*0062*/ 	.short	0x0008
        /*0064*/ 	.byte	0x00, 0xf5, 0x21, 0x00


	//----- nvinfo : EIATTR_KPARAM_INFO
	.align		4
.L_285:
        /*0068*/ 	.byte	0x04, 0x17
        /*006a*/ 	.short	(.L_287 - .L_286)
.L_286:
        /*006c*/ 	.word	0x00000000
        /*0070*/ 	.short	0x0000
        /*0072*/ 	.short	0x0000
        /*0074*/ 	.byte	0x00, 0xf5, 0x21, 0x00


	//----- nvinfo : EIATTR_SPARSE_MMA_MASK
	.align		4
.L_287:
        /*0078*/ 	.byte	0x03, 0x50
        /*007a*/ 	.short	0x0000


	//----- nvinfo : EIATTR_MAXREG_COUNT
	.align		4
        /*007c*/ 	.byte	0x03, 0x1b
        /*007e*/ 	.short	0x00ff


	//----- nvinfo : EIATTR_MERCURY_ISA_VERSION
	.align		4
        /*0080*/ 	.byte	0x03, 0x5f
        /*0082*/ 	.short	0x0101


	//----- nvinfo : EIATTR_VRC_CTA_INIT_COUNT
	.align		4
        /*0084*/ 	.byte	0x02, 0x4a
	.zero		1
	.zero		1


	//----- nvinfo : EIATTR_EXIT_INSTR_OFFSETS
	.align		4
        /*0088*/ 	.byte	0x04, 0x1c
        /*008a*/ 	.short	(.L_289 - .L_288)


	//   ....[0]....
.L_288:
        /*008c*/ 	.word	0x00000070


	//   ....[1]....
        /*0090*/ 	.word	0x000002b0


	//----- nvinfo : EIATTR_CBANK_PARAM_SIZE
	.align		4
.L_289:
        /*0094*/ 	.byte	0x03, 0x19
        /*0096*/ 	.short	0x0038


	//----- nvinfo : EIATTR_PARAM_CBANK
	.align		4
        /*0098*/ 	.byte	0x04, 0x0a
        /*009a*/ 	.short	(.L_291 - .L_290)
	.align		4
.L_290:
        /*009c*/ 	.word	index@(.nv.constant0._Z23camera_transform_kernelPdPKdS1_S1_S1_S1_S1_)
        /*00a0*/ 	.short	0x0380
        /*00a2*/ 	.short	0x0038


	//----- nvinfo : EIATTR_SW_WAR
	.align		4
.L_291:
        /*00a4*/ 	.byte	0x04, 0x36
        /*00a6*/ 	.short	(.L_293 - .L_292)
.L_292:
        /*00a8*/ 	.word	0x00000008
.L_293:


//--------------------- .nv.info._Z23device_transform_kernelPddd --------------------------
	.section	.nv.info._Z23device_transform_kernelPddd,"",@"SHT_CUDA_INFO"
	.sectionflags	@""
	.align	4


	//----- nvinfo : EIATTR_CUDA_API_VERSION
	.align		4
        /*0000*/ 	.byte	0x04, 0x37
        /*0002*/ 	.short	(.L_295 - .L_294)
.L_294:
        /*0004*/ 	.word	0x00000082


	//----- nvinfo : EIATTR_KPARAM_INFO
	.align		4
.L_295:
        /*0008*/ 	.byte	0x04, 0x17
        /*000a*/ 	.short	(.L_297 - .L_296)
.L_296:
        /*000c*/ 	.word	0x00000000
        /*0010*/ 	.short	0x0002
        /*0012*/ 	.short	0x0010
        /*0014*/ 	.byte	0x00, 0xf0, 0x21, 0x00


	//----- nvinfo : EIATTR_KPARAM_INFO
	.align		4
.L_297:
        /*0018*/ 	.byte	0x04, 0x17
        /*001a*/ 	.short	(.L_299 - .L_298)
.L_298:
        /*001c*/ 	.word	0x00000000
        /*0020*/ 	.short	0x0001
        /*0022*/ 	.short	0x0008
        /*0024*/ 	.byte	0x00, 0xf0, 0x21, 0x00


	//----- nvinfo : EIATTR_KPARAM_INFO
	.align		4
.L_299:
        /*0028*/ 	.byte	0x04, 0x17
        /*002a*/ 	.short	(.L_301 - .L_300)
.L_300:
        /*002c*/ 	.word	0x00000000
        /*0030*/ 	.short	0x0000
        /*0032*/ 	.short	0x0000
        /*0034*/ 	.byte	0x00, 0xf5, 0x21, 0x00


	//----- nvinfo : EIATTR_SPARSE_MMA_MASK
	.align		4
.L_301:
        /*0038*/ 	.byte	0x03, 0x50
        /*003a*/ 	.short	0x0000


	//----- nvinfo : EIATTR_MAXREG_COUNT
	.align		4
        /*003c*/ 	.byte	0x03, 0x1b
        /*003e*/ 	.short	0x00ff


	//----- nvinfo : EIATTR_MERCURY_ISA_VERSION
	.align		4
        /*0040*/ 	.byte	0x03, 0x5f
        /*0042*/ 	.short	0x0101


	//----- nvinfo : EIATTR_VRC_CTA_INIT_COUNT
	.align		4
        /*0044*/ 	.byte	0x02, 0x4a
	.zero		1
	.zero		1


	//----- nvinfo : EIATTR_EXIT_INSTR_OFFSETS
	.align		4
        /*0048*/ 	.byte	0x04, 0x1c
        /*004a*/ 	.short	(.L_303 - .L_302)


	//   ....[0]....
.L_302:
        /*004c*/ 	.word	0x00000070


	//   ....[1]....
        /*0050*/ 	.word	0x00000160


	//----- nvinfo : EIATTR_CBANK_PARAM_SIZE
	.align		4
.L_303:
        /*0054*/ 	.byte	0x03, 0x19
        /*0056*/ 	.short	0x0018


	//----- nvinfo : EIATTR_PARAM_CBANK
	.align		4
        /*0058*/ 	.byte	0x04, 0x0a
        /*005a*/ 	.short	(.L_305 - .L_304)
	.align		4
.L_304:
        /*005c*/ 	.word	index@(.nv.constant0._Z23device_transform_kernelPddd)
        /*0060*/ 	.short	0x0380
        /*0062*/ 	.short	0x0018


	//----- nvinfo : EIATTR_SW_WAR
	.align		4
.L_305:
        /*0064*/ 	.byte	0x04, 0x36
        /*0066*/ 	.short	(.L_307 - .L_306)
.L_306:
        /*0068*/ 	.word	0x00000008
.L_307:


//--------------------- .nv.info._Z6matmulPKdS0_Pdiii --------------------------
	.section	.nv.info._Z6matmulPKdS0_Pdiii,"",@"SHT_CUDA_INFO"
	.sectionflags	@""
	.align	4


	//----- nvinfo : EIATTR_CUDA_API_VERSION
	.align		4
        /*0000*/ 	.byte	0x04, 0x37
        /*0002*/ 	.short	(.L_309 - .L_308)
.L_308:
        /*0004*/ 	.word	0x00000082


	//----- nvinfo : EIATTR_KPARAM_INFO
	.align		4
.L_309:
        /*0008*/ 	.byte	0x04, 0x17
        /*000a*/ 	.short	(.L_311 - .L_310)
.L_310:
        /*000c*/ 	.word	0x00000000
        /*0010*/ 	.short	0x0005
        /*0012*/ 	.short	0x0020
        /*0014*/ 	.byte	0x00, 0xf0, 0x11, 0x00


	//----- nvinfo : EIATTR_KPARAM_INFO
	.align		4
.L_311:
        /*0018*/ 	.byte	0x04, 0x17
        /*001a*/ 	.short	(.L_313 - .L_312)
.L_312:
        /*001c*/ 	.word	0x00000000
        /*0020*/ 	.short	0x0004
        /*0022*/ 	.short	0x001c
        /*0024*/ 	.byte	0x00, 0xf0, 0x11, 0x00


	//----- nvinfo : EIATTR_KPARAM_INFO
	.align		4
.L_313:
        /*0028*/ 	.byte	0x04, 0x17
        /*002a*/ 	.short	(.L_315 - .L_314)
.L_314:
        /*002c*/ 	.word	0x00000000
        /*0030*/ 	.short	0x0003
        /*0032*/ 	.short	0x0018
        /*0034*/ 	.byte	0x00, 0xf0, 0x11, 0x00


	//----- nvinfo : EIATTR_KPARAM_INFO
	.align		4
.L_315:
        /*0038*/ 	.byte	0x04, 0x17
        /*003a*/ 	.short	(.L_317 - .L_316)
.L_316:
        /*003c*/ 	.word	0x00000000
        /*0040*/ 	.short	0x0002
        /*0042*/ 	.short	0x0010
        /*0044*/ 	.byte	0x00, 0xf5, 0x21, 0x00


	//----- nvinfo : EIATTR_KPARAM_INFO
	.align		4
.L_317:
        /*0048*/ 	.byte	0x04, 0x17
        /*004a*/ 	.short	(.L_319 - .L_318)
.L_318:
        /*004c*/ 	.word	0x00000000
        /*0050*/ 	.short	0x0001
        /*0052*/ 	.short	0x0008
        /*0054*/ 	.byte	0x00, 0xf5, 0x21, 0x00


	//----- nvinfo : EIATTR_KPARAM_INFO
	.align		4
.L_319:
        /*0058*/ 	.byte	0x04, 0x17
        /*005a*/ 	.short	(.L_321 - .L_320)
.L_320:
        /*005c*/ 	.word	0x00000000
        /*0060*/ 	.short	0x0000
        /*0062*/ 	.short	0x0000
        /*0064*/ 	.byte	0x00, 0xf5, 0x21, 0x00


	//----- nvinfo : EIATTR_SPARSE_MMA_MASK
	.align		4
.L_321:
        /*0068*/ 	.byte	0x03, 0x50
        /*006a*/ 	.short	0x0000


	//----- nvinfo : EIATTR_MAXREG_COUNT
	.align		4
        /*006c*/ 	.byte	0x03, 0x1b
        /*006e*/ 	.short	0x00ff


	//----- nvinfo : EIATTR_MERCURY_ISA_VERSION
	.align		4
        /*0070*/ 	.byte	0x03, 0x5f
        /*0072*/ 	.short	0x0101


	//----- nvinfo : EIATTR_VRC_CTA_INIT_COUNT
	.align		4
        /*0074*/ 	.byte	0x02, 0x4a
	.zero		1
	.zero		1


	//----- nvinfo : EIATTR_EXIT_INSTR_OFFSETS
	.align		4
        /*0078*/ 	.byte	0x04, 0x1c
        /*007a*/ 	.short	(.L_323 - .L_322)


	//   ....[0]....
.L_322:
        /*007c*/ 	.word	0x00000080


	//   ....[1]....
        /*0080*/ 	.word	0x000001e0


	//   ....[2]....
        /*0084*/ 	.word	0x000006f0


	//   ....[3]....
        /*0088*/ 	.word	0x000008e0


	//   ....[4]....
        /*008c*/ 	.word	0x00000a30


	//   ....[5]....
        /*0090*/ 	.word	0x00000ae0


	//----- nvinfo : EIATTR_CBANK_PARAM_SIZE
	.align		4
.L_323:
        /*0094*/ 	.byte	0x03, 0x19
        /*0096*/ 	.short	0x0024


	//----- nvinfo : EIATTR_PARAM_CBANK
	.align		4
        /*0098*/ 	.byte	0x04, 0x0a
        /*009a*/ 	.short	(.L_325 - .L_324)
	.align		4
.L_324:
        /*009c*/ 	.word	index@(.nv.constant0._Z6matmulPKdS0_Pdiii)
        /*00a0*/ 	.short	0x0380
        /*00a2*/ 	.short	0x0024


	//----- nvinfo : EIATTR_SW_WAR
	.align		4
.L_325:
        /*00a4*/ 	.byte	0x04, 0x36
        /*00a6*/ 	.short	(.L_327 - .L_326)
.L_326:
        /*00a8*/ 	.word	0x00000008
.L_327:


//--------------------- .nv.info._Z10scalar_divPKddPdi --------------------------
	.section	.nv.info._Z10scalar_divPKddPdi,"",@"SHT_CUDA_INFO"
	.sectionflags	@""
	.align	4


	//----- nvinfo : EIATTR_CUDA_API_VERSION
	.align		4
        /*0000*/ 	.byte	0x04, 0x37
        /*0002*/ 	.short	(.L_329 - .L_328)
.L_328:
        /*0004*/ 	.word	0x00000082


	//----- nvinfo : EIATTR_KPARAM_INFO
	.align		4
.L_329:
        /*0008*/ 	.byte	0x04, 0x17
        /*000a*/ 	.short	(.L_331 - .L_330)
.L_330:
        /*000c*/ 	.word	0x00000000
        /*0010*/ 	.short	0x0003
        /*0012*/ 	.short	0x0018
        /*0014*/ 	.byte	0x00, 0xf0, 0x11, 0x00


	//----- nvinfo : EIATTR_KPARAM_INFO
	.align		4
.L_331:
        /*0018*/ 	.byte	0x04, 0x17
        /*001a*/ 	.short	(.L_333 - .L_332)
.L_332:
        /*001c*/ 	.word	0x00000000
        /*0020*/ 	.short	0x0002
        /*0022*/ 	.short	0x0010
        /*0024*/ 	.byte	0x00, 0xf5, 0x21, 0x00


	//----- nvinfo : EIATTR_KPARAM_INFO
	.align		4
.L_333:
        /*0028*/ 	.byte	0x04, 0x17
        /*002a*/ 	.short	(.L_335 - .L_334)
.L_334:
        /*002c*/ 	.word	0x00000000
        /*0030*/ 	.short	0x0001
        /*0032*/ 	.short	0x0008
        /*0034*/ 	.byte	0x00, 0xf0, 0x21, 0x00


	//----- nvinfo : EIATTR_KPARAM_INFO
	.align		4
.L_335:
        /*0038*/ 	.byte	0x04, 0x17
        /*003a*/ 	.short	(.L_337 - .L_336)
.L_336:
        /*003c*/ 	.word	0x00000000
        /*0040*/ 	.short	0x0000
        /*0042*/ 	.short	0x0000
        /*0044*/ 	.byte	0x00, 0xf5, 0x21, 0x00


	//----- nvinfo : EIATTR_SPARSE_MMA_MASK
	.align		4
.L_337:
        /*0048*/ 	.byte	0x03, 0x50
        /*004a*/ 	.short	0x0000


	//----- nvinfo : EIATTR_MAXREG_COUNT
	.align		4
        /*004c*/ 	.byte	0x03, 0x1b
        /*004e*/ 	.short	0x00ff


	//----- nvinfo : EIATTR_MERCURY_ISA_VERSION
	.align		4
        /*0050*/ 	.byte	0x03, 0x5f
        /*0052*/ 	.short	0x0101


	//----- nvinfo : EIATTR_VRC_CTA_INIT_COUNT
	.align		4
        /*0054*/ 	.byte	0x02, 0x4a
	.zero		1
	.zero		1


	//----- nvinfo : EIATTR_EXIT_INSTR_OFFSETS
	.align		4
        /*0058*/ 	.byte	0x04, 0x1c
        /*005a*/ 	.short	(.L_339 - .L_338)


	//   ....[0]....
.L_338:
        /*005c*/ 	.word	0x00000090


	//   ....[1]....
        /*0060*/ 	.word	0x00000240


	//----- nvinfo : EIATTR_CRS_STACK_SIZE
	.align		4
.L_339:
        /*0064*/ 	.byte	0x04, 0x1e
        /*0066*/ 	.short	(.L_341 - .L_340)
.L_340:
        /*0068*/ 	.word	0x00000000


	//----- nvinfo : EIATTR_CBANK_PARAM_SIZE
	.align		4
.L_341:
        /*006c*/ 	.byte	0x03, 0x19
        /*006e*/ 	.short	0x001c


	//----- nvinfo : EIATTR_PARAM_CBANK
	.align		4
        /*0070*/ 	.byte	0x04, 0x0a
        /*0072*/ 	.short	(.L_343 - .L_342)
	.align		4
.L_342:
        /*0074*/ 	.word	index@(.nv.constant0._Z10scalar_divPKddPdi)
        /*0078*/ 	.short	0x0380
        /*007a*/ 	.short	0x001c


	//----- nvinfo : EIATTR_SW_WAR
	.align		4
.L_343:
        /*007c*/ 	.byte	0x04, 0x36
        /*007e*/ 	.short	(.L_345 - .L_344)
.L_344:
        /*0080*/ 	.word	0x00000008
.L_345:


//--------------------- .nv.info._Z10scalar_divPKdS0_Pdi --------------------------
	.section	.nv.info._Z10scalar_divPKdS0_Pdi,"",@"SHT_CUDA_INFO"
	.sectionflags	@""
	.align	4


	//----- nvinfo : EIATTR_CUDA_API_VERSION
	.align		4
        /*0000*/ 	.byte	0x04, 0x37
        /*0002*/ 	.short	(.L_347 - .L_346)
.L_346:
        /*0004*/ 	.word	0x00000082


	//----- nvinfo : EIATTR_KPARAM_INFO
	.align		4
.L_347:
        /*0008*/ 	.byte	0x04, 0x17
        /*000a*/ 	.short	(.L_349 - .L_348)
.L_348:
        /*000c*/ 	.word	0x00000000
        /*0010*/ 	.short	0x0003
        /*0012*/ 	.short	0x0018
        /*0014*/ 	.byte	0x00, 0xf0, 0x11, 0x00


	//----- nvinfo : EIATTR_KPARAM_INFO
	.align		4
.L_349:
        /*0018*/ 	.byte	0x04, 0x17
        /*001a*/ 	.short	(.L_351 - .L_350)
.L_350:
        /*001c*/ 	.word	0x00000000
        /*0020*/ 	.short	0x0002
        /*0022*/ 	.short	0x0010
        /*0024*/ 	.byte	0x00, 0xf5, 0x21, 0x00


	//----- nvinfo : EIATTR_KPARAM_INFO
	.align		4
.L_351:
        /*0028*/ 	.byte	0x04, 0x17
        /*002a*/ 	.short	(.L_353 - .L_352)
.L_352:
        /*002c*/ 	.word	0x00000000
        /*0030*/ 	.short	0x0001
        /*0032*/ 	.short	0x0008
        /*0034*/ 	.byte	0x00, 0xf5, 0x21, 0x00


	//----- nvinfo : EIATTR_KPARAM_INFO
	.align		4
.L_353:
        /*0038*/ 	.byte	0x04, 0x17
        /*003a*/ 	.short	(.L_355 - .L_354)
.L_354:
        /*003c*/ 	.word	0x00000000
        /*0040*/ 	.short	0x0000
        /*0042*/ 	.short	0x0000
        /*0044*/ 	.byte	0x00, 0xf5, 0x21, 0x00


	//----- nvinfo : EIATTR_SPARSE_MMA_MASK
	.align		4
.L_355:
        /*0048*/ 	.byte	0x03, 0x50
        /*004a*/ 	.short	0x0000


	//----- nvinfo : EIATTR_MAXREG_COUNT
	.align		4
        /*004c*/ 	.byte	0x03, 0x1b
        /*004e*/ 	.short	0x00ff


	//----- nvinfo : EIATTR_MERCURY_ISA_VERSION
	.align		4
        /*0050*/ 	.byte	0x03, 0x5f
        /*0052*/ 	.short	0x0101


	//----- nvinfo : EIATTR_VRC_CTA_INIT_COUNT
	.align		4
        /*0054*/ 	.byte	0x02, 0x4a
	.zero		1
	.zero		1


	//----- nvinfo : EIATTR_EXIT_INSTR_OFFSETS
	.align		4
        /*0058*/ 	.byte	0x04, 0x1c
        /*005a*/ 	.short	(.L_357 - .L_356)


	//   ....[0]....
.L_356:
        /*005c*/ 	.word	0x000000a0


	//   ....[1]....
        /*0060*/ 	.word	0x00000260


	//----- nvinfo : EIATTR_CRS_STACK_SIZE
	.align		4
.L_357:
        /*0064*/ 	.byte	0x04, 0x1e
        /*0066*/ 	.short	(.L_359 - .L_358)
.L_358:
        /*0068*/ 	.word	0x00000000


	//----- nvinfo : EIATTR_CBANK_PARAM_SIZE
	.align		4
.L_359:
        /*006c*/ 	.byte	0x03, 0x19
        /*006e*/ 	.short	0x001c


	//----- nvinfo : EIATTR_PARAM_CBANK
	.align		4
        /*0070*/ 	.byte	0x04, 0x0a
        /*0072*/ 	.short	(.L_361 - .L_360)
	.align		4
.L_360:
        /*0074*/ 	.word	index@(.nv.constant0._Z10scalar_divPKdS0_Pdi)
        /*0078*/ 	.short	0x0380
        /*007a*/ 	.short	0x001c


	//----- nvinfo : EIATTR_SW_WAR
	.align		4
.L_361:
        /*007c*/ 	.byte	0x04, 0x36
        /*007e*/ 	.short	(.L_363 - .L_362)
.L_362:
        /*0080*/ 	.word	0x00000008
.L_363:


//--------------------- .nv.info._Z11scalar_prodPKddPdi --------------------------
	.section	.nv.info._Z11scalar_prodPKddPdi,"",@"SHT_CUDA_INFO"
	.sectionflags	@""
	.align	4


	//----- nvinfo : EIATTR_CUDA_API_VERSION
	.align		4
        /*0000*/ 	.byte	0x04, 0x37
        /*0002*/ 	.short	(.L_365 - .L_364)
.L_364:
        /*0004*/ 	.word	0x00000082


	//----- nvinfo : EIATTR_KPARAM_INFO
	.align		4
.L_365:
        /*0008*/ 	.byte	0x04, 0x17
        /*000a*/ 	.short	(.L_367 - .L_366)
.L_366:
        /*000c*/ 	.word	0x00000000
        /*0010*/ 	.short	0x0003
        /*0012*/ 	.short	0x0018
        /*0014*/ 	.byte	0x00, 0xf0, 0x11, 0x00


	//----- nvinfo : EIATTR_KPARAM_INFO
	.align		4
.L_367:
        /*0018*/ 	.byte	0x04, 0x17
        /*001a*/ 	.short	(.L_369 - .L_368)
.L_368:
        /*001c*/ 	.word	0x00000000
        /*0020*/ 	.short	0x0002
        /*0022*/ 	.short	0x0010
        /*0024*/ 	.byte	0x00, 0xf5, 0x21, 0x00


	//----- nvinfo : EIATTR_KPARAM_INFO
	.align		4
.L_369:
        /*0028*/ 	.byte	0x04, 0x17
        /*002a*/ 	.short	(.L_371 - .L_370)
.L_370:
        /*002c*/ 	.word	0x00000000
        /*0030*/ 	.short	0x0001
        /*0032*/ 	.short	0x0008
        /*0034*/ 	.byte	0x00, 0xf0, 0x21, 0x00


	//----- nvinfo : EIATTR_KPARAM_INFO
	.align		4
.L_371:
        /*0038*/ 	.byte	0x04, 0x17
        /*003a*/ 	.short	(.L_373 - .L_372)
.L_372:
        /*003c*/ 	.word	0x00000000
        /*0040*/ 	.short	0x0000
        /*0042*/ 	.short	0x0000
        /*0044*/ 	.byte	0x00, 0xf5, 0x21, 0x00


	//----- nvinfo : EIATTR_SPARSE_MMA_MASK
	.align		4
.L_373:
        /*0048*/ 	.byte	0x03, 0x50
        /*004a*/ 	.short	0x0000


	//----- nvinfo : EIATTR_MAXREG_COUNT
	.align		4
        /*004c*/ 	.byte	0x03, 0x1b
        /*004e*/ 	.short	0x00ff


	//----- nvinfo : EIATTR_MERCURY_ISA_VERSION
	.align		4
        /*0050*/ 	.byte	0x03, 0x5f
        /*0052*/ 	.short	0x0101


	//----- nvinfo : EIATTR_VRC_CTA_INIT_COUNT
	.align		4
        /*0054*/ 	.byte	0x02, 0x4a
	.zero		1
	.zero		1


	//----- nvinfo : EIATTR_EXIT_INSTR_OFFSETS
	.align		4
        /*0058*/ 	.byte	0x04, 0x1c
        /*005a*/ 	.short	(.L_375 - .L_374)


	//   ....[0]....
.L_374:
        /*005c*/ 	.word	0x00000070


	//   ....[1]....
        /*0060*/ 	.word	0x00000110


	//----- nvinfo : EIATTR_CBANK_PARAM_SIZE
	.align		4
.L_375:
        /*0064*/ 	.byte	0x03, 0x19
        /*0066*/ 	.short	0x001c


	//----- nvinfo : EIATTR_PARAM_CBANK
	.align		4
        /*0068*/ 	.byte	0x04, 0x0a
        /*006a*/ 	.short	(.L_377 - .L_376)
	.align		4
.L_376:
        /*006c*/ 	.word	index@(.nv.constant0._Z11scalar_prodPKddPdi)
        /*0070*/ 	.short	0x0380
        /*0072*/ 	.short	0x001c


	//----- nvinfo : EIATTR_SW_WAR
	.align		4
.L_377:
        /*0074*/ 	.byte	0x04, 0x36
        /*0076*/ 	.short	(.L_379 - .L_378)
.L_378:
        /*0078*/ 	.word	0x00000008
.L_379:


//--------------------- .nv.info._Z11scalar_prodPKdS0_Pdi --------------------------
	.section	.nv.info._Z11scalar_prodPKdS0_Pdi,"",@"SHT_CUDA_INFO"
	.sectionflags	@""
	.align	4


	//----- nvinfo : EIATTR_CUDA_API_VERSION
	.align		4
        /*0000*/ 	.byte	0x04, 0x37
        /*0002*/ 	.short	(.L_381 - .L_380)
.L_380:
        /*0004*/ 	.word	0x00000082


	//----- nvinfo : EIATTR_KPARAM_INFO
	.align		4
.L_381:
        /*0008*/ 	.byte	0x04, 0x17
        /*000a*/ 	.short	(.L_383 - .L_382)
.L_382:
        /*000c*/ 	.word	0x00000000
        /*0010*/ 	.short	0x0003
        /*0012*/ 	.short	0x0018
        /*0014*/ 	.byte	0x00, 0xf0, 0x11, 0x00


	//----- nvinfo : EIATTR_KPARAM_INFO
	.align		4
.L_383:
        /*0018*/ 	.byte	0x04, 0x17
        /*001a*/ 	.short	(.L_385 - .L_384)
.L_384:
        /*001c*/ 	.word	0x00000000
        /*0020*/ 	.short	0x0002
        /*0022*/ 	.short	0x0010
        /*0024*/ 	.byte	0x00, 0xf5, 0x21, 0x00


	//----- nvinfo : EIATTR_KPARAM_INFO
	.align		4
.L_385:
        /*0028*/ 	.byte	0x04, 0x17
        /*002a*/ 	.short	(.L_387 - .L_386)
.L_386:
        /*002c*/ 	.word	0x00000000
        /*0030*/ 	.short	0x0001
        /*0032*/ 	.short	0x0008
        /*0034*/ 	.byte	0x00, 0xf5, 0x21, 0x00


	//----- nvinfo : EIATTR_KPARAM_INFO
	.align		4
.L_387:
        /*0038*/ 	.byte	0x04, 0x17
        /*003a*/ 	.short	(.L_389 - .L_388)
.L_388:
        /*003c*/ 	.word	0x00000000
        /*0040*/ 	.short	0x0000
        /*0042*/ 	.short	0x0000
        /*0044*/ 	.byte	0x00, 0xf5, 0x21, 0x00


	//----- nvinfo : EIATTR_SPARSE_MMA_MASK
	.align		4
.L_389:
        /*0048*/ 	.byte	0x03, 0x50
        /*004a*/ 	.short	0x0000


	//----- nvinfo : EIATTR_MAXREG_COUNT
	.align		4
        /*004c*/ 	.byte	0x03, 0x1b
        /*004e*/ 	.short	0x00ff


	//----- nvinfo : EIATTR_MERCURY_ISA_VERSION
	.align		4
        /*0050*/ 	.byte	0x03, 0x5f
        /*0052*/ 	.short	0x0101


	//----- nvinfo : EIATTR_VRC_CTA_INIT_COUNT
	.align		4
        /*0054*/ 	.byte	0x02, 0x4a
	.zero		1
	.zero		1


	//----- nvinfo : EIATTR_EXIT_INSTR_OFFSETS
	.align		4
        /*0058*/ 	.byte	0x04, 0x1c
        /*005a*/ 	.short	(.L_391 - .L_390)


	//   ....[0]....
.L_390:
        /*005c*/ 	.word	0x00000070


	//   ....[1]....
        /*0060*/ 	.word	0x00000120


	//----- nvinfo : EIATTR_CBANK_PARAM_SIZE
	.align		4
.L_391:
        /*0064*/ 	.byte	0x03, 0x19
        /*0066*/ 	.short	0x001c


	//----- nvinfo : EIATTR_PARAM_CBANK
	.align		4
        /*0068*/ 	.byte	0x04, 0x0a
        /*006a*/ 	.short	(.L_393 - .L_392)
	.align		4
.L_392:
        /*006c*/ 	.word	index@(.nv.constant0._Z11scalar_prodPKdS0_Pdi)
        /*0070*/ 	.short	0x0380
        /*0072*/ 	.short	0x001c


	//----- nvinfo : EIATTR_SW_WAR
	.align		4
.L_393:
        /*0074*/ 	.byte	0x04, 0x36
        /*0076*/ 	.short	(.L_395 - .L_394)
.L_394:
        /*0078*/ 	.word	0x00000008
.L_395:


//--------------------- .nv.info._Z15elementwise_addPKdS0_Pdi --------------------------
	.section	.nv.info._Z15elementwise_addPKdS0_Pdi,"",@"SHT_CUDA_INFO"
	.sectionflags	@""
	.align	4


	//----- nvinfo : EIATTR_CUDA_API_VERSION
	.align		4
        /*0000*/ 	.byte	0x04, 0x37
        /*0002*/ 	.short	(.L_397 - .L_396)
.L_396:
        /*0004*/ 	.word	0x00000082


	//----- nvinfo : EIATTR_KPARAM_INFO
	.align		4
.L_397:
        /*0008*/ 	.byte	0x04, 0x17
        /*000a*/ 	.short	(.L_399 - .L_398)
.L_398:
        /*000c*/ 	.word	0x00000000
        /*0010*/ 	.short	0x0003
        /*0012*/ 	.short	0x0018
        /*0014*/ 	.byte	0x00, 0xf0, 0x11, 0x00


	//----- nvinfo : EIATTR_KPARAM_INFO
	.align		4
.L_399:
        /*0018*/ 	.byte	0x04, 0x17
        /*001a*/ 	.short	(.L_401 - .L_400)
.L_400:
        /*001c*/ 	.word	0x00000000
        /*0020*/ 	.short	0x0002
        /*0022*/ 	.short	0x0010
        /*0024*/ 	.byte	0x00, 0xf5, 0x21, 0x00


	//----- nvinfo : EIATTR_KPARAM_INFO
	.align		4
.L_401:
        /*0028*/ 	.byte	0x04, 0x17
        /*002a*/ 	.short	(.L_403 - .L_402)
.L_402:
        /*002c*/ 	.word	0x00000000
        /*0030*/ 	.short	0x0001
        /*0032*/ 	.short	0x0008
        /*0034*/ 	.byte	0x00, 0xf5, 0x21, 0x00


	//----- nvinfo : EIATTR_KPARAM_INFO
	.align		4
.L_403:
        /*0038*/ 	.byte	0x04, 0x17
        /*003a*/ 	.short	(.L_405 - .L_404)
.L_404:
        /*003c*/ 	.word	0x00000000
        /*0040*/ 	.short	0x0000
        /*0042*/ 	.short	0x0000
        /*0044*/ 	.byte	0x00, 0xf5, 0x21, 0x00


	//----- nvinfo : EIATTR_SPARSE_MMA_MASK
	.align		4
.L_405:
        /*0048*/ 	.byte	0x03, 0x50
        /*004a*/ 	.short	0x0000


	//----- nvinfo : EIATTR_MAXREG_COUNT
	.align		4
        /*004c*/ 	.byte	0x03, 0x1b
        /*004e*/ 	.short	0x00ff


	//----- nvinfo : EIATTR_MERCURY_ISA_VERSION
	.align		4
        /*0050*/ 	.byte	0x03, 0x5f
        /*0052*/ 	.short	0x0101


	//----- nvinfo : EIATTR_VRC_CTA_INIT_COUNT
	.align		4
        /*0054*/ 	.byte	0x02, 0x4a
	.zero		1
	.zero		1


	//----- nvinfo : EIATTR_EXIT_INSTR_OFFSETS
	.align		4
        /*0058*/ 	.byte	0x04, 0x1c
        /*005a*/ 	.short	(.L_407 - .L_406)


	//   ....[0]....
.L_406:
        /*005c*/ 	.word	0x00000070


	//   ....[1]....
        /*0060*/ 	.word	0x00000130


	//----- nvinfo : EIATTR_CBANK_PARAM_SIZE
	.align		4
.L_407:
        /*0064*/ 	.byte	0x03, 0x19
        /*0066*/ 	.short	0x001c


	//----- nvinfo : EIATTR_PARAM_CBANK
	.align		4
        /*0068*/ 	.byte	0x04, 0x0a
        /*006a*/ 	.short	(.L_409 - .L_408)
	.align		4
.L_408:
        /*006c*/ 	.word	index@(.nv.constant0._Z15elementwise_addPKdS0_Pdi)
        /*0070*/ 	.short	0x0380
        /*0072*/ 	.short	0x001c


	//----- nvinfo : EIATTR_SW_WAR
	.align		4
.L_409:
        /*0074*/ 	.byte	0x04, 0x36
        /*0076*/ 	.short	(.L_411 - .L_410)
.L_410:
        /*0078*/ 	.word	0x00000008
.L_411:


//--------------------- .nv.info._Z20elementwise_subtractPKdS0_Pdi --------------------------
	.section	.nv.info._Z20elementwise_subtractPKdS0_Pdi,"",@"SHT_CUDA_INFO"
	.sectionflags	@""
	.align	4


	//----- nvinfo : EIATTR_CUDA_API_VERSION
	.align		4
        /*0000*/ 	.byte	0x04, 0x37
        /*0002*/ 	.short	(.L_413 - .L_412)
.L_412:
        /*0004*/ 	.word	0x00000082


	//----- nvinfo : EIATTR_KPARAM_INFO
	.align		4
.L_413:
        /*0008*/ 	.byte	0x04, 0x17
        /*000a*/ 	.short	(.L_415 - .L_414)
.L_414:
        /*000c*/ 	.word	0x00000000
        /*0010*/ 	.short	0x0003
        /*0012*/ 	.short	0x0018
        /*0014*/ 	.byte	0x00, 0xf0, 0x11, 0x00


	//----- nvinfo : EIATTR_KPARAM_INFO
	.align		4
.L_415:
        /*0018*/ 	.byte	0x04, 0x17
        /*001a*/ 	.short	(.L_417 - .L_416)
.L_416:
        /*001c*/ 	.word	0x00000000
        /*0020*/ 	.short	0x0002
        /*0022*/ 	.short	0x0010
        /*0024*/ 	.byte	0x00, 0xf5, 0x21, 0x00


	//----- nvinfo : EIATTR_KPARAM_INFO
	.align		4
.L_417:
        /*0028*/ 	.byte	0x04, 0x17
        /*002a*/ 	.short	(.L_419 - .L_418)
.L_418:
        /*002c*/ 	.word	0x00000000
        /*0030*/ 	.short	0x0001
        /*0032*/ 	.short	0x0008
        /*0034*/ 	.byte	0x00, 0xf5, 0x21, 0x00


	//----- nvinfo : EIATTR_KPARAM_INFO
	.align		4
.L_419:
        /*0038*/ 	.byte	0x04, 0x17
        /*003a*/ 	.short	(.L_421 - .L_420)
.L_420:
        /*003c*/ 	.word	0x00000000
        /*0040*/ 	.short	0x0000
        /*0042*/ 	.short	0x0000
        /*0044*/ 	.byte	0x00, 0xf5, 0x21, 0x00


	//----- nvinfo : EIATTR_SPARSE_MMA_MASK
	.align		4
.L_421:
        /*0048*/ 	.byte	0x03, 0x50
        /*004a*/ 	.short	0x0000


	//----- nvinfo : EIATTR_MAXREG_COUNT
	.align		4
        /*004c*/ 	.byte	0x03, 0x1b
        /*004e*/ 	.short	0x00ff


	//----- nvinfo : EIATTR_MERCURY_ISA_VERSION
	.align		4
        /*0050*/ 	.byte	0x03, 0x5f
        /*0052*/ 	.short	0x0101


	//----- nvinfo : EIATTR_VRC_CTA_INIT_COUNT
	.align		4
        /*0054*/ 	.byte	0x02, 0x4a
	.zero		1
	.zero		1


	//----- nvinfo : EIATTR_EXIT_INSTR_OFFSETS
	.align		4
        /*0058*/ 	.byte	0x04, 0x1c
        /*005a*/ 	.short	(.L_423 - .L_422)


	//   ....[0]....
.L_422:
        /*005c*/ 	.word	0x00000070


	//   ....[1]....
        /*0060*/ 	.word	0x00000130


	//----- nvinfo : EIATTR_CBANK_PARAM_SIZE
	.align		4
.L_423:
        /*0064*/ 	.byte	0x03, 0x19
        /*0066*/ 	.short	0x001c


	//----- nvinfo : EIATTR_PARAM_CBANK
	.align		4
        /*0068*/ 	.byte	0x04, 0x0a
        /*006a*/ 	.short	(.L_425 - .L_424)
	.align		4
.L_424:
        /*006c*/ 	.word	index@(.nv.constant0._Z20elementwise_subtractPKdS0_Pdi)
        /*0070*/ 	.short	0x0380
        /*0072*/ 	.short	0x001c


	//----- nvinfo : EIATTR_SW_WAR
	.align		4
.L_425:
        /*0074*/ 	.byte	0x04, 0x36
        /*0076*/ 	.short	(.L_427 - .L_426)
.L_426:
        /*0078*/ 	.word	0x00000008
.L_427:


//--------------------- .nv.info._Z16elementwise_prodPKdS0_Pdi --------------------------
	.section	.nv.info._Z16elementwise_prodPKdS0_Pdi,"",@"SHT_CUDA_INFO"
	.sectionflags	@""
	.align	4


	//----- nvinfo : EIATTR_CUDA_API_VERSION
	.align		4
        /*0000*/ 	.byte	0x04, 0x37
        /*0002*/ 	.short	(.L_429 - .L_428)
.L_428:
        /*0004*/ 	.word	0x00000082


	//----- nvinfo : EIATTR_KPARAM_INFO
	.align		4
.L_429:
        /*0008*/ 	.byte	0x04, 0x17
        /*000a*/ 	.short	(.L_431 - .L_430)
.L_430:
        /*000c*/ 	.word	0x00000000
        /*0010*/ 	.short	0x0003
        /*0012*/ 	.short	0x0018
        /*0014*/ 	.byte	0x00, 0xf0, 0x11, 0x00


	//----- nvinfo : EIATTR_KPARAM_INFO
	.align		4
.L_431:
        /*0018*/ 	.byte	0x04, 0x17
        /*001a*/ 	.short	(.L_433 - .L_432)
.L_432:
        /*001c*/ 	.word	0x00000000
        /*0020*/ 	.short	0x0002
        /*0022*/ 	.short	0x0010
        /*0024*/ 	.byte	0x00, 0xf5, 0x21, 0x00


	//----- nvinfo : EIATTR_KPARAM_INFO
	.align		4
.L_433:
        /*0028*/ 	.byte	0x04, 0x17
        /*002a*/ 	.short	(.L_435 - .L_434)
.L_434:
        /*002c*/ 	.word	0x00000000
        /*0030*/ 	.short	0x0001
        /*0032*/ 	.short	0x0008
        /*0034*/ 	.byte	0x00, 0xf5, 0x21, 0x00


	//----- nvinfo : EIATTR_KPARAM_INFO
	.align		4
.L_435:
        /*0038*/ 	.byte	0x04, 0x17
        /*003a*/ 	.short	(.L_437 - .L_436)
.L_436:
        /*003c*/ 	.word	0x00000000
        /*0040*/ 	.short	0x0000
        /*0042*/ 	.short	0x0000
        /*0044*/ 	.byte	0x00, 0xf5, 0x21, 0x00


	//----- nvinfo : EIATTR_SPARSE_MMA_MASK
	.align		4
.L_437:
        /*0048*/ 	.byte	0x03, 0x50
        /*004a*/ 	.short	0x0000


	//----- nvinfo : EIATTR_MAXREG_COUNT
	.align		4
        /*004c*/ 	.byte	0x03, 0x1b
        /*004e*/ 	.short	0x00ff


	//----- nvinfo : EIATTR_MERCURY_ISA_VERSION
	.align		4
        /*0050*/ 	.byte	0x03, 0x5f
        /*0052*/ 	.short	0x0101


	//----- nvinfo : EIATTR_VRC_CTA_INIT_COUNT
	.align		4
        /*0054*/ 	.byte	0x02, 0x4a
	.zero		1
	.zero		1


	//----- nvinfo : EIATTR_EXIT_INSTR_OFFSETS
	.align		4
        /*0058*/ 	.byte	0x04, 0x1c
        /*005a*/ 	.short	(.L_439 - .L_438)


	//   ....[0]....
.L_438:
        /*005c*/ 	.word	0x00000070


	//   ....[1]....
        /*0060*/ 	.word	0x00000130


	//----- nvinfo : EIATTR_CBANK_PARAM_SIZE
	.align		4
.L_439:
        /*0064*/ 	.byte	0x03, 0x19
        /*0066*/ 	.short	0x001c


	//----- nvinfo : EIATTR_PARAM_CBANK
	.align		4
        /*0068*/ 	.byte	0x04, 0x0a
        /*006a*/ 	.short	(.L_441 - .L_440)
	.align		4
.L_440:
        /*006c*/ 	.word	index@(.nv.constant0._Z16elementwise_prodPKdS0_Pdi)
        /*0070*/ 	.short	0x0380
        /*0072*/ 	.short	0x001c


	//----- nvinfo : EIATTR_SW_WAR
	.align		4
.L_441:
        /*0074*/ 	.byte	0x04, 0x36
        /*0076*/ 	.short	(.L_443 - .L_442)
.L_442:
        /*0078*/ 	.word	0x00000008
.L_443:


//--------------------- .nv.info._Z7l2_normPKdPdi --------------------------
	.section	.nv.info._Z7l2_normPKdPdi,"",@"SHT_CUDA_INFO"
	.sectionflags	@""
	.align	4


	//----- nvinfo : EIATTR_CUDA_API_VERSION
	.align		4
        /*0000*/ 	.byte	0x04, 0x37
        /*0002*/ 	.short	(.L_445 - .L_444)
.L_444:
        /*0004*/ 	.word	0x00000082


	//----- nvinfo : EIATTR_KPARAM_INFO
	.align		4
.L_445:
        /*0008*/ 	.byte	0x04, 0x17
        /*000a*/ 	.short	(.L_447 - .L_446)
.L_446:
        /*000c*/ 	.word	0x00000000
        /*0010*/ 	.short	0x0002
        /*0012*/ 	.short	0x0010
        /*0014*/ 	.byte	0x00, 0xf0, 0x11, 0x00


	//----- nvinfo : EIATTR_KPARAM_INFO
	.align		4
.L_447:
        /*0018*/ 	.byte	0x04, 0x17
        /*001a*/ 	.short	(.L_449 - .L_448)
.L_448:
        /*001c*/ 	.word	0x00000000
        /*0020*/ 	.short	0x0001
        /*0022*/ 	.short	0x0008
        /*0024*/ 	.byte	0x00, 0xf5, 0x21, 0x00


	//----- nvinfo : EIATTR_KPARAM_INFO
	.align		4
.L_449:
        /*0028*/ 	.byte	0x04, 0x17
        /*002a*/ 	.short	(.L_451 - .L_450)
.L_450:
        /*002c*/ 	.word	0x00000000
        /*0030*/ 	.short	0x0000
        /*0032*/ 	.short	0x0000
        /*0034*/ 	.byte	0x00, 0xf5, 0x21, 0x00


	//----- nvinfo : EIATTR_SPARSE_MMA_MASK
	.align		4
.L_451:
        /*0038*/ 	.byte	0x03, 0x50
        /*003a*/ 	.short	0x0000


	//----- nvinfo : EIATTR_MAXREG_COUNT
	.align		4
        /*003c*/ 	.byte	0x03, 0x1b
        /*003e*/ 	.short	0x00ff


	//----- nvinfo : EIATTR_MERCURY_ISA_VERSION
	.align		4
        /*0040*/ 	.byte	0x03, 0x5f
        /*0042*/ 	.short	0x0101


	//----- nvinfo : EIATTR_VRC_CTA_INIT_COUNT
	.align		4
        /*0044*/ 	.byte	0x02, 0x4a
	.zero		1
	.zero		1


	//----- nvinfo : EIATTR_EXIT_INSTR_OFFSETS
	.align		4
        /*0048*/ 	.byte	0x04, 0x1c
        /*004a*/ 	.short	(.L_453 - .L_452)


	//   ....[0]....
.L_452:
        /*004c*/ 	.word	0x00000070


	//   ....[1]....
        /*0050*/ 	.word	0x00000bd0


	//----- nvinfo : EIATTR_CRS_STACK_SIZE
	.align		4
.L_453:
        /*0054*/ 	.byte	0x04, 0x1e
        /*0056*/ 	.short	(.L_455 - .L_454)
.L_454:
        /*0058*/ 	.word	0x00000000


	//----- nvinfo : EIATTR_CBANK_PARAM_SIZE
	.align		4
.L_455:
        /*005c*/ 	.byte	0x03, 0x19
        /*005e*/ 	.short	0x0014


	//----- nvinfo : EIATTR_PARAM_CBANK
	.align		4
        /*0060*/ 	.byte	0x04, 0x0a
        /*0062*/ 	.short	(.L_457 - .L_456)
	.align		4
.L_456:
        /*0064*/ 	.word	index@(.nv.constant0._Z7l2_normPKdPdi)
        /*0068*/ 	.short	0x0380
        /*006a*/ 	.short	0x0014


	//----- nvinfo : EIATTR_SW_WAR
	.align		4
.L_457:
        /*006c*/ 	.byte	0x04, 0x36
        /*006e*/ 	.short	(.L_459 - .L_458)
.L_458:
        /*0070*/ 	.word	0x00000008
.L_459:


//--------------------- .nv.info._Z3sumPKdPdi     --------------------------
	.section	.nv.info._Z3sumPKdPdi,"",@"SHT_CUDA_INFO"
	.sectionflags	@""
	.align	4


	//----- nvinfo : EIATTR_CUDA_API_VERSION
	.align		4
        /*0000*/ 	.byte	0x04, 0x37
        /*0002*/ 	.short	(.L_461 - .L_460)
.L_460:
        /*0004*/ 	.word	0x00000082


	//----- nvinfo : EIATTR_KPARAM_INFO
	.align		4
.L_461:
        /*0008*/ 	.byte	0x04, 0x17
        /*000a*/ 	.short	(.L_463 - .L_462)
.L_462:
        /*000c*/ 	.word	0x00000000
        /*0010*/ 	.short	0x0002
        /*0012*/ 	.short	0x0010
        /*0014*/ 	.byte	0x00, 0xf0, 0x11, 0x00


	//----- nvinfo : EIATTR_KPARAM_INFO
	.align		4
.L_463:
        /*0018*/ 	.byte	0x04, 0x17
        /*001a*/ 	.short	(.L_465 - .L_464)
.L_464:
        /*001c*/ 	.word	0x00000000
        /*0020*/ 	.short	0x0001
        /*0022*/ 	.short	0x0008
        /*0024*/ 	.byte	0x00, 0xf5, 0x21, 0x00


	//----- nvinfo : EIATTR_KPARAM_INFO
	.align		4
.L_465:
        /*0028*/ 	.byte	0x04, 0x17
        /*002a*/ 	.short	(.L_467 - .L_466)
.L_466:
        /*002c*/ 	.word	0x00000000
        /*0030*/ 	.short	0x0000
        /*0032*/ 	.short	0x0000
        /*0034*/ 	.byte	0x00, 0xf5, 0x21, 0x00


	//----- nvinfo : EIATTR_SPARSE_MMA_MASK
	.align		4
.L_467:
        /*0038*/ 	.byte	0x03, 0x50
        /*003a*/ 	.short	0x0000


	//----- nvinfo : EIATTR_MAXREG_COUNT
	.align		4
        /*003c*/ 	.byte	0x03, 0x1b
        /*003e*/ 	.short	0x00ff


	//----- nvinfo : EIATTR_MERCURY_ISA_VERSION
	.align		4
        /*0040*/ 	.byte	0x03, 0x5f
        /*0042*/ 	.short	0x0101


	//----- nvinfo : EIATTR_VRC_CTA_INIT_COUNT
	.align		4
        /*0044*/ 	.byte	0x02, 0x4a
	.zero		1
	.zero		1


	//----- nvinfo : EIATTR_EXIT_INSTR_OFFSETS
	.align		4
        /*0048*/ 	.byte	0x04, 0x1c
        /*004a*/ 	.short	(.L_469 - .L_468)


	//   ....[0]....
.L_468:
        /*004c*/ 	.word	0x00000090


	//   ....[1]....
        /*0050*/ 	.word	0x00000500


	//   ....[2]....
        /*0054*/ 	.word	0x00000700


	//   ....[3]....
        /*0058*/ 	.word	0x00000840


	//   ....[4]....
        /*005c*/ 	.word	0x00000920


	//----- nvinfo : EIATTR_CBANK_PARAM_SIZE
	.align		4
.L_469:
        /*0060*/ 	.byte	0x03, 0x19
        /*0062*/ 	.short	0x0014


	//----- nvinfo : EIATTR_PARAM_CBANK
	.align		4
        /*0064*/ 	.byte	0x04, 0x0a
        /*0066*/ 	.short	(.L_471 - .L_470)
	.align		4
.L_470:
        /*0068*/ 	.word	index@(.nv.constant0._Z3sumPKdPdi)
        /*006c*/ 	.short	0x0380
        /*006e*/ 	.short	0x0014


	//----- nvinfo : EIATTR_SW_WAR
	.align		4
.L_471:
        /*0070*/ 	.byte	0x04, 0x36
        /*0072*/ 	.short	(.L_473 - .L_472)
.L_472:
        /*0074*/ 	.word	0x00000008
.L_473:


//--------------------- .nv.info._Z6cross3PKdS0_Pd --------------------------
	.section	.nv.info._Z6cross3PKdS0_Pd,"",@"SHT_CUDA_INFO"
	.sectionflags	@""
	.align	4


	//----- nvinfo : EIATTR_CUDA_API_VERSION
	.align		4
        /*0000*/ 	.byte	0x04, 0x37
        /*0002*/ 	.short	(.L_475 - .L_474)
.L_474:
        /*0004*/ 	.word	0x00000082


	//----- nvinfo : EIATTR_KPARAM_INFO
	.align		4
.L_475:
        /*0008*/ 	.byte	0x04, 0x17
        /*000a*/ 	.short	(.L_477 - .L_476)
.L_476:
        /*000c*/ 	.word	0x00000000
        /*0010*/ 	.short	0x0002
        /*0012*/ 	.short	0x0010
        /*0014*/ 	.byte	0x00, 0xf5, 0x21, 0x00


	//----- nvinfo : EIATTR_KPARAM_INFO
	.align		4
.L_477:
        /*0018*/ 	.byte	0x04, 0x17
        /*001a*/ 	.short	(.L_479 - .L_478)
.L_478:
        /*001c*/ 	.word	0x00000000
        /*0020*/ 	.short	0x0001
        /*0022*/ 	.short	0x0008
        /*0024*/ 	.byte	0x00, 0xf5, 0x21, 0x00


	//----- nvinfo : EIATTR_KPARAM_INFO
	.align		4
.L_479:
        /*0028*/ 	.byte	0x04, 0x17
        /*002a*/ 	.short	(.L_481 - .L_480)
.L_480:
        /*002c*/ 	.word	0x00000000
        /*0030*/ 	.short	0x0000
        /*0032*/ 	.short	0x0000
        /*0034*/ 	.byte	0x00, 0xf5, 0x21, 0x00


	//----- nvinfo : EIATTR_SPARSE_MMA_MASK
	.align		4
.L_481:
        /*0038*/ 	.byte	0x03, 0x50
        /*003a*/ 	.short	0x0000


	//----- nvinfo : EIATTR_MAXREG_COUNT
	.align		4
        /*003c*/ 	.byte	0x03, 0x1b
        /*003e*/ 	.short	0x00ff


	//----- nvinfo : EIATTR_MERCURY_ISA_VERSION
	.align		4
        /*0040*/ 	.byte	0x03, 0x5f
        /*0042*/ 	.short	0x0101


	//----- nvinfo : EIATTR_VRC_CTA_INIT_COUNT
	.align		4
        /*0044*/ 	.byte	0x02, 0x4a
	.zero		1
	.zero		1


	//----- nvinfo : EIATTR_EXIT_INSTR_OFFSETS
	.align		4
        /*0048*/ 	.byte	0x04, 0x1c
        /*004a*/ 	.short	(.L_483 - .L_482)


	//   ....[0]....
.L_482:
        /*004c*/ 	.word	0x00000070


	//   ....[1]....
        /*0050*/ 	.word	0x00000210


	//----- nvinfo : EIATTR_CBANK_PARAM_SIZE
	.align		4
.L_483:
        /*0054*/ 	.byte	0x03, 0x19
        /*0056*/ 	.short	0x0018


	//----- nvinfo : EIATTR_PARAM_CBANK
	.align		4
        /*0058*/ 	.byte	0x04, 0x0a
        /*005a*/ 	.short	(.L_485 - .L_484)
	.align		4
.L_484:
        /*005c*/ 	.word	index@(.nv.constant0._Z6cross3PKdS0_Pd)
        /*0060*/ 	.short	0x0380
        /*0062*/ 	.short	0x0018


	//----- nvinfo : EIATTR_SW_WAR
	.align		4
.L_485:
        /*0064*/ 	.byte	0x04, 0x36
        /*0066*/ 	.short	(.L_487 - .L_486)
.L_486:
        /*0068*/ 	.word	0x00000008
.L_487:


//--------------------- .nv.callgraph             --------------------------
	.section	.nv.callgraph,"",@"SHT_CUDA_CALLGRAPH"
	.align	4
	.sectionentsize	8
	.align		4
        /*0000*/ 	.word	0x00000000
	.align		4
        /*0004*/ 	.word	0xffffffff
	.align		4
        /*0008*/ 	.word	index@(_Z20rasterization_kernelPKdS0_S0_PhPdiii)
	.align		4
        /*000c*/ 	.word	index@(vprintf)
	.align		4
        /*0010*/ 	.word	index@(_Z20rasterization_kernelPKdS0_S0_PhPdiii)
	.align		4
        /*0014*/ 	.word	index@(free)
	.align		4
        /*0018*/ 	.word	index@(_Z20rasterization_kernelPKdS0_S0_PhPdiii)
	.align		4
        /*001c*/ 	.word	index@(malloc)
	.align		4
        /*0020*/ 	.word	index@(_Z12phong_shaderPKdS0_S0_S0_Pdidddd)
	.align		4
        /*0024*/ 	.word	index@(free)
	.align		4
        /*0028*/ 	.word	index@(_Z12phong_shaderPKdS0_S0_S0_Pdidddd)
	.align		4
        /*002c*/ 	.word	index@(malloc)
	.align		4
        /*0030*/ 	.word	0x00000000
	.align		4
        /*0034*/ 	.word	0xfffffffe
	.align		4
        /*0038*/ 	.word	0x00000000
	.align		4
        /*003c*/ 	.word	0xfffffffd
	.align		4
        /*0040*/ 	.word	0x00000000
	.align		4
        /*0044*/ 	.word	0xfffffffc


//--------------------- .nv.constant4             --------------------------
	.section	.nv.constant4,"a",@progbits
	.align	8
	.align		8
.nv.constant4:
        /*0000*/ 	.dword	malloc
	.align		8
        /*0008*/ 	.dword	vprintf
	.align		8
        /*0010*/ 	.dword	free
	.align		8
        /*0018*/ 	.dword	$str
	.align		8
        /*0020*/ 	.dword	__cudart_i2opi_d


//--------------------- .text._Z20rasterization_kernelPKdS0_S0_PhPdiii --------------------------
	.section	.text._Z20rasterization_kernelPKdS0_S0_PhPdiii,"ax",@progbits
	.align	128
        .global         _Z20rasterization_kernelPKdS0_S0_PhPdiii
        .type           _Z20rasterization_kernelPKdS0_S0_PhPdiii,@function
        .size           _Z20rasterization_kernelPKdS0_S0_PhPdiii,(.L_x_452 - _Z20rasterization_kernelPKdS0_S0_PhPdiii)
        .other          _Z20rasterization_kernelPKdS0_S0_PhPdiii,@"STO_CUDA_ENTRY STV_DEFAULT"
_Z20rasterization_kernelPKdS0_S0_PhPdiii:
.text._Z20rasterization_kernelPKdS0_S0_PhPdiii:
[----:B------:R-:W0:Y:S01]  /*0000*/  LDC R1, c[0x0][0x37c] ;  /* 0x0000df00ff017b82 */ /* 0x000e220000000800 */
[----:B------:R-:W1:Y:S01]  /*0010*/  S2R R3, SR_TID.X ;  /* 0x0000000000037919 */ /* 0x000e620000002100 */
[----:B------:R-:W2:Y:S06]  /*0020*/  LDCU UR5, c[0x0][0x2fc] ;  /* 0x00005f80ff0577ac */ /* 0x000eac0008000800 */
[----:B------:R-:W1:Y:S01]  /*0030*/  S2UR UR6, SR_CTAID.X ;  /* 0x00000000000679c3 */ /* 0x000e620000002500 */
[----:B0-----:R-:W-:Y:S01]  /*0040*/  VIADD R1, R1, 0xffffffe0 ;  /* 0xffffffe001017836 */ /* 0x001fe20000000000 */
[----:B------:R-:W0:Y:S01]  /*0050*/  LDCU UR7, c[0x0][0x3b0] ;  /* 0x00007600ff0777ac */ /* 0x000e220008000800 */
[----:B------:R-:W3:Y:S05]  /*0060*/  LDCU UR4, c[0x0][0x2f8] ;  /* 0x00005f00ff0477ac */ /* 0x000eea0008000800 */
[----:B------:R-:W1:Y:S01]  /*0070*/  LDC R0, c[0x0][0x360] ;  /* 0x0000d800ff007b82 */ /* 0x000e620000000800 */
[----:B---3--:R-:W-:-:S05]  /*0080*/  IADD3 R2, P1, PT, R1, UR4, RZ ;  /* 0x0000000401027c10 */ /* 0x008fca000ff3e0ff */
[----:B--2---:R-:W-:Y:S02]  /*0090*/  IMAD.X R16, RZ, RZ, UR5, P1 ;  /* 0x00000005ff107e24 */ /* 0x004fe400088e06ff */
[----:B-1----:R-:W-:-:S05]  /*00a0*/  IMAD R0, R0, UR6, R3 ;  /* 0x0000000600007c24 */ /* 0x002fca000f8e0203 */
[----:B0-----:R-:W-:-:S13]  /*00b0*/  ISETP.GE.AND P0, PT, R0, UR7, PT ;  /* 0x0000000700007c0c */ /* 0x001fda000bf06270 */
[----:B------:R-:W-:Y:S05]  /*00c0*/  @P0 EXIT ;  /* 0x000000000000094d */ /* 0x000fea0003800000 */
[----:B------:R-:W0:Y:S01]  /*00d0*/  LDC.64 R38, c[0x0][0x380] ;  /* 0x0000e000ff267b82 */ /* 0x000e220000000a00 */
[----:B------:R-:W1:Y:S01]  /*00e0*/  LDCU.64 UR36, c[0x0][0x358] ;  /* 0x00006b00ff2477ac */ /* 0x000e620008000a00 */
[----:B------:R-:W-:-:S04]  /*00f0*/  IMAD R3, R0, 0x9, RZ ;  /* 0x0000000900037824 */ /* 0x000fc800078e02ff */
[----:B0-----:R-:W-:-:S05]  /*0100*/  IMAD.WIDE R38, R3, 0x8, R38 ;  /* 0x0000000803267825 */ /* 0x001fca00078e0226 */
[----:B-1----:R-:W2:Y:S04]  /*0110*/  LDG.E.64 R6, desc[UR36][R38.64+0x20] ;  /* 0x0000202426067981 */ /* 0x002ea8000c1e1b00 */
[----:B------:R-:W3:Y:S04]  /*0120*/  LDG.E.64 R8, desc[UR36][R38.64+0x38] ;  /* 0x0000382426087981 */ /* 0x000ee8000c1e1b00 */
[----:B------:R-:W4:Y:S01]  /*0130*/  LDG.E.64 R4, desc[UR36][R38.64+0x8] ;  /* 0x0000082426047981 */ /* 0x000f22000c1e1b00 */
[----:B------:R-:W-:Y:S01]  /*0140*/  BSSY.RECONVERGENT B0, `(.L_x_0) ;  /* 0x0000023000007945 */ /* 0x000fe20003800200 */
[----:B--2---:R-:W-:Y:S01]  /*0150*/  IMAD.MOV.U32 R10, RZ, RZ, R7 ;  /* 0x000000ffff0a7224 */ /* 0x004fe200078e0007 */
[----:B---3--:R-:W-:Y:S01]  /*0160*/  DSETP.MAX.AND P0, P1, R6, R8, PT ;  /* 0x000000080600722a */ /* 0x008fe2000390f000 */
[----:B------:R-:W-:Y:S01]  /*0170*/  IMAD.MOV.U32 R13, RZ, RZ, R9 ;  /* 0x000000ffff0d7224 */ /* 0x000fe200078e0009 */
[----:B------:R-:W-:-:S04]  /*0180*/  MOV R11, R8 ;  /* 0x00000008000b7202 */ /* 0x000fc80000000f00 */
[----:B------:R-:W-:Y:S01]  /*0190*/  FSEL R15, R10, R13, P0 ;  /* 0x0000000d0a0f7208 */ /* 0x000fe20000000000 */
[----:B------:R-:W-:-:S05]  /*01a0*/  IMAD.MOV.U32 R10, RZ, RZ, R6 ;  /* 0x000000ffff0a7224 */ /* 0x000fca00078e0006 */
[----:B------:R-:W-:Y:S02]  /*01b0*/  SEL R10, R10, R11, P0 ;  /* 0x0000000b0a0a7207 */ /* 0x000fe40000000000 */
[----:B------:R-:W-:-:S05]  /*01c0*/  @P1 LOP3.LUT R15, R13, 0x80000, RZ, 0xfc, !PT ;  /* 0x000800000d0f1812 */ /* 0x000fca00078efcff */
[----:B------:R-:W-:-:S06]  /*01d0*/  IMAD.MOV.U32 R11, RZ, RZ, R15 ;  /* 0x000000ffff0b7224 */ /* 0x000fcc00078e000f */
[----:B----4-:R-:W-:-:S14]  /*01e0*/  DSETP.GE.AND P1, PT, R4, R10, PT ;  /* 0x0000000a0400722a */ /* 0x010fdc0003f26000 */
[----:B------:R-:W-:Y:S01]  /*01f0*/  @P1 DSETP.GE.AND P0, PT, R6, R8, PT ;  /* 0x000000080600122a */ /* 0x000fe20003f06000 */
[----:B------:R-:W-:Y:S02]  /*0200*/  @P1 IMAD.MOV.U32 R17, RZ, RZ, 0x1 ;  /* 0x00000001ff111424 */ /* 0x000fe400078e00ff */
[----:B------:R-:W-:-:S03]  /*0210*/  @P1 IMAD.MOV.U32 R93, RZ, RZ, RZ ;  /* 0x000000ffff5d1224 */ /* 0x000fc600078e00ff */
[C---:B------:R-:W-:Y:S02]  /*0220*/  @P1 SEL R92, R17.reuse, 0x2, P0 ;  /* 0x00000002115c1807 */ /* 0x040fe40000000000 */
[----:B------:R-:W-:Y:S01]  /*0230*/  @P1 SEL R17, R17, 0x2, !P0 ;  /* 0x0000000211111807 */ /* 0x000fe20004000000 */
[----:B------:R-:W-:Y:S06]  /*0240*/  @P1 BRA `(.L_x_1) ;  /* 0x0000000000481947 */ /* 0x000fec0003800000 */
[----:B------:R-:W-:Y:S01]  /*0250*/  DSETP.MAX.AND P0, P1, R4, R8, PT ;  /* 0x000000080400722a */ /* 0x000fe2000390f000 */
[----:B------:R-:W-:Y:S02]  /*0260*/  IMAD.MOV.U32 R10, RZ, RZ, R5 ;  /* 0x000000ffff0a7224 */ /* 0x000fe400078e0005 */
[----:B------:R-:W-:Y:S02]  /*0270*/  IMAD.MOV.U32 R13, RZ, RZ, R9 ;  /* 0x000000ffff0d7224 */ /* 0x000fe400078e0009 */
[----:B------:R-:W-:-:S03]  /*0280*/  IMAD.MOV.U32 R11, RZ, RZ, R8 ;  /* 0x000000ffff0b7224 */ /* 0x000fc600078e0008 */
[----:B------:R-:W-:Y:S02]  /*0290*/  FSEL R15, R10, R13, P0 ;  /* 0x0000000d0a0f7208 */ /* 0x000fe40000000000 */
[----:B------:R-:W-:-:S04]  /*02a0*/  MOV R10, R4 ;  /* 0x00000004000a7202 */ /* 0x000fc80000000f00 */
[----:B------:R-:W-:Y:S02]  /*02b0*/  @P1 LOP3.LUT R15, R13, 0x80000, RZ, 0xfc, !PT ;  /* 0x000800000d0f1812 */ /* 0x000fe400078efcff */
[----:B------:R-:W-:-:S03]  /*02c0*/  SEL R10, R10, R11, P0 ;  /* 0x0000000b0a0a7207 */ /* 0x000fc60000000000 */
[----:B------:R-:W-:-:S06]  /*02d0*/  IMAD.MOV.U32 R11, RZ, RZ, R15 ;  /* 0x000000ffff0b7224 */ /* 0x000fcc00078e000f */
[----:B------:R-:W-:-:S14]  /*02e0*/  DSETP.GE.AND P2, PT, R6, R10, PT ;  /* 0x0000000a0600722a */ /* 0x000fdc0003f46000 */
[C---:B------:R-:W-:Y:S01]  /*02f0*/  @P2 DSETP.GE.AND P0, PT, R4.reuse, R8, PT ;  /* 0x000000080400222a */ /* 0x040fe20003f06000 */
[----:B------:R-:W-:Y:S01]  /*0300*/  @P2 IMAD.MOV.U32 R93, RZ, RZ, 0x1 ;  /* 0x00000001ff5d2424 */ /* 0x000fe200078e00ff */
[----:B------:R-:W-:Y:S01]  /*0310*/  @!P2 DSETP.GE.AND P1, PT, R4, R6, PT ;  /* 0x000000060400a22a */ /* 0x000fe20003f26000 */
[----:B------:R-:W-:-:S03]  /*0320*/  @!P2 IMAD.MOV.U32 R93, RZ, RZ, 0x2 ;  /* 0x00000002ff5da424 */ /* 0x000fc600078e00ff */
[----:B------:R-:W-:Y:S02]  /*0330*/  @P2 SEL R92, RZ, 0x2, P0 ;  /* 0x00000002ff5c2807 */ /* 0x000fe40000000000 */
[----:B------:R-:W-:Y:S02]  /*0340*/  @P2 SEL R17, RZ, 0x2, !P0 ;  /* 0x00000002ff112807 */ /* 0x000fe40004000000 */
[----:B------:R-:W-:Y:S02]  /*0350*/  @!P2 SEL R92, RZ, 0x1, P1 ;  /* 0x00000001ff5ca807 */ /* 0x000fe40000800000 */
[----:B------:R-:W-:-:S07]  /*0360*/  @!P2 SEL R17, RZ, 0x1, !P1 ;  /* 0x00000001ff11a807 */ /* 0x000fce0004800000 */
.L_x_1:
[----:B------:R-:W-:Y:S05]  /*0370*/  BSYNC.RECONVERGENT B0 ;  /* 0x0000000000007941 */ /* 0x000fea0003800200 */
.L_x_0:
[----:B------:R-:W-:Y:S01]  /*0380*/  IMAD R7, R92, 0x3, RZ ;  /* 0x000000035c077824 */ /* 0x000fe200078e02ff */
[----:B------:R-:W0:Y:S01]  /*0390*/  LDC.64 R90, c[0x0][0x390] ;  /* 0x0000e400ff5a7b82 */ /* 0x000e220000000a00 */
[----:B------:R-:W-:Y:S02]  /*03a0*/  IMAD R37, R93, 0x3, RZ ;  /* 0x000000035d257824 */ /* 0x000fe400078e02ff */
[----:B------:R-:W-:-:S04]  /*03b0*/  IMAD.WIDE.U32 R6, R7, 0x8, R38 ;  /* 0x0000000807067825 */ /* 0x000fc800078e0026 */
[----:B------:R-:W-:Y:S01]  /*03c0*/  IMAD.WIDE.U32 R36, R37, 0x8, R38 ;  /* 0x0000000825247825 */ /* 0x000fe200078e0026 */
[----:B------:R-:W2:Y:S01]  /*03d0*/  LDG.E.64 R8, desc[UR36][R6.64] ;  /* 0x0000002406087981 */ /* 0x000ea2000c1e1b00 */
[----:B------:R-:W1:Y:S03]  /*03e0*/  LDC.64 R34, c[0x0][0x388] ;  /* 0x0000e200ff227b82 */ /* 0x000e660000000a00 */
[----:B------:R-:W2:Y:S01]  /*03f0*/  LDG.E.64 R4, desc[UR36][R36.64] ;  /* 0x0000002424047981 */ /* 0x000ea2000c1e1b00 */
[----:B------:R-:W-:-:S04]  /*0400*/  IMAD R41, R17, 0x3, RZ ;  /* 0x0000000311297824 */ /* 0x000fc800078e02ff */
[----:B------:R-:W-:Y:S01]  /*0410*/  IMAD.WIDE.U32 R40, R41, 0x8, R38 ;  /* 0x0000000829287825 */ /* 0x000fe200078e0026 */
[----:B------:R-:W5:Y:S04]  /*0420*/  LDG.E.64 R6, desc[UR36][R6.64+0x8] ;  /* 0x0000082406067981 */ /* 0x000f68000c1e1b00 */
[----:B------:R-:W3:Y:S01]  /*0430*/  LDG.E.64 R12, desc[UR36][R40.64] ;  /* 0x00000024280c7981 */ /* 0x000ee2000c1e1b00 */
[----:B------:R-:W-:-:S03]  /*0440*/  IMAD R11, R0, 0x3, RZ ;  /* 0x00000003000b7824 */ /* 0x000fc600078e02ff */
[----:B------:R4:W5:Y:S01]  /*0450*/  LDG.E.64 R14, desc[UR36][R40.64+0x8] ;  /* 0x00000824280e7981 */ /* 0x000962000c1e1b00 */
[----:B0-----:R-:W-:-:S04]  /*0460*/  IMAD.WIDE R90, R11, 0x8, R90 ;  /* 0x000000080b5a7825 */ /* 0x001fc800078e025a */
[----:B------:R-:W-:-:S06]  /*0470*/  IMAD.WIDE.U32 R44, R17, 0x8, R90 ;  /* 0x00000008112c7825 */ /* 0x000fcc00078e005a */
[----:B------:R-:W5:Y:S01]  /*0480*/  LDG.E.64 R44, desc[UR36][R44.64] ;  /* 0x000000242c2c7981 */ /* 0x000f62000c1e1b00 */
[----:B--2---:R-:W-:-:S06]  /*0490*/  DSETP.GE.AND P0, PT, R8, R4, PT ;  /* 0x000000040800722a */ /* 0x004fcc0003f06000 */
[----:B------:R-:W-:-:S05]  /*04a0*/  SEL R89, R93, R92, P0 ;  /* 0x0000005c5d597207 */ /* 0x000fca0000000000 */
[----:B------:R-:W-:-:S04]  /*04b0*/  IMAD R23, R89, 0x3, RZ ;  /* 0x0000000359177824 */ /* 0x000fc800078e02ff */
[----:B------:R-:W-:-:S05]  /*04c0*/  IMAD.WIDE.U32 R42, R23, 0x8, R38 ;  /* 0x00000008172a7825 */ /* 0x000fca00078e0026 */
[----:B------:R-:W2:Y:S01]  /*04d0*/  LDG.E.64 R18, desc[UR36][R42.64] ;  /* 0x000000242a127981 */ /* 0x000ea2000c1e1b00 */
[----:B------:R-:W-:Y:S01]  /*04e0*/  SEL R21, R92, R93, P0 ;  /* 0x0000005d5c157207 */ /* 0x000fe20000000000 */
[----:B------:R-:W-:-:S04]  /*04f0*/  IMAD.WIDE.U32 R88, R89, 0x8, R90 ;  /* 0x0000000859587825 */ /* 0x000fc800078e005a */
[----:B------:R-:W-:Y:S02]  /*0500*/  IMAD.WIDE.U32 R86, R21, 0x8, R90 ;  /* 0x0000000815567825 */ /* 0x000fe400078e005a */
[----:B------:R-:W5:Y:S04]  /*0510*/  LDG.E.64 R88, desc[UR36][R88.64] ;  /* 0x0000002458587981 */ /* 0x000f68000c1e1b00 */
[----:B------:R-:W5:Y:S01]  /*0520*/  LDG.E.64 R86, desc[UR36][R86.64] ;  /* 0x0000002456567981 */ /* 0x000f62000c1e1b00 */
[----:B---3--:R-:W-:Y:S01]  /*0530*/  DSETP.GE.AND P0, PT, R8, R12, PT ;  /* 0x0000000c0800722a */ /* 0x008fe20003f06000 */
[----:B-1----:R-:W-:Y:S01]  /*0540*/  IMAD.WIDE R34, R3, 0x8, R34 ;  /* 0x0000000803227825 */ /* 0x002fe200078e0222 */
[----:B------:R-:W-:Y:S01]  /*0550*/  BSSY.RECONVERGENT B1, `(.L_x_2) ;  /* 0x000003f000017945 */ /* 0x000fe20003800200 */
[----:B------:R-:W-:-:S02]  /*0560*/  MOV R80, 0x0 ;  /* 0x0000000000507802 */ /* 0x000fc40000000f00 */
[----:B------:R-:W-:Y:S01]  /*0570*/  CS2R R46, SRZ ;  /* 0x00000000002e7805 */ /* 0x000fe2000001ff00 */
[----:B------:R-:W-:Y:S01]  /*0580*/  IMAD.MOV.U32 R81, RZ, RZ, -0x40100000 ;  /* 0xbff00000ff517424 */ /* 0x000fe200078e00ff */
[----:B------:R-:W-:Y:S02]  /*0590*/  CS2R R84, SRZ ;  /* 0x0000000000547805 */ /* 0x000fe4000001ff00 */
[----:B------:R-:W-:Y:S01]  /*05a0*/  SEL R94, R17, R92, P0 ;  /* 0x0000005c115e7207 */ /* 0x000fe20000000000 */
[----:B------:R-:W-:Y:S01]  /*05b0*/  IMAD R53, R21, 0x3, RZ ;  /* 0x0000000315357824 */ /* 0x000fe200078e02ff */
[----:B------:R-:W-:Y:S01]  /*05c0*/  SEL R95, R92, R17, P0 ;  /* 0x000000115c5f7207 */ /* 0x000fe20000000000 */
[----:B--2---:R-:W-:-:S08]  /*05d0*/  DADD R10, -R12, R18 ;  /* 0x000000000c0a7229 */ /* 0x004fd00000000112 */
[----:B------:R-:W-:-:S14]  /*05e0*/  DSETP.NEU.AND P1, PT, R10, RZ, PT ;  /* 0x000000ff0a00722a */ /* 0x000fdc0003f2d000 */
[----:B------:R-:W-:Y:S01]  /*05f0*/  @!P1 DSETP.MAX.AND P2, P4, R12, R18, PT ;  /* 0x000000120c00922a */ /* 0x000fe20003c4f000 */
[----:B------:R-:W-:Y:S01]  /*0600*/  @!P1 IMAD.MOV.U32 R8, RZ, RZ, R19 ;  /* 0x000000ffff089224 */ /* 0x000fe200078e0013 */
[----:B------:R-:W-:Y:S01]  /*0610*/  @!P1 MOV R3, R13 ;  /* 0x0000000d00039202 */ /* 0x000fe20000000f00 */
[----:B------:R-:W-:-:S03]  /*0620*/  @!P1 IMAD.MOV.U32 R0, RZ, RZ, R12 ;  /* 0x000000ffff009224 */ /* 0x000fc600078e000c */
[----:B------:R-:W-:Y:S01]  /*0630*/  @!P1 FSEL R9, R3, R8, P2 ;  /* 0x0000000803099208 */ /* 0x000fe20001000000 */
[----:B------:R-:W-:Y:S01]  /*0640*/  @!P1 IMAD.MOV.U32 R3, RZ, RZ, R18 ;  /* 0x000000ffff039224 */ /* 0x000fe200078e0012 */
[----:B------:R-:W-:-:S04]  /*0650*/  @!P1 LOP3.LUT R8, R8, 0x80000, RZ, 0xfc, !PT ;  /* 0x0008000008089812 */ /* 0x000fc800078efcff */
[----:B------:R-:W-:Y:S01]  /*0660*/  @!P1 SEL R10, R0, R3, P2 ;  /* 0x00000003000a9207 */ /* 0x000fe20001000000 */
[----:B------:R-:W-:Y:S01]  /*0670*/  @!P1 DSETP.MIN.AND P2, P3, R12, R18, PT ;  /* 0x000000120c00922a */ /* 0x000fe20003b40000 */
[----:B------:R-:W-:Y:S01]  /*0680*/  @!P1 SEL R11, R8, R9, P4 ;  /* 0x00000009080b9207 */ /* 0x000fe20002000000 */
[----:B------:R-:W-:Y:S02]  /*0690*/  @!P1 IMAD.MOV.U32 R3, RZ, RZ, R13 ;  /* 0x000000ffff039224 */ /* 0x000fe400078e000d */
[----:B------:R-:W-:Y:S02]  /*06a0*/  @!P1 IMAD.MOV.U32 R8, RZ, RZ, R19 ;  /* 0x000000ffff089224 */ /* 0x000fe400078e0013 */
[----:B------:R-:W-:-:S03]  /*06b0*/  @!P1 IMAD.MOV.U32 R9, RZ, RZ, R18 ;  /* 0x000000ffff099224 */ /* 0x000fc600078e0012 */
[----:B------:R-:W-:Y:S02]  /*06c0*/  @!P1 FSEL R3, R3, R8, P2 ;  /* 0x0000000803039208 */ /* 0x000fe40001000000 */
[----:B------:R-:W-:Y:S02]  /*06d0*/  @!P1 LOP3.LUT R8, R8, 0x80000, RZ, 0xfc, !PT ;  /* 0x0008000008089812 */ /* 0x000fe400078efcff */
[----:B------:R-:W-:Y:S02]  /*06e0*/  @!P1 SEL R0, R0, R9, P2 ;  /* 0x0000000900009207 */ /* 0x000fe40001000000 */
[----:B------:R-:W-:Y:S01]  /*06f0*/  @!P1 SEL R3, R8, R3, P3 ;  /* 0x0000000308039207 */ /* 0x000fe20001800000 */
[----:B------:R-:W-:Y:S02]  /*0700*/  @!P1 DSETP.LT.AND P5, PT, R10, RZ, PT ;  /* 0x000000ff0a00922a */ /* 0x000fe40003fa1000 */
[----:B------:R-:W-:Y:S02]  /*0710*/  @!P1 IMAD.MOV.U32 R80, RZ, RZ, R0 ;  /* 0x000000ffff509224 */ /* 0x000fe400078e0000 */
[----:B------:R-:W-:Y:S01]  /*0720*/  @!P1 IMAD.MOV.U32 R81, RZ, RZ, R3 ;  /* 0x000000ffff519224 */ /* 0x000fe200078e0003 */
[----:B----4-:R-:W-:Y:S09]  /*0730*/  @!P1 BRA `(.L_x_3) ;  /* 0x0000000000809947 */ /* 0x010ff20003800000 */
[----:B------:R-:W2:Y:S01]  /*0740*/  LDG.E.64 R20, desc[UR36][R42.64+0x8] ;  /* 0x000008242a147981 */ /* 0x000ea2000c1e1b00 */
[----:B------:R-:W-:Y:S01]  /*0750*/  PLOP3.LUT P5, PT, PT, PT, PT, 0x80, 0x8 ;  /* 0x000000000008781c */ /* 0x000fe20003faf070 */
[----:B--2--5:R-:W-:-:S08]  /*0760*/  DADD R8, -R14, R20 ;  /* 0x000000000e087229 */ /* 0x024fd00000000114 */
[----:B------:R-:W-:-:S14]  /*0770*/  DSETP.NEU.AND P0, PT, R8, RZ, PT ;  /* 0x000000ff0800722a */ /* 0x000fdc0003f0d000 */
[----:B------:R-:W-:Y:S05]  /*0780*/  @!P0 BRA `(.L_x_3) ;  /* 0x00000000006c8947 */ /* 0x000fea0003800000 */
[----:B------:R-:W-:Y:S01]  /*0790*/  DADD R18, R12, -R18 ;  /* 0x000000000c127229 */ /* 0x000fe20000000812 */
[----:B------:R-:W-:Y:S01]  /*07a0*/  IMAD.MOV.U32 R8, RZ, RZ, 0x1 ;  /* 0x00000001ff087424 */ /* 0x000fe200078e00ff */
[----:B------:R-:W-:Y:S01]  /*07b0*/  DADD R20, R14, -R20 ;  /* 0x000000000e147229 */ /* 0x000fe20000000814 */
[----:B------:R-:W-:Y:S03]  /*07c0*/  BSSY.RECONVERGENT B2, `(.L_x_4) ;  /* 0x0000016000027945 */ /* 0x000fe60003800200 */
[----:B------:R-:W0:Y:S06]  /*07d0*/  MUFU.RCP64H R9, R19 ;  /* 0x0000001300097308 */ /* 0x000e2c0000001800 */
[----:B------:R-:W-:Y:S01]  /*07e0*/  FSETP.GEU.AND P1, PT, |R21|, 6.5827683646048100446e-37, PT ;  /* 0x036000001500780b */ /* 0x000fe20003f2e200 */
[----:B0-----:R-:W-:-:S08]  /*07f0*/  DFMA R10, -R18, R8, 1 ;  /* 0x3ff00000120a742b */ /* 0x001fd00000000108 */
[----:B------:R-:W-:-:S08]  /*0800*/  DFMA R10, R10, R10, R10 ;  /* 0x0000000a0a0a722b */ /* 0x000fd0000000000a */
[----:B------:R-:W-:-:S08]  /*0810*/  DFMA R10, R8, R10, R8 ;  /* 0x0000000a080a722b */ /* 0x000fd00000000008 */
[----:B------:R-:W-:-:S08]  /*0820*/  DFMA R8, -R18, R10, 1 ;  /* 0x3ff000001208742b */ /* 0x000fd0000000010a */
[----:B------:R-:W-:-:S08]  /*0830*/  DFMA R8, R10, R8, R10 ;  /* 0x000000080a08722b */ /* 0x000fd0000000000a */
[----:B------:R-:W-:-:S08]  /*0840*/  DMUL R46, R20, R8 ;  /* 0x00000008142e7228 */ /* 0x000fd00000000000 */
[----:B------:R-:W-:-:S08]  /*0850*/  DFMA R10, -R18, R46, R20 ;  /* 0x0000002e120a722b */ /* 0x000fd00000000114 */
[----:B------:R-:W-:-:S10]  /*0860*/  DFMA R46, R8, R10, R46 ;  /* 0x0000000a082e722b */ /* 0x000fd4000000002e */
[----:B------:R-:W-:-:S05]  /*0870*/  FFMA R0, RZ, R19, R47 ;  /* 0x00000013ff007223 */ /* 0x000fca000000002f */
[----:B------:R-:W-:-:S13]  /*0880*/  FSETP.GT.AND P0, PT, |R0|, 1.469367938527859385e-39, PT ;  /* 0x001000000000780b */ /* 0x000fda0003f04200 */
[----:B------:R-:W-:Y:S05]  /*0890*/  @P0 BRA P1, `(.L_x_5) ;  /* 0x0000000000200947 */ /* 0x000fea0000800000 */
[----:B------:R-:W-:Y:S01]  /*08a0*/  IMAD.MOV.U32 R0, RZ, RZ, R20 ;  /* 0x000000ffff007224 */ /* 0x000fe200078e0014 */
[----:B------:R-:W-:Y:S01]  /*08b0*/  MOV R71, R21 ;  /* 0x0000001500477202 */ /* 0x000fe20000000f00 */
[----:B------:R-:W-:Y:S01]  /*08c0*/  IMAD.MOV.U32 R8, RZ, RZ, R18 ;  /* 0x000000ffff087224 */ /* 0x000fe200078e0012 */
[----:B------:R-:W-:Y:S01]  /*08d0*/  MOV R20, 0x900 ;  /* 0x0000090000147802 */ /* 0x000fe20000000f00 */
[----:B------:R-:W-:-:S07]  /*08e0*/  IMAD.MOV.U32 R9, RZ, RZ, R19 ;  /* 0x000000ffff097224 */ /* 0x000fce00078e0013 */
[----:B------:R-:W-:Y:S05]  /*08f0*/  CALL.REL.NOINC `($__internal_0_$__cuda_sm20_div_rn_f64_full) ;  /* 0x000000d000b87944 */ /* 0x000fea0003c00000 */
[----:B------:R-:W-:Y:S02]  /*0900*/  IMAD.MOV.U32 R46, RZ, RZ, R98 ;  /* 0x000000ffff2e7224 */ /* 0x000fe400078e0062 */
[----:B------:R-:W-:-:S07]  /*0910*/  IMAD.MOV.U32 R47, RZ, RZ, R99 ;  /* 0x000000ffff2f7224 */ /* 0x000fce00078e0063 */
.L_x_5:
[----:B------:R-:W-:Y:S05]  /*0920*/  BSYNC.RECONVERGENT B2 ;  /* 0x0000000000027941 */ /* 0x000fea0003800200 */
.L_x_4:
[----:B------:R-:W-:-:S11]  /*0930*/  DFMA R84, -R12, R46, R14 ;  /* 0x0000002e0c54722b */ /* 0x000fd6000000010e */
.L_x_3:
[----:B------:R-:W-:Y:S05]  /*0940*/  BSYNC.RECONVERGENT B1 ;  /* 0x0000000000017941 */ /* 0x000fea0003800200 */
.L_x_2:
[----:B------:R-:W-:-:S05]  /*0950*/  IMAD.WIDE.U32 R48, R53, 0x8, R38 ;  /* 0x0000000835307825 */ /* 0x000fca00078e0026 */
[----:B------:R-:W2:Y:S01]  /*0960*/  LDG.E.64 R10, desc[UR36][R48.64] ;  /* 0x00000024300a7981 */ /* 0x000ea2000c1e1b00 */
[----:B------:R-:W-:Y:S01]  /*0970*/  BSSY.RECONVERGENT B1, `(.L_x_6) ;  /* 0x000003d000017945 */ /* 0x000fe20003800200 */
[----:B------:R-:W-:Y:S01]  /*0980*/  IMAD.MOV.U32 R78, RZ, RZ, 0x0 ;  /* 0x00000000ff4e7424 */ /* 0x000fe200078e00ff */
[----:B------:R-:W-:Y:S01]  /*0990*/  CS2R R50, SRZ ;  /* 0x0000000000327805 */ /* 0x000fe2000001ff00 */
[----:B------:R-:W-:Y:S01]  /*09a0*/  IMAD.MOV.U32 R79, RZ, RZ, -0x40100000 ;  /* 0xbff00000ff4f7424 */ /* 0x000fe200078e00ff */
[----:B------:R-:W-:Y:S01]  /*09b0*/  CS2R R82, SRZ ;  /* 0x0000000000527805 */ /* 0x000fe2000001ff00 */
[----:B--2---:R-:W-:-:S08]  /*09c0*/  DADD R8, -R12, R10 ;  /* 0x000000000c087229 */ /* 0x004fd0000000010a */
[----:B------:R-:W-:-:S14]  /*09d0*/  DSETP.NEU.AND P1, PT, R8, RZ, PT ;  /* 0x000000ff0800722a */ /* 0x000fdc0003f2d000 */
[C-C-:B------:R-:W-:Y:S01]  /*09e0*/  @!P1 DSETP.MIN.AND P0, P2, R12.reuse, R10.reuse, PT ;  /* 0x0000000a0c00922a */ /* 0x140fe20003a00000 */
[----:B------:R-:W-:Y:S01]  /*09f0*/  @!P1 IMAD.MOV.U32 R0, RZ, RZ, R13 ;  /* 0x000000ffff009224 */ /* 0x000fe200078e000d */
[----:B------:R-:W-:Y:S01]  /*0a00*/  @!P1 MOV R3, R11 ;  /* 0x0000000b00039202 */ /* 0x000fe20000000f00 */
[----:B------:R-:W-:-:S03]  /*0a10*/  @!P1 DSETP.MAX.AND P3, P4, R12, R10, PT ;  /* 0x0000000a0c00922a */ /* 0x000fc60003c6f000 */
[----:B------:R-:W-:Y:S01]  /*0a20*/  @!P1 FSEL R8, R0, R3, P0 ;  /* 0x0000000300089208 */ /* 0x000fe20000000000 */
[----:B------:R-:W-:Y:S01]  /*0a30*/  @!P1 IMAD.MOV.U32 R0, RZ, RZ, R12 ;  /* 0x000000ffff009224 */ /* 0x000fe200078e000c */
[----:B------:R-:W-:Y:S01]  /*0a40*/  @!P1 LOP3.LUT R9, R3, 0x80000, RZ, 0xfc, !PT ;  /* 0x0008000003099812 */ /* 0x000fe200078efcff */
[----:B------:R-:W-:-:S03]  /*0a50*/  @!P1 IMAD.MOV.U32 R3, RZ, RZ, R10 ;  /* 0x000000ffff039224 */ /* 0x000fc600078e000a */
[----:B------:R-:W-:Y:S02]  /*0a60*/  @!P1 SEL R19, R9, R8, P2 ;  /* 0x0000000809139207 */ /* 0x000fe40001000000 */
[----:B------:R-:W-:Y:S01]  /*0a70*/  @!P1 SEL R18, R0, R3, P0 ;  /* 0x0000000300129207 */ /* 0x000fe20000000000 */
[----:B------:R-:W-:Y:S02]  /*0a80*/  @!P1 IMAD.MOV.U32 R0, RZ, RZ, R13 ;  /* 0x000000ffff009224 */ /* 0x000fe400078e000d */
[----:B------:R-:W-:-:S03]  /*0a90*/  @!P1 IMAD.MOV.U32 R3, RZ, RZ, R11 ;  /* 0x000000ffff039224 */ /* 0x000fc600078e000b */
[----:B------:R-:W-:Y:S02]  /*0aa0*/  @!P1 DSETP.LT.AND P0, PT, R18, RZ, PT ;  /* 0x000000ff1200922a */ /* 0x000fe40003f01000 */
[----:B------:R-:W-:Y:S01]  /*0ab0*/  @!P1 FSEL R8, R0, R3, P3 ;  /* 0x0000000300089208 */ /* 0x000fe20001800000 */
[----:B------:R-:W-:Y:S01]  /*0ac0*/  @!P1 IMAD.MOV.U32 R0, RZ, RZ, R12 ;  /* 0x000000ffff009224 */ /* 0x000fe200078e000c */
[----:B------:R-:W-:Y:S02]  /*0ad0*/  @!P1 LOP3.LUT R9, R3, 0x80000, RZ, 0xfc, !PT ;  /* 0x0008000003099812 */ /* 0x000fe400078efcff */
[----:B------:R-:W-:Y:S02]  /*0ae0*/  @!P1 MOV R3, R10 ;  /* 0x0000000a00039202 */ /* 0x000fe40000000f00 */
[----:B------:R-:W-:Y:S02]  /*0af0*/  @!P1 SEL R9, R9, R8, P4 ;  /* 0x0000000809099207 */ /* 0x000fe40002000000 */
[----:B------:R-:W-:-:S03]  /*0b00*/  @!P1 SEL R0, R0, R3, P3 ;  /* 0x0000000300009207 */ /* 0x000fc60001800000 */
[----:B------:R-:W-:Y:S02]  /*0b10*/  @!P1 IMAD.MOV.U32 R79, RZ, RZ, R9 ;  /* 0x000000ffff4f9224 */ /* 0x000fe400078e0009 */
[----:B------:R-:W-:Y:S01]  /*0b20*/  @!P1 IMAD.MOV.U32 R78, RZ, RZ, R0 ;  /* 0x000000ffff4e9224 */ /* 0x000fe200078e0000 */
[----:B------:R-:W-:Y:S06]  /*0b30*/  @!P1 BRA `(.L_x_7) ;  /* 0x0000000000809947 */ /* 0x000fec0003800000 */
        /* <DEDUP_REMOVED lines=30> */
.L_x_9:
[----:B------:R-:W-:Y:S05]  /*0d20*/  BSYNC.RECONVERGENT B2 ;  /* 0x0000000000027941 */ /* 0x000fea0003800200 */
.L_x_8:
[----:B------:R-:W-:-:S11]  /*0d30*/  DFMA R82, -R12, R50, R14 ;  /* 0x000000320c52722b */ /* 0x000fd6000000010e */
.L_x_7:
[----:B------:R-:W-:Y:S05]  /*0d40*/  BSYNC.RECONVERGENT B1 ;  /* 0x0000000000017941 */ /* 0x000fea0003800200 */
.L_x_6:
[----:B------:R-:W-:Y:S01]  /*0d50*/  DSETP.LT.OR P5, PT, R80, RZ, P5 ;  /* 0x000000ff5000722a */ /* 0x000fe20002fa1400 */
[----:B------:R-:W-:Y:S01]  /*0d60*/  UMOV UR38, URZ ;  /* 0x000000ff00267c82 */ /* 0x000fe20008000000 */
[----:B------:R-:W-:Y:S01]  /*0d70*/  DSETP.LT.OR P0, PT, R78, RZ, P0 ;  /* 0x000000ff4e00722a */ /* 0x000fe20000701400 */
[----:B------:R-:W-:Y:S01]  /*0d80*/  UMOV UR39, 0x40000000 ;  /* 0x4000000000277882 */ /* 0x000fe20000000000 */
[----:B------:R-:W-:Y:S02]  /*0d90*/  BSSY B7, `(.L_x_10) ;  /* 0x0000635000077945 */ /* 0x000fe40003800000 */
[----:B------:R-:W-:Y:S02]  /*0da0*/  DSETP.EQ.AND P5, PT, R46, RZ, P5 ;  /* 0x000000ff2e00722a */ /* 0x000fe40002fa2000 */
[----:B------:R-:W-:-:S06]  /*0db0*/  DSETP.EQ.AND P0, PT, R50, RZ, P0 ;  /* 0x000000ff3200722a */ /* 0x000fcc0000702000 */
[----:B------:R-:W-:-:S13]  /*0dc0*/  PLOP3.LUT P0, PT, P5, P0, PT, 0xf8, 0x8f ;  /* 0x00000000008f781c */ /* 0x000fda0002f01f70 */
[----:B------:R-:W-:Y:S05]  /*0dd0*/  @P0 BRA `(.L_x_11) ;  /* 0x0000006000c00947 */ /* 0x000fea0003800000 */
[----:B------:R-:W-:Y:S01]  /*0de0*/  UMOV UR4, 0x88e368f1 ;  /* 0x88e368f100047882 */ /* 0x000fe20000000000 */
[----:B------:R-:W-:Y:S02]  /*0df0*/  UMOV UR5, 0x3ee4f8b5 ;  /* 0x3ee4f8b500057882 */ /* 0x000fe40000000000 */
[----:B-----5:R-:W-:Y:S02]  /*0e00*/  DADD R14, R14, -UR4 ;  /* 0x800000040e0e7e29 */ /* 0x020fe40008000000 */
[----:B------:R-:W-:-:S04]  /*0e10*/  DADD R76, R6, UR4 ;  /* 0x00000004064c7e29 */ /* 0x000fc80008000000 */
[----:B------:R-:W0:Y:S08]  /*0e20*/  F2I.F64.CEIL R31, R14 ;  /* 0x0000000e001f7311 */ /* 0x000e300000309100 */
[----:B------:R-:W-:Y:S08]  /*0e30*/  FRND.F64.FLOOR R76, R76 ;  /* 0x0000004c004c7313 */ /* 0x000ff00000305800 */
[----:B0-----:R-:W0:Y:S02]  /*0e40*/  I2F.F64 R28, R31 ;  /* 0x0000001f001c7312 */ /* 0x001e240000201c00 */
[----:B0-----:R-:W-:-:S14]  /*0e50*/  DSETP.GE.AND P0, PT, R76, R28, PT ;  /* 0x0000001c4c00722a */ /* 0x001fdc0003f06000 */
[----:B------:R-:W-:Y:S05]  /*0e60*/  @!P0 BRA `(.L_x_11) ;  /* 0x00000060009c8947 */ /* 0x000fea0003800000 */
[----:B------:R-:W-:Y:S01]  /*0e70*/  BSSY B6, `(.L_x_12) ;  /* 0x0000622000067945 */ /* 0x000fe20003800000 */
[----:B------:R-:W-:-:S04]  /*0e80*/  IMAD.WIDE.U32 R18, R23, 0x8, R34 ;  /* 0x0000000817127825 */ /* 0x000fc800078e0022 */
[----:B------:R-:W-:-:S07]  /*0e90*/  IMAD.WIDE.U32 R52, R53, 0x8, R34 ;  /* 0x0000000835347825 */ /* 0x000fce00078e0022 */
.L_x_159:
[----:B------:R-:W-:Y:S01]  /*0ea0*/  DSETP.NEU.AND P0, PT, R46, RZ, PT ;  /* 0x000000ff2e00722a */ /* 0x000fe20003f0d000 */
[----:B------:R-:W-:Y:S01]  /*0eb0*/  BSSY.RECONVERGENT B1, `(.L_x_13) ;  /* 0x000001d000017945 */ /* 0x000fe20003800200 */
[----:B------:R-:W-:Y:S01]  /*0ec0*/  MOV R22, R80 ;  /* 0x0000005000167202 */ /* 0x000fe20000000f00 */
[----:B------:R-:W-:-:S11]  /*0ed0*/  IMAD.MOV.U32 R23, RZ, RZ, R81 ;  /* 0x000000ffff177224 */ /* 0x000fd600078e0051 */
[----:B------:R-:W-:Y:S05]  /*0ee0*/  @!P0 BRA `(.L_x_14) ;  /* 0x0000000000648947 */ /* 0x000fea0003800000 */
[----:B------:R-:W0:Y:S01]  /*0ef0*/  MUFU.RCP64H R5, R47 ;  /* 0x0000002f00057308 */ /* 0x000e220000001800 */
[----:B------:R-:W-:Y:S01]  /*0f00*/  IMAD.MOV.U32 R4, RZ, RZ, 0x1 ;  /* 0x00000001ff047424 */ /* 0x000fe200078e00ff */
[----:B------:R-:W-:Y:S01]  /*0f10*/  DADD R8, R28, -R84 ;  /* 0x000000001c087229 */ /* 0x000fe20000000854 */
[----:B------:R-:W-:Y:S09]  /*0f20*/  BSSY.RECONVERGENT B2, `(.L_x_14) ;  /* 0x0000015000027945 */ /* 0x000ff20003800200 */
[----:B------:R-:W-:Y:S01]  /*0f30*/  FSETP.GEU.AND P1, PT, |R9|, 6.5827683646048100446e-37, PT ;  /* 0x036000000900780b */ /* 0x000fe20003f2e200 */
[----:B0-----:R-:W-:-:S08]  /*0f40*/  DFMA R6, R4, -R46, 1 ;  /* 0x3ff000000406742b */ /* 0x001fd0000000082e */
[----:B------:R-:W-:-:S08]  /*0f50*/  DFMA R6, R6, R6, R6 ;  /* 0x000000060606722b */ /* 0x000fd00000000006 */
[----:B------:R-:W-:-:S08]  /*0f60*/  DFMA R6, R4, R6, R4 ;  /* 0x000000060406722b */ /* 0x000fd00000000004 */
[----:B------:R-:W-:-:S08]  /*0f70*/  DFMA R4, R6, -R46, 1 ;  /* 0x3ff000000604742b */ /* 0x000fd0000000082e */
[----:B------:R-:W-:-:S08]  /*0f80*/  DFMA R4, R6, R4, R6 ;  /* 0x000000040604722b */ /* 0x000fd00000000006 */
[----:B------:R-:W-:-:S08]  /*0f90*/  DMUL R22, R8, R4 ;  /* 0x0000000408167228 */ /* 0x000fd00000000000 */
[----:B------:R-:W-:-:S08]  /*0fa0*/  DFMA R6, R22, -R46, R8 ;  /* 0x8000002e1606722b */ /* 0x000fd00000000008 */
[----:B------:R-:W-:-:S10]  /*0fb0*/  DFMA R22, R4, R6, R22 ;  /* 0x000000060416722b */ /* 0x000fd40000000016 */
[----:B------:R-:W-:-:S05]  /*0fc0*/  FFMA R0, RZ, R47, R23 ;  /* 0x0000002fff007223 */ /* 0x000fca0000000017 */
[----:B------:R-:W-:-:S13]  /*0fd0*/  FSETP.GT.AND P0, PT, |R0|, 1.469367938527859385e-39, PT ;  /* 0x001000000000780b */ /* 0x000fda0003f04200 */
[----:B------:R-:W-:Y:S05]  /*0fe0*/  @P0 BRA P1, `(.L_x_15) ;  /* 0x0000000000200947 */ /* 0x000fea0000800000 */
[----:B------:R-:W-:Y:S01]  /*0ff0*/  IMAD.MOV.U32 R0, RZ, RZ, R8 ;  /* 0x000000ffff007224 */ /* 0x000fe200078e0008 */
[----:B------:R-:W-:Y:S01]  /*1000*/  MOV R20, 0x1050 ;  /* 0x0000105000147802 */ /* 0x000fe20000000f00 */
[----:B------:R-:W-:Y:S01]  /*1010*/  IMAD.MOV.U32 R71, RZ, RZ, R9 ;  /* 0x000000ffff477224 */ /* 0x000fe200078e0009 */
[----:B------:R-:W-:Y:S01]  /*1020*/  MOV R9, R47 ;  /* 0x0000002f00097202 */ /* 0x000fe20000000f00 */
[----:B------:R-:W-:-:S07]  /*1030*/  IMAD.MOV.U32 R8, RZ, RZ, R46 ;  /* 0x000000ffff087224 */ /* 0x000fce00078e002e */
[----:B------:R-:W-:Y:S05]  /*1040*/  CALL.REL.NOINC `($__internal_0_$__cuda_sm20_div_rn_f64_full) ;  /* 0x000000c800e47944 */ /* 0x000fea0003c00000 */
[----:B------:R-:W-:Y:S02]  /*1050*/  IMAD.MOV.U32 R22, RZ, RZ, R98 ;  /* 0x000000ffff167224 */ /* 0x000fe400078e0062 */
[----:B------:R-:W-:-:S07]  /*1060*/  IMAD.MOV.U32 R23, RZ, RZ, R99 ;  /* 0x000000ffff177224 */ /* 0x000fce00078e0063 */
.L_x_15:
[----:B------:R-:W-:Y:S05]  /*1070*/  BSYNC.RECONVERGENT B2 ;  /* 0x0000000000027941 */ /* 0x000fea0003800200 */
.L_x_14:
[----:B------:R-:W-:Y:S05]  /*1080*/  BSYNC.RECONVERGENT B1 ;  /* 0x0000000000017941 */ /* 0x000fea0003800200 */
.L_x_13:
[----:B------:R-:W-:Y:S01]  /*1090*/  DSETP.NEU.AND P0, PT, R50, RZ, PT ;  /* 0x000000ff3200722a */ /* 0x000fe20003f0d000 */
[----:B------:R-:W-:Y:S01]  /*10a0*/  BSSY.RECONVERGENT B1, `(.L_x_16) ;  /* 0x000001d000017945 */ /* 0x000fe20003800200 */
[----:B------:R-:W-:Y:S02]  /*10b0*/  IMAD.MOV.U32 R56, RZ, RZ, R78 ;  /* 0x000000ffff387224 */ /* 0x000fe400078e004e */
[----:B------:R-:W-:-:S10]  /*10c0*/  IMAD.MOV.U32 R57, RZ, RZ, R79 ;  /* 0x000000ffff397224 */ /* 0x000fd400078e004f */
        /* <DEDUP_REMOVED lines=17> */
[----:B------:R-:W-:Y:S01]  /*11e0*/  MOV R0, R8 ;  /* 0x0000000800007202 */ /* 0x000fe20000000f00 */
[----:B------:R-:W-:Y:S01]  /*11f0*/  IMAD.MOV.U32 R71, RZ, RZ, R9 ;  /* 0x000000ffff477224 */ /* 0x000fe200078e0009 */
[----:B------:R-:W-:Y:S01]  /*1200*/  MOV R20, 0x1240 ;  /* 0x0000124000147802 */ /* 0x000fe20000000f00 */
[----:B------:R-:W-:Y:S02]  /*1210*/  IMAD.MOV.U32 R8, RZ, RZ, R50 ;  /* 0x000000ffff087224 */ /* 0x000fe400078e0032 */
[----:B------:R-:W-:-:S07]  /*1220*/  IMAD.MOV.U32 R9, RZ, RZ, R51 ;  /* 0x000000ffff097224 */ /* 0x000fce00078e0033 */
[----:B------:R-:W-:Y:S05]  /*1230*/  CALL.REL.NOINC `($__internal_0_$__cuda_sm20_div_rn_f64_full) ;  /* 0x000000c800687944 */ /* 0x000fea0003c00000 */
[----:B------:R-:W-:Y:S02]  /*1240*/  IMAD.MOV.U32 R56, RZ, RZ, R98 ;  /* 0x000000ffff387224 */ /* 0x000fe400078e0062 */
[----:B------:R-:W-:-:S07]  /*1250*/  IMAD.MOV.U32 R57, RZ, RZ, R99 ;  /* 0x000000ffff397224 */ /* 0x000fce00078e0063 */
.L_x_18:
[----:B------:R-:W-:Y:S05]  /*1260*/  BSYNC.RECONVERGENT B2 ;  /* 0x0000000000027941 */ /* 0x000fea0003800200 */
.L_x_17:
[----:B------:R-:W-:Y:S05]  /*1270*/  BSYNC.RECONVERGENT B1 ;  /* 0x0000000000017941 */ /* 0x000fea0003800200 */
.L_x_16:
[----:B------:R-:W-:Y:S01]  /*1280*/  MOV R24, 0x0 ;  /* 0x0000000000187802 */ /* 0x000fe20000000f00 */
[----:B------:R-:W-:Y:S02]  /*1290*/  HFMA2 R4, -RZ, RZ, 0, 9.5367431640625e-07 ;  /* 0x00000010ff047431 */ /* 0x000fe400000001ff */
[----:B------:R-:W-:Y:S01]  /*12a0*/  IMAD.MOV.U32 R5, RZ, RZ, RZ ;  /* 0x000000ffff057224 */ /* 0x000fe200078e00ff */
[----:B------:R0:W1:Y:S06]  /*12b0*/  LDC.64 R6, c[0x4][R24] ;  /* 0x0100000018067b82 */ /* 0x00006c0000000a00 */
[----:B------:R-:W-:-:S07]  /*12c0*/  LEPC R20, `(.L_x_19) ;  /* 0x000000001014794e */ /* 0x000fce0000000000 */
[----:B01----:R-:W-:Y:S05]  /*12d0*/  CALL.ABS.NOINC R6 ;  /* 0x0000000006007343 */ /* 0x003fea0003c00000 */
.L_x_19:
[----:B------:R-:W-:Y:S01]  /*12e0*/  IMAD.MOV.U32 R26, RZ, RZ, R4 ;  /* 0x000000ffff1a7224 */ /* 0x000fe200078e0004 */
[----:B------:R-:W0:Y:S01]  /*12f0*/  LDC.64 R24, c[0x4][R24] ;  /* 0x0100000018187b82 */ /* 0x000e220000000a00 */
[----:B------:R-:W-:Y:S02]  /*1300*/  IMAD.MOV.U32 R27, RZ, RZ, R5 ;  /* 0x000000ffff1b7224 */ /* 0x000fe400078e0005 */
[----:B------:R-:W-:Y:S02]  /*1310*/  IMAD.MOV.U32 R4, RZ, RZ, 0x10 ;  /* 0x00000010ff047424 */ /* 0x000fe400078e00ff */
[----:B------:R-:W-:Y:S01]  /*1320*/  IMAD.MOV.U32 R5, RZ, RZ, RZ ;  /* 0x000000ffff057224 */ /* 0x000fe200078e00ff */
[----:B------:R1:W-:Y:S04]  /*1330*/  ST.E.64 desc[UR36][R26.64], R22 ;  /* 0x000000161a007985 */ /* 0x0003e8000c101b24 */
[----:B------:R1:W-:Y:S02]  /*1340*/  ST.E.64 desc[UR36][R26.64+0x8], R28 ;  /* 0x0000081c1a007985 */ /* 0x0003e4000c101b24 */
[----:B------:R-:W-:-:S07]  /*1350*/  LEPC R20, `(.L_x_20) ;  /* 0x000000001014794e */ /* 0x000fce0000000000 */
[----:B01----:R-:W-:Y:S05]  /*1360*/  CALL.ABS.NOINC R24 ;  /* 0x0000000018007343 */ /* 0x003fea0003c00000 */
.L_x_20:
[----:B------:R-:W-:Y:S01]  /*1370*/  MOV R24, R4 ;  /* 0x0000000400187202 */ /* 0x000fe20000000f00 */
[----:B------:R-:W-:-:S05]  /*1380*/  IMAD.MOV.U32 R25, RZ, RZ, R5 ;  /* 0x000000ffff197224 */ /* 0x000fca00078e0005 */
[----:B------:R0:W-:Y:S04]  /*1390*/  ST.E.64 desc[UR36][R24.64], R56 ;  /* 0x0000003818007985 */ /* 0x0001e8000c101b24 */
[----:B------:R0:W-:Y:S04]  /*13a0*/  ST.E.64 desc[UR36][R24.64+0x8], R28 ;  /* 0x0000081c18007985 */ /* 0x0001e8000c101b24 */
[----:B------:R-:W2:Y:S04]  /*13b0*/  LDG.E.64 R58, desc[UR36][R40.64] ;  /* 0x00000024283a7981 */ /* 0x000ea8000c1e1b00 */
[----:B------:R-:W2:Y:S04]  /*13c0*/  LDG.E.64 R68, desc[UR36][R42.64] ;  /* 0x000000242a447981 */ /* 0x000ea8000c1e1b00 */
[----:B------:R0:W5:Y:S04]  /*13d0*/  LDG.E.64 R54, desc[UR36][R42.64+0x10] ;  /* 0x000010242a367981 */ /* 0x000168000c1e1b00 */
[----:B------:R0:W5:Y:S01]  /*13e0*/  LDG.E.64 R6, desc[UR36][R40.64+0x10] ;  /* 0x0000102428067981 */ /* 0x000162000c1e1b00 */
[----:B------:R-:W-:Y:S01]  /*13f0*/  BSSY.RECONVERGENT B0, `(.L_x_21) ;  /* 0x0000007000007945 */ /* 0x000fe20003800200 */
[----:B--2---:R-:W-:-:S08]  /*1400*/  DADD R32, R58, -R68 ;  /* 0x000000003a207229 */ /* 0x004fd00000000844 */
[----:B------:R-:W-:-:S10]  /*1410*/  DADD R4, -RZ, |R32| ;  /* 0x00000000ff047229 */ /* 0x000fd40000000520 */
[----:B------:R-:W-:Y:S01]  /*1420*/  IMAD.MOV.U32 R3, RZ, RZ, R4 ;  /* 0x000000ffff037224 */ /* 0x000fe200078e0004 */
[----:B------:R-:W-:Y:S01]  /*1430*/  MOV R4, 0x1460 ;  /* 0x0000146000047802 */ /* 0x000fe20000000f00 */
[----:B0-----:R-:W-:-:S07]  /*1440*/  IMAD.MOV.U32 R0, RZ, RZ, R5 ;  /* 0x000000ffff007224 */ /* 0x001fce00078e0005 */
[----:B-----5:R-:W-:Y:S05]  /*1450*/  CALL.REL.NOINC `($_Z20rasterization_kernelPKdS0_S0_PhPdiii$__internal_accurate_pow) ;  /* 0x000000d000087944 */ /* 0x020fea0003c00000 */
[----:B------:R-:W-:Y:S05]  /*1460*/  BSYNC.RECONVERGENT B0 ;  /* 0x0000000000007941 */ /* 0x000fea0003800200 */
.L_x_21:
[----:B------:R-:W2:Y:S01]  /*1470*/  LD.E.64 R8, desc[UR36][R26.64] ;  /* 0x000000241a087980 */ /* 0x000ea2000c101b00 */
[C---:B------:R-:W-:Y:S01]  /*1480*/  DADD R4, R32.reuse, 2 ;  /* 0x4000000020047429 */ /* 0x040fe20000000000 */
[----:B------:R-:W-:Y:S01]  /*1490*/  BSSY.RECONVERGENT B0, `(.L_x_22) ;  /* 0x000000f000007945 */ /* 0x000fe20003800200 */
[----:B------:R-:W-:-:S08]  /*14a0*/  DSETP.NEU.AND P0, PT, R32, RZ, PT ;  /* 0x000000ff2000722a */ /* 0x000fd00003f0d000 */
[----:B------:R-:W-:Y:S02]  /*14b0*/  LOP3.LUT R4, R5, 0x7ff00000, RZ, 0xc0, !PT ;  /* 0x7ff0000005047812 */ /* 0x000fe400078ec0ff */
[----:B------:R-:W-:Y:S02]  /*14c0*/  FSEL R5, R3, RZ, P0 ;  /* 0x000000ff03057208 */ /* 0x000fe40000000000 */
[----:B------:R-:W-:Y:S02]  /*14d0*/  ISETP.NE.AND P1, PT, R4, 0x7ff00000, PT ;  /* 0x7ff000000400780c */ /* 0x000fe40003f25270 */
[----:B------:R-:W-:Y:S01]  /*14e0*/  FSEL R4, R0, RZ, P0 ;  /* 0x000000ff00047208 */ /* 0x000fe20000000000 */
[----:B--2---:R-:W-:-:S08]  /*14f0*/  DADD R68, -R68, R8 ;  /* 0x0000000044447229 */ /* 0x004fd00000000108 */
[----:B------:R-:W-:Y:S02]  /*1500*/  DADD R8, -RZ, |R68| ;  /* 0x00000000ff087229 */ /* 0x000fe40000000544 */
[----:B------:R-:W-:Y:S09]  /*1510*/  @P1 BRA `(.L_x_23) ;  /* 0x0000000000181947 */ /* 0x000ff20003800000 */
[----:B------:R-:W-:-:S14]  /*1520*/  DSETP.NAN.AND P0, PT, R32, R32, PT ;  /* 0x000000202000722a */ /* 0x000fdc0003f08000 */
[----:B------:R-:W-:Y:S01]  /*1530*/  @P0 DADD R4, R32, 2 ;  /* 0x4000000020040429 */ /* 0x000fe20000000000 */
[----:B------:R-:W-:Y:S10]  /*1540*/  @P0 BRA `(.L_x_23) ;  /* 0x00000000000c0947 */ /* 0x000ff40003800000 */
[----:B------:R-:W-:-:S14]  /*1550*/  DSETP.NEU.AND P0, PT, |R32|, +INF , PT ;  /* 0x7ff000002000742a */ /* 0x000fdc0003f0d200 */
[----:B------:R-:W-:Y:S02]  /*1560*/  @!P0 IMAD.MOV.U32 R4, RZ, RZ, 0x0 ;  /* 0x00000000ff048424 */ /* 0x000fe400078e00ff */
[----:B------:R-:W-:-:S07]  /*1570*/  @!P0 IMAD.MOV.U32 R5, RZ, RZ, 0x7ff00000 ;  /* 0x7ff00000ff058424 */ /* 0x000fce00078e00ff */
.L_x_23:
[----:B------:R-:W-:Y:S05]  /*1580*/  BSYNC.RECONVERGENT B0 ;  /* 0x0000000000007941 */ /* 0x000fea0003800200 */
.L_x_22:
[----:B------:R-:W-:Y:S01]  /*1590*/  DADD R4, RZ, R4 ;  /* 0x00000000ff047229 */ /* 0x000fe20000000004 */
[----:B------:R-:W-:Y:S01]  /*15a0*/  BSSY.RECONVERGENT B0, `(.L_x_24) ;  /* 0x0000008000007945 */ /* 0x000fe20003800200 */
[----:B------:R-:W-:Y:S01]  /*15b0*/  DSETP.NEU.AND P0, PT, R32, 1, PT ;  /* 0x3ff000002000742a */ /* 0x000fe20003f0d000 */
[----:B------:R-:W-:Y:S01]  /*15c0*/  MOV R3, R8 ;  /* 0x0000000800037202 */ /* 0x000fe20000000f00 */
[----:B------:R-:W-:-:S06]  /*15d0*/  IMAD.MOV.U32 R0, RZ, RZ, R9 ;  /* 0x000000ffff007224 */ /* 0x000fcc00078e0009 */
[----:B------:R-:W-:Y:S02]  /*15e0*/  FSEL R60, R4, RZ, P0 ;  /* 0x000000ff043c7208 */ /* 0x000fe40000000000 */
[----:B------:R-:W-:Y:S02]  /*15f0*/  FSEL R61, R5, 1.875, P0 ;  /* 0x3ff00000053d7808 */ /* 0x000fe40000000000 */
[----:B------:R-:W-:-:S07]  /*1600*/  MOV R4, 0x1620 ;  /* 0x0000162000047802 */ /* 0x000fce0000000f00 */
[----:B------:R-:W-:Y:S05]  /*1610*/  CALL.REL.NOINC `($_Z20rasterization_kernelPKdS0_S0_PhPdiii$__internal_accurate_pow) ;  /* 0x000000cc00987944 */ /* 0x000fea0003c00000 */
[----:B------:R-:W-:Y:S05]  /*1620*/  BSYNC.RECONVERGENT B0 ;  /* 0x0000000000007941 */ /* 0x000fea0003800200 */
.L_x_24:
[----:B------:R-:W-:Y:S01]  /*1630*/  IMAD R33, R17, 0x3, RZ ;  /* 0x0000000311217824 */ /* 0x000fe200078e02ff */
[----:B------:R-:W2:Y:S03]  /*1640*/  LDG.E.64 R70, desc[UR36][R42.64+0x8] ;  /* 0x000008242a467981 */ /* 0x000ea6000c1e1b00 */
[----:B------:R-:W-:-:S06]  /*1650*/  IMAD.WIDE.U32 R32, R33, 0x8, R38 ;  /* 0x0000000821207825 */ /* 0x000fcc00078e0026 */
[----:B------:R-:W2:Y:S01]  /*1660*/  LDG.E.64 R32, desc[UR36][R32.64+0x8] ;  /* 0x0000082420207981 */ /* 0x000ea2000c1e1b00 */
[----:B------:R-:W-:-:S10]  /*1670*/  DADD R4, R68, 2 ;  /* 0x4000000044047429 */ /* 0x000fd40000000000 */
[----:B------:R-:W-:-:S04]  /*1680*/  LOP3.LUT R4, R5, 0x7ff00000, RZ, 0xc0, !PT ;  /* 0x7ff0000005047812 */ /* 0x000fc800078ec0ff */
[----:B------:R-:W-:Y:S01]  /*1690*/  ISETP.NE.AND P1, PT, R4, 0x7ff00000, PT ;  /* 0x7ff000000400780c */ /* 0x000fe20003f25270 */
[----:B------:R-:W-:Y:S01]  /*16a0*/  DSETP.NEU.AND P0, PT, R68, RZ, PT ;  /* 0x000000ff4400722a */ /* 0x000fe20003f0d000 */
[----:B------:R-:W-:Y:S05]  /*16b0*/  BSSY.RECONVERGENT B0, `(.L_x_25) ;  /* 0x000000c000007945 */ /* 0x000fea0003800200 */
[----:B------:R-:W-:Y:S02]  /*16c0*/  FSEL R4, R0, RZ, P0 ;  /* 0x000000ff00047208 */ /* 0x000fe40000000000 */
[----:B------:R-:W-:Y:S01]  /*16d0*/  FSEL R5, R3, RZ, P0 ;  /* 0x000000ff03057208 */ /* 0x000fe20000000000 */
[----:B--2---:R-:W-:-:S08]  /*16e0*/  DADD R72, R32, -R70 ;  /* 0x0000000020487229 */ /* 0x004fd00000000846 */
[----:B------:R-:W-:Y:S01]  /*16f0*/  DADD R8, -RZ, |R72| ;  /* 0x00000000ff087229 */ /* 0x000fe20000000548 */
[----:B------:R-:W-:Y:S10]  /*1700*/  @P1 BRA `(.L_x_26) ;  /* 0x0000000000181947 */ /* 0x000ff40003800000 */
[----:B------:R-:W-:-:S14]  /*1710*/  DSETP.NAN.AND P0, PT, R68, R68, PT ;  /* 0x000000444400722a */ /* 0x000fdc0003f08000 */
[----:B------:R-:W-:Y:S01]  /*1720*/  @P0 DADD R4, R68, 2 ;  /* 0x4000000044040429 */ /* 0x000fe20000000000 */
[----:B------:R-:W-:Y:S10]  /*1730*/  @P0 BRA `(.L_x_26) ;  /* 0x00000000000c0947 */ /* 0x000ff40003800000 */
[----:B------:R-:W-:-:S14]  /*1740*/  DSETP.NEU.AND P0, PT, |R68|, +INF , PT ;  /* 0x7ff000004400742a */ /* 0x000fdc0003f0d200 */
[----:B------:R-:W-:Y:S02]  /*1750*/  @!P0 IMAD.MOV.U32 R4, RZ, RZ, 0x0 ;  /* 0x00000000ff048424 */ /* 0x000fe400078e00ff */
[----:B------:R-:W-:-:S07]  /*1760*/  @!P0 IMAD.MOV.U32 R5, RZ, RZ, 0x7ff00000 ;  /* 0x7ff00000ff058424 */ /* 0x000fce00078e00ff */
.L_x_26:
[----:B------:R-:W-:Y:S05]  /*1770*/  BSYNC.RECONVERGENT B0 ;  /* 0x0000000000007941 */ /* 0x000fea0003800200 */
.L_x_25:
[----:B------:R-:W-:Y:S01]  /*1780*/  DADD R4, RZ, R4 ;  /* 0x00000000ff047229 */ /* 0x000fe20000000004 */
[----:B------:R-:W-:Y:S01]  /*1790*/  BSSY.RECONVERGENT B0, `(.L_x_27) ;  /* 0x0000008000007945 */ /* 0x000fe20003800200 */
[----:B------:R-:W-:Y:S01]  /*17a0*/  DSETP.NEU.AND P0, PT, R68, 1, PT ;  /* 0x3ff000004400742a */ /* 0x000fe20003f0d000 */
[----:B------:R-:W-:Y:S02]  /*17b0*/  IMAD.MOV.U32 R3, RZ, RZ, R8 ;  /* 0x000000ffff037224 */ /* 0x000fe400078e0008 */
[----:B------:R-:W-:-:S05]  /*17c0*/  IMAD.MOV.U32 R0, RZ, RZ, R9 ;  /* 0x000000ffff007224 */ /* 0x000fca00078e0009 */
[----:B------:R-:W-:Y:S02]  /*17d0*/  FSEL R68, R4, RZ, P0 ;  /* 0x000000ff04447208 */ /* 0x000fe40000000000 */
[----:B------:R-:W-:Y:S02]  /*17e0*/  FSEL R69, R5, 1.875, P0 ;  /* 0x3ff0000005457808 */ /* 0x000fe40000000000 */
[----:B------:R-:W-:-:S07]  /*17f0*/  MOV R4, 0x1810 ;  /* 0x0000181000047802 */ /* 0x000fce0000000f00 */
[----:B------:R-:W-:Y:S05]  /*1800*/  CALL.REL.NOINC `($_Z20rasterization_kernelPKdS0_S0_PhPdiii$__internal_accurate_pow) ;  /* 0x000000cc001c7944 */ /* 0x000fea0003c00000 */
[----:B------:R-:W-:Y:S05]  /*1810*/  BSYNC.RECONVERGENT B0 ;  /* 0x0000000000007941 */ /* 0x000fea0003800200 */
.L_x_27:
[C---:B------:R-:W-:Y:S01]  /*1820*/  DADD R4, R72.reuse, 2 ;  /* 0x4000000048047429 */ /* 0x040fe20000000000 */
[----:B------:R-:W-:Y:S01]  /*1830*/  BSSY.RECONVERGENT B0, `(.L_x_28) ;  /* 0x000000f000007945 */ /* 0x000fe20003800200 */
[----:B------:R-:W-:-:S08]  /*1840*/  DSETP.NEU.AND P0, PT, R72, RZ, PT ;  /* 0x000000ff4800722a */ /* 0x000fd00003f0d000 */
[----:B------:R-:W-:Y:S02]  /*1850*/  LOP3.LUT R4, R5, 0x7ff00000, RZ, 0xc0, !PT ;  /* 0x7ff0000005047812 */ /* 0x000fe400078ec0ff */
[----:B------:R-:W-:Y:S02]  /*1860*/  FSEL R5, R3, RZ, P0 ;  /* 0x000000ff03057208 */ /* 0x000fe40000000000 */
[----:B------:R-:W-:Y:S02]  /*1870*/  ISETP.NE.AND P1, PT, R4, 0x7ff00000, PT ;  /* 0x7ff000000400780c */ /* 0x000fe40003f25270 */
[----:B------:R-:W-:-:S11]  /*1880*/  FSEL R4, R0, RZ, P0 ;  /* 0x000000ff00047208 */ /* 0x000fd60000000000 */
[----:B------:R-:W-:Y:S05]  /*1890*/  @P1 BRA `(.L_x_29) ;  /* 0x0000000000201947 */ /* 0x000fea0003800000 */
[----:B------:R-:W-:-:S14]  /*18a0*/  DSETP.NAN.AND P0, PT, R72, R72, PT ;  /* 0x000000484800722a */ /* 0x000fdc0003f08000 */
[----:B------:R-:W-:Y:S05]  /*18b0*/  @P0 BRA `(.L_x_30) ;  /* 0x0000000000140947 */ /* 0x000fea0003800000 */
[----:B------:R-:W-:-:S14]  /*18c0*/  DSETP.NEU.AND P0, PT, |R72|, +INF , PT ;  /* 0x7ff000004800742a */ /* 0x000fdc0003f0d200 */
[----:B------:R-:W-:Y:S05]  /*18d0*/  @P0 BRA `(.L_x_29) ;  /* 0x0000000000100947 */ /* 0x000fea0003800000 */
[----:B------:R-:W-:Y:S01]  /*18e0*/  MOV R4, 0x0 ;  /* 0x0000000000047802 */ /* 0x000fe20000000f00 */
[----:B------:R-:W-:Y:S01]  /*18f0*/  IMAD.MOV.U32 R5, RZ, RZ, 0x7ff00000 ;  /* 0x7ff00000ff057424 */ /* 0x000fe200078e00ff */
[----:B------:R-:W-:Y:S06]  /*1900*/  BRA `(.L_x_29) ;  /* 0x0000000000047947 */ /* 0x000fec0003800000 */
.L_x_30:
[----:B------:R-:W-:-:S11]  /*1910*/  DADD R4, R72, 2 ;  /* 0x4000000048047429 */ /* 0x000fd60000000000 */
.L_x_29:
[----:B------:R-:W-:Y:S05]  /*1920*/  BSYNC.RECONVERGENT B0 ;  /* 0x0000000000007941 */ /* 0x000fea0003800200 */
.L_x_28:
[----:B------:R-:W2:Y:S01]  /*1930*/  LD.E.64 R8, desc[UR36][R26.64+0x8] ;  /* 0x000008241a087980 */ /* 0x000ea2000c101b00 */
[----:B------:R-:W-:Y:S01]  /*1940*/  DADD R10, R32, -R70 ;  /* 0x00000000200a7229 */ /* 0x000fe20000000846 */
[----:B------:R-:W-:Y:S07]  /*1950*/  BSSY.RECONVERGENT B0, `(.L_x_31) ;  /* 0x000000b000007945 */ /* 0x000fee0003800200 */
[----:B------:R-:W-:-:S06]  /*1960*/  DSETP.NEU.AND P0, PT, R10, 1, PT ;  /* 0x3ff000000a00742a */ /* 0x000fcc0003f0d000 */
[----:B------:R-:W-:Y:S02]  /*1970*/  FSEL R4, R4, RZ, P0 ;  /* 0x000000ff04047208 */ /* 0x000fe40000000000 */
[----:B------:R-:W-:-:S06]  /*1980*/  FSEL R5, R5, 1.875, P0 ;  /* 0x3ff0000005057808 */ /* 0x000fcc0000000000 */
[----:B------:R-:W-:Y:S01]  /*1990*/  DADD R60, R60, R4 ;  /* 0x000000003c3c7229 */ /* 0x000fe20000000004 */
[----:B------:R-:W-:Y:S01]  /*19a0*/  MOV R4, 0x1a00 ;  /* 0x00001a0000047802 */ /* 0x000fe20000000f00 */
[----:B--2---:R-:W-:-:S08]  /*19b0*/  DADD R70, -R70, R8 ;  /* 0x0000000046467229 */ /* 0x004fd00000000108 */
[----:B------:R-:W-:-:S10]  /*19c0*/  DADD R8, -RZ, |R70| ;  /* 0x00000000ff087229 */ /* 0x000fd40000000546 */
[----:B------:R-:W-:Y:S02]  /*19d0*/  IMAD.MOV.U32 R3, RZ, RZ, R8 ;  /* 0x000000ffff037224 */ /* 0x000fe400078e0008 */
[----:B------:R-:W-:-:S07]  /*19e0*/  IMAD.MOV.U32 R0, RZ, RZ, R9 ;  /* 0x000000ffff007224 */ /* 0x000fce00078e0009 */
[----:B------:R-:W-:Y:S05]  /*19f0*/  CALL.REL.NOINC `($_Z20rasterization_kernelPKdS0_S0_PhPdiii$__internal_accurate_pow) ;  /* 0x000000c800a07944 */ /* 0x000fea0003c00000 */
[----:B------:R-:W-:Y:S05]  /*1a00*/  BSYNC.RECONVERGENT B0 ;  /* 0x0000000000007941 */ /* 0x000fea0003800200 */
.L_x_31:
        /* <DEDUP_REMOVED lines=12> */
[----:B------:R-:W-:Y:S02]  /*1ad0*/  IMAD.MOV.U32 R4, RZ, RZ, 0x0 ;  /* 0x00000000ff047424 */ /* 0x000fe400078e00ff */
[----:B------:R-:W-:Y:S01]  /*1ae0*/  IMAD.MOV.U32 R5, RZ, RZ, 0x7ff00000 ;  /* 0x7ff00000ff057424 */ /* 0x000fe200078e00ff */
[----:B------:R-:W-:Y:S06]  /*1af0*/  BRA `(.L_x_33) ;  /* 0x0000000000047947 */ /* 0x000fec0003800000 */
.L_x_34:
[----:B------:R-:W-:-:S11]  /*1b00*/  DADD R4, R70, 2 ;  /* 0x4000000046047429 */ /* 0x000fd60000000000 */
.L_x_33:
[----:B------:R-:W-:Y:S05]  /*1b10*/  BSYNC.RECONVERGENT B0 ;  /* 0x0000000000007941 */ /* 0x000fea0003800200 */
.L_x_32:
[----:B------:R-:W0:Y:S01]  /*1b20*/  MUFU.RSQ64H R11, R61 ;  /* 0x0000003d000b7308 */ /* 0x000e220000001c00 */
[----:B------:R-:W-:Y:S01]  /*1b30*/  IADD3 R10, PT, PT, R61, -0x3500000, RZ ;  /* 0xfcb000003d0a7810 */ /* 0x000fe20007ffe0ff */
[----:B------:R-:W-:Y:S01]  /*1b40*/  IMAD.MOV.U32 R12, RZ, RZ, 0x0 ;  /* 0x00000000ff0c7424 */ /* 0x000fe200078e00ff */
[----:B------:R-:W-:Y:S01]  /*1b50*/  DSETP.NEU.AND P0, PT, R70, 1, PT ;  /* 0x3ff000004600742a */ /* 0x000fe20003f0d000 */
[----:B------:R-:W-:Y:S01]  /*1b60*/  IMAD.MOV.U32 R13, RZ, RZ, 0x3fd80000 ;  /* 0x3fd80000ff0d7424 */ /* 0x000fe200078e00ff */
[----:B------:R-:W-:Y:S04]  /*1b70*/  BSSY.RECONVERGENT B1, `(.L_x_35) ;  /* 0x000001c000017945 */ /* 0x000fe80003800200 */
[----:B------:R-:W-:Y:S02]  /*1b80*/  FSEL R4, R4, RZ, P0 ;  /* 0x000000ff04047208 */ /* 0x000fe40000000000 */
[----:B------:R-:W-:-:S02]  /*1b90*/  FSEL R5, R5, 1.875, P0 ;  /* 0x3ff0000005057808 */ /* 0x000fc40000000000 */
[----:B------:R-:W-:Y:S01]  /*1ba0*/  ISETP.GE.U32.AND P0, PT, R10, 0x7ca00000, PT ;  /* 0x7ca000000a00780c */ /* 0x000fe20003f06070 */
[----:B0-----:R-:W-:-:S03]  /*1bb0*/  DMUL R8, R10, R10 ;  /* 0x0000000a0a087228 */ /* 0x001fc60000000000 */
[----:B------:R-:W-:-:S05]  /*1bc0*/  DADD R68, R68, R4 ;  /* 0x0000000044447229 */ /* 0x000fca0000000004 */
[----:B------:R-:W-:-:S08]  /*1bd0*/  DFMA R8, R60, -R8, 1 ;  /* 0x3ff000003c08742b */ /* 0x000fd00000000808 */
[----:B------:R-:W-:Y:S02]  /*1be0*/  DFMA R12, R8, R12, 0.5 ;  /* 0x3fe00000080c742b */ /* 0x000fe4000000000c */
[----:B------:R-:W-:-:S08]  /*1bf0*/  DMUL R8, R10, R8 ;  /* 0x000000080a087228 */ /* 0x000fd00000000000 */
[----:B------:R-:W-:-:S08]  /*1c00*/  DFMA R14, R12, R8, R10 ;  /* 0x000000080c0e722b */ /* 0x000fd0000000000a */
[----:B------:R-:W-:Y:S02]  /*1c10*/  DMUL R20, R60, R14 ;  /* 0x0000000e3c147228 */ /* 0x000fe40000000000 */
[----:B------:R-:W-:Y:S02]  /*1c20*/  VIADD R9, R15, 0xfff00000 ;  /* 0xfff000000f097836 */ /* 0x000fe40000000000 */
[----:B------:R-:W-:-:S04]  /*1c30*/  IMAD.MOV.U32 R8, RZ, RZ, R14 ;  /* 0x000000ffff087224 */ /* 0x000fc800078e000e */
[----:B------:R-:W-:-:S08]  /*1c40*/  DFMA R62, R20, -R20, R60 ;  /* 0x80000014143e722b */ /* 0x000fd0000000003c */
[----:B------:R-:W-:Y:S01]  /*1c50*/  DFMA R12, R62, R8, R20 ;  /* 0x000000083e0c722b */ /* 0x000fe20000000014 */
[----:B------:R-:W-:Y:S10]  /*1c60*/  @!P0 BRA `(.L_x_36) ;  /* 0x0000000000308947 */ /* 0x000ff40003800000 */
[----:B------:R-:W-:Y:S01]  /*1c70*/  IMAD.MOV.U32 R8, RZ, RZ, R62 ;  /* 0x000000ffff087224 */ /* 0x000fe200078e003e */
[----:B------:R-:W-:Y:S01]  /*1c80*/  MOV R70, R60 ;  /* 0x0000003c00467202 */ /* 0x000fe20000000f00 */
[----:B------:R-:W-:Y:S01]  /*1c90*/  IMAD.MOV.U32 R0, RZ, RZ, R14 ;  /* 0x000000ffff007224 */ /* 0x000fe200078e000e */
[----:B------:R-:W-:Y:S01]  /*1ca0*/  MOV R15, R9 ;  /* 0x00000009000f7202 */ /* 0x000fe20000000f00 */
[----:B------:R-:W-:Y:S01]  /*1cb0*/  IMAD.MOV.U32 R71, RZ, RZ, R61 ;  /* 0x000000ffff477224 */ /* 0x000fe200078e003d */
[----:B------:R-:W-:Y:S01]  /*1cc0*/  MOV R62, 0x1d10 ;  /* 0x00001d10003e7802 */ /* 0x000fe20000000f00 */
[----:B------:R-:W-:Y:S02]  /*1cd0*/  IMAD.MOV.U32 R5, RZ, RZ, R63 ;  /* 0x000000ffff057224 */ /* 0x000fe400078e003f */
[----:B------:R-:W-:Y:S02]  /*1ce0*/  IMAD.MOV.U32 R4, RZ, RZ, R20 ;  /* 0x000000ffff047224 */ /* 0x000fe400078e0014 */
[----:B------:R-:W-:-:S07]  /*1cf0*/  IMAD.MOV.U32 R3, RZ, RZ, R21 ;  /* 0x000000ffff037224 */ /* 0x000fce00078e0015 */
[----:B------:R-:W-:Y:S05]  /*1d00*/  CALL.REL.NOINC `($__internal_1_$__cuda_sm20_dsqrt_rn_f64_mediumpath_v1) ;  /* 0x000000c400247944 */ /* 0x000fea0003c00000 */
[----:B------:R-:W-:Y:S02]  /*1d10*/  IMAD.MOV.U32 R12, RZ, RZ, R8 ;  /* 0x000000ffff0c7224 */ /* 0x000fe400078e0008 */
[----:B------:R-:W-:-:S07]  /*1d20*/  IMAD.MOV.U32 R13, RZ, RZ, R9 ;  /* 0x000000ffff0d7224 */ /* 0x000fce00078e0009 */
.L_x_36:
[----:B------:R-:W-:Y:S05]  /*1d30*/  BSYNC.RECONVERGENT B1 ;  /* 0x0000000000017941 */ /* 0x000fea0003800200 */
.L_x_35:
[----:B------:R-:W0:Y:S01]  /*1d40*/  MUFU.RSQ64H R11, R69 ;  /* 0x00000045000b7308 */ /* 0x000e220000001c00 */
[----:B------:R-:W-:Y:S01]  /*1d50*/  VIADD R10, R69, 0xfcb00000 ;  /* 0xfcb00000450a7836 */ /* 0x000fe20000000000 */
[----:B------:R-:W-:Y:S01]  /*1d60*/  BSSY.RECONVERGENT B1, `(.L_x_37) ;  /* 0x0000018000017945 */ /* 0x000fe20003800200 */
[----:B------:R-:W-:Y:S02]  /*1d70*/  IMAD.MOV.U32 R8, RZ, RZ, 0x0 ;  /* 0x00000000ff087424 */ /* 0x000fe400078e00ff */
[----:B------:R-:W-:Y:S01]  /*1d80*/  IMAD.MOV.U32 R9, RZ, RZ, 0x3fd80000 ;  /* 0x3fd80000ff097424 */ /* 0x000fe200078e00ff */
[----:B------:R-:W-:Y:S01]  /*1d90*/  ISETP.GE.U32.AND P0, PT, R10, 0x7ca00000, PT ;  /* 0x7ca000000a00780c */ /* 0x000fe20003f06070 */
[----:B0-----:R-:W-:-:S08]  /*1da0*/  DMUL R4, R10, R10 ;  /* 0x0000000a0a047228 */ /* 0x001fd00000000000 */
[----:B------:R-:W-:-:S08]  /*1db0*/  DFMA R4, R68, -R4, 1 ;  /* 0x3ff000004404742b */ /* 0x000fd00000000804 */
[----:B------:R-:W-:Y:S02]  /*1dc0*/  DFMA R8, R4, R8, 0.5 ;  /* 0x3fe000000408742b */ /* 0x000fe40000000008 */
[----:B------:R-:W-:-:S08]  /*1dd0*/  DMUL R4, R10, R4 ;  /* 0x000000040a047228 */ /* 0x000fd00000000000 */
[----:B------:R-:W-:-:S08]  /*1de0*/  DFMA R4, R8, R4, R10 ;  /* 0x000000040804722b */ /* 0x000fd0000000000a */
[----:B------:R-:W-:Y:S02]  /*1df0*/  DMUL R20, R68, R4 ;  /* 0x0000000444147228 */ /* 0x000fe40000000000 */
[----:B------:R-:W-:Y:S01]  /*1e00*/  IADD3 R15, PT, PT, R5, -0x100000, RZ ;  /* 0xfff00000050f7810 */ /* 0x000fe20007ffe0ff */
[----:B------:R-:W-:-:S05]  /*1e10*/  IMAD.MOV.U32 R14, RZ, RZ, R4 ;  /* 0x000000ffff0e7224 */ /* 0x000fca00078e0004 */
[----:B------:R-:W-:-:S08]  /*1e20*/  DFMA R60, R20, -R20, R68 ;  /* 0x80000014143c722b */ /* 0x000fd00000000044 */
[----:B------:R-:W-:Y:S01]  /*1e30*/  DFMA R8, R60, R14, R20 ;  /* 0x0000000e3c08722b */ /* 0x000fe20000000014 */
[----:B------:R-:W-:Y:S10]  /*1e40*/  @!P0 BRA `(.L_x_38) ;  /* 0x0000000000248947 */ /* 0x000ff40003800000 */
[----:B------:R-:W-:Y:S01]  /*1e50*/  IMAD.MOV.U32 R0, RZ, RZ, R4 ;  /* 0x000000ffff007224 */ /* 0x000fe200078e0004 */
[----:B------:R-:W-:Y:S01]  /*1e60*/  MOV R5, R61 ;  /* 0x0000003d00057202 */ /* 0x000fe20000000f00 */
[----:B------:R-:W-:Y:S01]  /*1e70*/  IMAD.MOV.U32 R70, RZ, RZ, R68 ;  /* 0x000000ffff467224 */ /* 0x000fe200078e0044 */
[----:B------:R-:W-:Y:S01]  /*1e80*/  MOV R62, 0x1ee0 ;  /* 0x00001ee0003e7802 */ /* 0x000fe20000000f00 */
[----:B------:R-:W-:Y:S02]  /*1e90*/  IMAD.MOV.U32 R71, RZ, RZ, R69 ;  /* 0x000000ffff477224 */ /* 0x000fe400078e0045 */
[----:B------:R-:W-:Y:S02]  /*1ea0*/  IMAD.MOV.U32 R8, RZ, RZ, R60 ;  /* 0x000000ffff087224 */ /* 0x000fe400078e003c */
[----:B------:R-:W-:Y:S02]  /*1eb0*/  IMAD.MOV.U32 R4, RZ, RZ, R20 ;  /* 0x000000ffff047224 */ /* 0x000fe400078e0014 */
[----:B------:R-:W-:-:S07]  /*1ec0*/  IMAD.MOV.U32 R3, RZ, RZ, R21 ;  /* 0x000000ffff037224 */ /* 0x000fce00078e0015 */
[----:B------:R-:W-:Y:S05]  /*1ed0*/  CALL.REL.NOINC `($__internal_1_$__cuda_sm20_dsqrt_rn_f64_mediumpath_v1) ;  /* 0x000000c000b07944 */ /* 0x000fea0003c00000 */
.L_x_38:
[----:B------:R-:W-:Y:S05]  /*1ee0*/  BSYNC.RECONVERGENT B1 ;  /* 0x0000000000017941 */ /* 0x000fea0003800200 */
.L_x_37:
[----:B------:R-:W0:Y:S01]  /*1ef0*/  MUFU.RCP64H R5, R13 ;  /* 0x0000000d00057308 */ /* 0x000e220000001800 */
[----:B------:R-:W-:Y:S01]  /*1f00*/  IMAD.MOV.U32 R4, RZ, RZ, 0x1 ;  /* 0x00000001ff047424 */ /* 0x000fe200078e00ff */
[----:B------:R-:W-:Y:S01]  /*1f10*/  FSETP.GEU.AND P1, PT, |R9|, 6.5827683646048100446e-37, PT ;  /* 0x036000000900780b */ /* 0x000fe20003f2e200 */
[----:B------:R-:W-:Y:S04]  /*1f20*/  BSSY.RECONVERGENT B1, `(.L_x_39) ;  /* 0x0000014000017945 */ /* 0x000fe80003800200 */
        /* <DEDUP_REMOVED lines=19> */
.L_x_40:
[----:B------:R-:W-:Y:S05]  /*2060*/  BSYNC.RECONVERGENT B1 ;  /* 0x0000000000017941 */ /* 0x000fea0003800200 */
.L_x_39:
[----:B------:R-:W2:Y:S04]  /*2070*/  LDG.E.64 R68, desc[UR36][R48.64] ;  /* 0x0000002430447981 */ /* 0x000ea8000c1e1b00 */
[----:B------:R0:W5:Y:S01]  /*2080*/  LDG.E.64 R60, desc[UR36][R48.64+0x10] ;  /* 0x00001024303c7981 */ /* 0x000162000c1e1b00 */
[----:B------:R-:W-:Y:S01]  /*2090*/  DADD R8, -R4, 1 ;  /* 0x3ff0000004087429 */ /* 0x000fe20000000100 */
[----:B------:R-:W-:Y:S07]  /*20a0*/  BSSY.RECONVERGENT B0, `(.L_x_41) ;  /* 0x0000009000007945 */ /* 0x000fee0003800200 */
[----:B------:R-:W-:-:S08]  /*20b0*/  DMUL R8, R6, R8 ;  /* 0x0000000806087228 */ /* 0x000fd00000000000 */
[----:B------:R-:W-:Y:S01]  /*20c0*/  DFMA R54, R54, R4, R8 ;  /* 0x000000043636722b */ /* 0x000fe20000000008 */
[----:B------:R-:W-:Y:S01]  /*20d0*/  MOV R4, 0x2130 ;  /* 0x0000213000047802 */ /* 0x000fe20000000f00 */
[----:B--2---:R-:W-:-:S08]  /*20e0*/  DADD R58, R58, -R68 ;  /* 0x000000003a3a7229 */ /* 0x004fd00000000844 */
[----:B------:R-:W-:-:S10]  /*20f0*/  DADD R10, -RZ, |R58| ;  /* 0x00000000ff0a7229 */ /* 0x000fd4000000053a */
[----:B------:R-:W-:Y:S02]  /*2100*/  IMAD.MOV.U32 R3, RZ, RZ, R10 ;  /* 0x000000ffff037224 */ /* 0x000fe400078e000a */
[----:B0-----:R-:W-:-:S07]  /*2110*/  IMAD.MOV.U32 R0, RZ, RZ, R11 ;  /* 0x000000ffff007224 */ /* 0x001fce00078e000b */
[----:B-----5:R-:W-:Y:S05]  /*2120*/  CALL.REL.NOINC `($_Z20rasterization_kernelPKdS0_S0_PhPdiii$__internal_accurate_pow) ;  /* 0x000000c000d47944 */ /* 0x020fea0003c00000 */
[----:B------:R-:W-:Y:S05]  /*2130*/  BSYNC.RECONVERGENT B0 ;  /* 0x0000000000007941 */ /* 0x000fea0003800200 */
.L_x_41:
[----:B------:R-:W-:Y:S01]  /*2140*/  DADD R4, R58, 2 ;  /* 0x400000003a047429 */ /* 0x000fe20000000000 */
[----:B------:R-:W-:Y:S01]  /*2150*/  BSSY.RECONVERGENT B0, `(.L_x_42) ;  /* 0x000000f000007945 */ /* 0x000fe20003800200 */
[----:B------:R-:W-:Y:S02]  /*2160*/  DADD R68, -R68, R56 ;  /* 0x0000000044447229 */ /* 0x000fe40000000138 */
[----:B------:R-:W-:-:S06]  /*2170*/  DSETP.NEU.AND P0, PT, R58, RZ, PT ;  /* 0x000000ff3a00722a */ /* 0x000fcc0003f0d000 */
[----:B------:R-:W-:Y:S01]  /*2180*/  LOP3.LUT R4, R5, 0x7ff00000, RZ, 0xc0, !PT ;  /* 0x7ff0000005047812 */ /* 0x000fe200078ec0ff */
[----:B------:R-:W-:Y:S01]  /*2190*/  DADD R8, -RZ, |R68| ;  /* 0x00000000ff087229 */ /* 0x000fe20000000544 */
[----:B------:R-:W-:Y:S02]  /*21a0*/  FSEL R5, R3, RZ, P0 ;  /* 0x000000ff03057208 */ /* 0x000fe40000000000 */
[----:B------:R-:W-:Y:S02]  /*21b0*/  ISETP.NE.AND P1, PT, R4, 0x7ff00000, PT ;  /* 0x7ff000000400780c */ /* 0x000fe40003f25270 */
[----:B------:R-:W-:-:S11]  /*21c0*/  FSEL R4, R0, RZ, P0 ;  /* 0x000000ff00047208 */ /* 0x000fd60000000000 */
[----:B------:R-:W-:Y:S05]  /*21d0*/  @P1 BRA `(.L_x_43) ;  /* 0x0000000000181947 */ /* 0x000fea0003800000 */
[----:B------:R-:W-:-:S14]  /*21e0*/  DSETP.NAN.AND P0, PT, R58, R58, PT ;  /* 0x0000003a3a00722a */ /* 0x000fdc0003f08000 */
[----:B------:R-:W-:Y:S01]  /*21f0*/  @P0 DADD R4, R58, 2 ;  /* 0x400000003a040429 */ /* 0x000fe20000000000 */
[----:B------:R-:W-:Y:S10]  /*2200*/  @P0 BRA `(.L_x_43) ;  /* 0x00000000000c0947 */ /* 0x000ff40003800000 */
[----:B------:R-:W-:-:S14]  /*2210*/  DSETP.NEU.AND P0, PT, |R58|, +INF , PT ;  /* 0x7ff000003a00742a */ /* 0x000fdc0003f0d200 */
[----:B------:R-:W-:Y:S01]  /*2220*/  @!P0 MOV R4, 0x0 ;  /* 0x0000000000048802 */ /* 0x000fe20000000f00 */
[----:B------:R-:W-:-:S07]  /*2230*/  @!P0 IMAD.MOV.U32 R5, RZ, RZ, 0x7ff00000 ;  /* 0x7ff00000ff058424 */ /* 0x000fce00078e00ff */
.L_x_43:
[----:B------:R-:W-:Y:S05]  /*2240*/  BSYNC.RECONVERGENT B0 ;  /* 0x0000000000007941 */ /* 0x000fea0003800200 */
.L_x_42:
        /* <DEDUP_REMOVED lines=10> */
.L_x_44:
[----:B------:R-:W2:Y:S01]  /*22f0*/  LDG.E.64 R70, desc[UR36][R48.64+0x8] ;  /* 0x0000082430467981 */ /* 0x000ea2000c1e1b00 */
[C---:B------:R-:W-:Y:S01]  /*2300*/  DADD R4, R68.reuse, 2 ;  /* 0x4000000044047429 */ /* 0x040fe20000000000 */
[----:B------:R-:W-:Y:S01]  /*2310*/  BSSY.RECONVERGENT B0, `(.L_x_45) ;  /* 0x000000f000007945 */ /* 0x000fe20003800200 */
[----:B------:R-:W-:-:S08]  /*2320*/  DSETP.NEU.AND P0, PT, R68, RZ, PT ;  /* 0x000000ff4400722a */ /* 0x000fd00003f0d000 */
[----:B------:R-:W-:Y:S02]  /*2330*/  LOP3.LUT R4, R5, 0x7ff00000, RZ, 0xc0, !PT ;  /* 0x7ff0000005047812 */ /* 0x000fe400078ec0ff */
[----:B------:R-:W-:Y:S02]  /*2340*/  FSEL R5, R3, RZ, P0 ;  /* 0x000000ff03057208 */ /* 0x000fe40000000000 */
[----:B------:R-:W-:Y:S02]  /*2350*/  ISETP.NE.AND P1, PT, R4, 0x7ff00000, PT ;  /* 0x7ff000000400780c */ /* 0x000fe40003f25270 */
[----:B------:R-:W-:Y:S01]  /*2360*/  FSEL R4, R0, RZ, P0 ;  /* 0x000000ff00047208 */ /* 0x000fe20000000000 */
[----:B--2---:R-:W-:-:S08]  /*2370*/  DADD R32, R32, -R70 ;  /* 0x0000000020207229 */ /* 0x004fd00000000846 */
        /* <DEDUP_REMOVED lines=8> */
.L_x_46:
[----:B------:R-:W-:Y:S05]  /*2400*/  BSYNC.RECONVERGENT B0 ;  /* 0x0000000000007941 */ /* 0x000fea0003800200 */
.L_x_45:
        /* <DEDUP_REMOVED lines=10> */
.L_x_47:
        /* <DEDUP_REMOVED lines=15> */
.L_x_50:
[----:B------:R-:W-:-:S11]  /*25a0*/  DADD R4, R32, 2 ;  /* 0x4000000020047429 */ /* 0x000fd60000000000 */
.L_x_49:
[----:B------:R-:W-:Y:S05]  /*25b0*/  BSYNC.RECONVERGENT B0 ;  /* 0x0000000000007941 */ /* 0x000fea0003800200 */
.L_x_48:
[----:B------:R-:W-:Y:S01]  /*25c0*/  DADD R28, -R70, R28 ;  /* 0x00000000461c7229 */ /* 0x000fe2000000011c */
[----:B------:R-:W-:Y:S01]  /*25d0*/  BSSY.RECONVERGENT B0, `(.L_x_51) ;  /* 0x000000a000007945 */ /* 0x000fe20003800200 */
[----:B------:R-:W-:-:S06]  /*25e0*/  DSETP.NEU.AND P0, PT, R32, 1, PT ;  /* 0x3ff000002000742a */ /* 0x000fcc0003f0d000 */
[----:B------:R-:W-:Y:S01]  /*25f0*/  DADD R8, -RZ, |R28| ;  /* 0x00000000ff087229 */ /* 0x000fe2000000051c */
[----:B------:R-:W-:Y:S02]  /*2600*/  FSEL R4, R4, RZ, P0 ;  /* 0x000000ff04047208 */ /* 0x000fe40000000000 */
[----:B------:R-:W-:-:S06]  /*2610*/  FSEL R5, R5, 1.875, P0 ;  /* 0x3ff0000005057808 */ /* 0x000fcc0000000000 */
[----:B------:R-:W-:Y:S01]  /*2620*/  DADD R58, R58, R4 ;  /* 0x000000003a3a7229 */ /* 0x000fe20000000004 */
[----:B------:R-:W-:Y:S01]  /*2630*/  IMAD.MOV.U32 R3, RZ, RZ, R8 ;  /* 0x000000ffff037224 */ /* 0x000fe200078e0008 */
[----:B------:R-:W-:Y:S01]  /*2640*/  MOV R4, 0x2670 ;  /* 0x0000267000047802 */ /* 0x000fe20000000f00 */
[----:B------:R-:W-:-:S08]  /*2650*/  IMAD.MOV.U32 R0, RZ, RZ, R9 ;  /* 0x000000ffff007224 */ /* 0x000fd000078e0009 */
[----:B------:R-:W-:Y:S05]  /*2660*/  CALL.REL.NOINC `($_Z20rasterization_kernelPKdS0_S0_PhPdiii$__internal_accurate_pow) ;  /* 0x000000bc00847944 */ /* 0x000fea0003c00000 */
[----:B------:R-:W-:Y:S05]  /*2670*/  BSYNC.RECONVERGENT B0 ;  /* 0x0000000000007941 */ /* 0x000fea0003800200 */
.L_x_51:
        /* <DEDUP_REMOVED lines=15> */
.L_x_54:
[----:B------:R-:W-:-:S11]  /*2770*/  DADD R4, R28, 2 ;  /* 0x400000001c047429 */ /* 0x000fd60000000000 */
.L_x_53:
[----:B------:R-:W-:Y:S05]  /*2780*/  BSYNC.RECONVERGENT B0 ;  /* 0x0000000000007941 */ /* 0x000fea0003800200 */
.L_x_52:
[----:B------:R-:W0:Y:S01]  /*2790*/  MUFU.RSQ64H R11, R59 ;  /* 0x0000003b000b7308 */ /* 0x000e220000001c00 */
[----:B------:R-:W-:Y:S01]  /*27a0*/  VIADD R10, R59, 0xfcb00000 ;  /* 0xfcb000003b0a7836 */ /* 0x000fe20000000000 */
[----:B------:R-:W-:Y:S01]  /*27b0*/  DSETP.NEU.AND P0, PT, R28, 1, PT ;  /* 0x3ff000001c00742a */ /* 0x000fe20003f0d000 */
[----:B------:R-:W-:Y:S01]  /*27c0*/  IMAD.MOV.U32 R12, RZ, RZ, 0x0 ;  /* 0x00000000ff0c7424 */ /* 0x000fe200078e00ff */
[----:B------:R-:W-:Y:S01]  /*27d0*/  BSSY.RECONVERGENT B1, `(.L_x_55) ;  /* 0x000001d000017945 */ /* 0x000fe20003800200 */
[----:B------:R-:W-:-:S03]  /*27e0*/  IMAD.MOV.U32 R13, RZ, RZ, 0x3fd80000 ;  /* 0x3fd80000ff0d7424 */ /* 0x000fc600078e00ff */
[----:B------:R-:W-:Y:S02]  /*27f0*/  FSEL R4, R4, RZ, P0 ;  /* 0x000000ff04047208 */ /* 0x000fe40000000000 */
[----:B------:R-:W-:Y:S02]  /*2800*/  FSEL R5, R5, 1.875, P0 ;  /* 0x3ff0000005057808 */ /* 0x000fe40000000000 */
[----:B------:R-:W-:-:S04]  /*2810*/  ISETP.GE.U32.AND P0, PT, R10, 0x7ca00000, PT ;  /* 0x7ca000000a00780c */ /* 0x000fc80003f06070 */
[----:B------:R-:W-:Y:S02]  /*2820*/  DADD R68, R68, R4 ;  /* 0x0000000044447229 */ /* 0x000fe40000000004 */
[----:B0-----:R-:W-:-:S08]  /*2830*/  DMUL R8, R10, R10 ;  /* 0x0000000a0a087228 */ /* 0x001fd00000000000 */
[----:B------:R-:W-:-:S08]  /*2840*/  DFMA R8, R58, -R8, 1 ;  /* 0x3ff000003a08742b */ /* 0x000fd00000000808 */
[----:B------:R-:W-:Y:S02]  /*2850*/  DFMA R12, R8, R12, 0.5 ;  /* 0x3fe00000080c742b */ /* 0x000fe4000000000c */
[----:B------:R-:W-:-:S08]  /*2860*/  DMUL R8, R10, R8 ;  /* 0x000000080a087228 */ /* 0x000fd00000000000 */
[----:B------:R-:W-:-:S08]  /*2870*/  DFMA R14, R12, R8, R10 ;  /* 0x000000080c0e722b */ /* 0x000fd0000000000a */
[----:B------:R-:W-:Y:S02]  /*2880*/  DMUL R20, R58, R14 ;  /* 0x0000000e3a147228 */ /* 0x000fe40000000000 */
[----:B------:R-:W-:Y:S01]  /*2890*/  VIADD R9, R15, 0xfff00000 ;  /* 0xfff000000f097836 */ /* 0x000fe20000000000 */
[----:B------:R-:W-:-:S05]  /*28a0*/  MOV R8, R14 ;  /* 0x0000000e00087202 */ /* 0x000fca0000000f00 */
        /* <DEDUP_REMOVED lines=10> */
[----:B------:R-:W-:-:S02]  /*2950*/  IMAD.MOV.U32 R3, RZ, RZ, R21 ;  /* 0x000000ffff037224 */ /* 0x000fc400078e0015 */
[----:B------:R-:W-:-:S07]  /*2960*/  IMAD.MOV.U32 R15, RZ, RZ, R9 ;  /* 0x000000ffff0f7224 */ /* 0x000fce00078e0009 */
[----:B------:R-:W-:Y:S05]  /*2970*/  CALL.REL.NOINC `($__internal_1_$__cuda_sm20_dsqrt_rn_f64_mediumpath_v1) ;  /* 0x000000b800087944 */ /* 0x000fea0003c00000 */
[----:B------:R-:W-:Y:S02]  /*2980*/  IMAD.MOV.U32 R12, RZ, RZ, R8 ;  /* 0x000000ffff0c7224 */ /* 0x000fe400078e0008 */
[----:B------:R-:W-:-:S07]  /*2990*/  IMAD.MOV.U32 R13, RZ, RZ, R9 ;  /* 0x000000ffff0d7224 */ /* 0x000fce00078e0009 */
.L_x_56:
[----:B------:R-:W-:Y:S05]  /*29a0*/  BSYNC.RECONVERGENT B1 ;  /* 0x0000000000017941 */ /* 0x000fea0003800200 */
.L_x_55:
[----:B------:R-:W0:Y:S01]  /*29b0*/  MUFU.RSQ64H R11, R69 ;  /* 0x00000045000b7308 */ /* 0x000e220000001c00 */
[----:B------:R-:W-:Y:S01]  /*29c0*/  VIADD R10, R69, 0xfcb00000 ;  /* 0xfcb00000450a7836 */ /* 0x000fe20000000000 */
[----:B------:R-:W-:Y:S01]  /*29d0*/  MOV R8, 0x0 ;  /* 0x0000000000087802 */ /* 0x000fe20000000f00 */
[----:B------:R-:W-:Y:S01]  /*29e0*/  IMAD.MOV.U32 R9, RZ, RZ, 0x3fd80000 ;  /* 0x3fd80000ff097424 */ /* 0x000fe200078e00ff */
[----:B------:R-:W-:Y:S02]  /*29f0*/  BSSY.RECONVERGENT B1, `(.L_x_57) ;  /* 0x0000019000017945 */ /* 0x000fe40003800200 */
[----:B------:R-:W-:Y:S01]  /*2a00*/  ISETP.GE.U32.AND P0, PT, R10, 0x7ca00000, PT ;  /* 0x7ca000000a00780c */ /* 0x000fe20003f06070 */
[----:B0-----:R-:W-:-:S08]  /*2a10*/  DMUL R4, R10, R10 ;  /* 0x0000000a0a047228 */ /* 0x001fd00000000000 */
        /* <DEDUP_REMOVED lines=20> */
[----:B------:R-:W-:Y:S01]  /*2b60*/  MOV R4, R8 ;  /* 0x0000000800047202 */ /* 0x000fe20000000f00 */
[----:B------:R-:W-:-:S07]  /*2b70*/  IMAD.MOV.U32 R5, RZ, RZ, R9 ;  /* 0x000000ffff057224 */ /* 0x000fce00078e0009 */
.L_x_58:
[----:B------:R-:W-:Y:S05]  /*2b80*/  BSYNC.RECONVERGENT B1 ;  /* 0x0000000000017941 */ /* 0x000fea0003800200 */
.L_x_57:
        /* <DEDUP_REMOVED lines=23> */
.L_x_60:
[----:B------:R-:W-:Y:S05]  /*2d00*/  BSYNC.RECONVERGENT B1 ;  /* 0x0000000000017941 */ /* 0x000fea0003800200 */
.L_x_59:
[----:B------:R-:W-:Y:S01]  /*2d10*/  MOV R0, 0x0 ;  /* 0x0000000000007802 */ /* 0x000fe20000000f00 */
[----:B------:R-:W-:-:S03]  /*2d20*/  DADD R4, -R58, 1 ;  /* 0x3ff000003a047429 */ /* 0x000fc60000000100 */
[----:B------:R0:W1:Y:S05]  /*2d30*/  LDC.64 R8, c[0x4][R0] ;  /* 0x0100000000087b82 */ /* 0x00006a0000000a00 */
[----:B------:R-:W-:-:S08]  /*2d40*/  DMUL R4, R6, R4 ;  /* 0x0000000406047228 */ /* 0x000fd00000000000 */
[----:B------:R-:W-:Y:S01]  /*2d50*/  DFMA R58, R60, R58, R4 ;  /* 0x0000003a3c3a722b */ /* 0x000fe20000000004 */
[----:B------:R-:W-:Y:S02]  /*2d60*/  IMAD.MOV.U32 R4, RZ, RZ, 0x18 ;  /* 0x00000018ff047424 */ /* 0x000fe400078e00ff */
[----:B0-----:R-:W-:-:S08]  /*2d70*/  IMAD.MOV.U32 R5, RZ, RZ, RZ ;  /* 0x000000ffff057224 */ /* 0x001fd000078e00ff */
[----:B------:R-:W-:-:S07]  /*2d80*/  LEPC R20, `(.L_x_61) ;  /* 0x000000001014794e */ /* 0x000fce0000000000 */
[----:B-1----:R-:W-:Y:S05]  /*2d90*/  CALL.ABS.NOINC R8 ;  /* 0x0000000008007343 */ /* 0x002fea0003c00000 */
.L_x_61:
[----:B------:R-:W-:Y:S01]  /*2da0*/  IMAD R6, R17, 0x3, RZ ;  /* 0x0000000311067824 */ /* 0x000fe200078e02ff */
[----:B------:R-:W2:Y:S03]  /*2db0*/  LDG.E.64 R70, desc[UR36][R42.64] ;  /* 0x000000242a467981 */ /* 0x000ea6000c1e1b00 */
[----:B------:R-:W-:-:S06]  /*2dc0*/  IMAD.WIDE.U32 R8, R6, 0x8, R38 ;  /* 0x0000000806087825 */ /* 0x000fcc00078e0026 */
[----:B------:R-:W2:Y:S01]  /*2dd0*/  LDG.E.64 R8, desc[UR36][R8.64] ;  /* 0x0000002408087981 */ /* 0x000ea2000c1e1b00 */
[----:B------:R-:W-:Y:S01]  /*2de0*/  BSSY.RECONVERGENT B0, `(.L_x_62) ;  /* 0x0000009000007945 */ /* 0x000fe20003800200 */
[----:B------:R-:W-:Y:S01]  /*2df0*/  IMAD.MOV.U32 R28, RZ, RZ, R4 ;  /* 0x000000ffff1c7224 */ /* 0x000fe200078e0004 */
[----:B------:R-:W-:Y:S01]  /*2e00*/  MOV R4, 0x2e70 ;  /* 0x00002e7000047802 */ /* 0x000fe20000000f00 */
[----:B------:R-:W-:Y:S01]  /*2e10*/  IMAD.MOV.U32 R29, RZ, RZ, R5 ;  /* 0x000000ffff1d7224 */ /* 0x000fe200078e0005 */
[----:B--2---:R-:W-:-:S08]  /*2e20*/  DADD R32, R8, -R70 ;  /* 0x0000000008207229 */ /* 0x004fd00000000846 */
[----:B------:R-:W-:-:S10]  /*2e30*/  DADD R10, -RZ, |R32| ;  /* 0x00000000ff0a7229 */ /* 0x000fd40000000520 */
[----:B------:R-:W-:Y:S01]  /*2e40*/  IMAD.MOV.U32 R3, RZ, RZ, R10 ;  /* 0x000000ffff037224 */ /* 0x000fe200078e000a */
[----:B------:R-:W-:-:S07]  /*2e50*/  MOV R0, R11 ;  /* 0x0000000b00007202 */ /* 0x000fce0000000f00 */
[----:B------:R-:W-:Y:S05]  /*2e60*/  CALL.REL.NOINC `($_Z20rasterization_kernelPKdS0_S0_PhPdiii$__internal_accurate_pow) ;  /* 0x000000b400847944 */ /* 0x000fea0003c00000 */
[----:B------:R-:W-:Y:S05]  /*2e70*/  BSYNC.RECONVERGENT B0 ;  /* 0x0000000000007941 */ /* 0x000fea0003800200 */
.L_x_62:
        /* <DEDUP_REMOVED lines=17> */
.L_x_64:
[----:B------:R-:W-:Y:S05]  /*2f90*/  BSYNC.RECONVERGENT B0 ;  /* 0x0000000000007941 */ /* 0x000fea0003800200 */
.L_x_63:
[----:B------:R-:W-:Y:S01]  /*2fa0*/  DADD R4, RZ, R4 ;  /* 0x00000000ff047229 */ /* 0x000fe20000000004 */
[----:B------:R-:W-:Y:S01]  /*2fb0*/  BSSY.RECONVERGENT B0, `(.L_x_65) ;  /* 0x0000008000007945 */ /* 0x000fe20003800200 */
[----:B------:R-:W-:Y:S01]  /*2fc0*/  DSETP.NEU.AND P0, PT, R32, 1, PT ;  /* 0x3ff000002000742a */ /* 0x000fe20003f0d000 */
[----:B------:R-:W-:Y:S01]  /*2fd0*/  IMAD.MOV.U32 R3, RZ, RZ, R8 ;  /* 0x000000ffff037224 */ /* 0x000fe200078e0008 */
[----:B------:R-:W-:-:S06]  /*2fe0*/  MOV R0, R9 ;  /* 0x0000000900007202 */ /* 0x000fcc0000000f00 */
[----:B------:R-:W-:Y:S02]  /*2ff0*/  FSEL R32, R4, RZ, P0 ;  /* 0x000000ff04207208 */ /* 0x000fe40000000000 */
[----:B------:R-:W-:Y:S02]  /*3000*/  FSEL R33, R5, 1.875, P0 ;  /* 0x3ff0000005217808 */ /* 0x000fe40000000000 */
[----:B------:R-:W-:-:S07]  /*3010*/  MOV R4, 0x3030 ;  /* 0x0000303000047802 */ /* 0x000fce0000000f00 */
[----:B------:R-:W-:Y:S05]  /*3020*/  CALL.REL.NOINC `($_Z20rasterization_kernelPKdS0_S0_PhPdiii$__internal_accurate_pow) ;  /* 0x000000b400147944 */ /* 0x000fea0003c00000 */
[----:B------:R-:W-:Y:S05]  /*3030*/  BSYNC.RECONVERGENT B0 ;  /* 0x0000000000007941 */ /* 0x000fea0003800200 */
.L_x_65:
[----:B------:R-:W-:Y:S01]  /*3040*/  IMAD.WIDE.U32 R60, R6, 0x8, R38 ;  /* 0x00000008063c7825 */ /* 0x000fe200078e0026 */
[----:B------:R-:W2:Y:S04]  /*3050*/  LDG.E.64 R72, desc[UR36][R42.64+0x8] ;  /* 0x000008242a487981 */ /* 0x000ea8000c1e1b00 */
        /* <DEDUP_REMOVED lines=17> */
.L_x_67:
[----:B------:R-:W-:Y:S05]  /*3170*/  BSYNC.RECONVERGENT B0 ;  /* 0x0000000000007941 */ /* 0x000fea0003800200 */
.L_x_66:
        /* <DEDUP_REMOVED lines=10> */
.L_x_68:
        /* <DEDUP_REMOVED lines=12> */
[----:B------:R-:W-:Y:S01]  /*32e0*/  IMAD.MOV.U32 R4, RZ, RZ, 0x0 ;  /* 0x00000000ff047424 */ /* 0x000fe200078e00ff */
[----:B------:R-:W-:Y:S01]  /*32f0*/  MOV R5, 0x7ff00000 ;  /* 0x7ff0000000057802 */ /* 0x000fe20000000f00 */
[----:B------:R-:W-:Y:S06]  /*3300*/  BRA `(.L_x_70) ;  /* 0x0000000000047947 */ /* 0x000fec0003800000 */
.L_x_71:
[----:B------:R-:W-:-:S11]  /*3310*/  DADD R4, R68, 2 ;  /* 0x4000000044047429 */ /* 0x000fd60000000000 */
.L_x_70:
[----:B------:R-:W-:Y:S05]  /*3320*/  BSYNC.RECONVERGENT B0 ;  /* 0x0000000000007941 */ /* 0x000fea0003800200 */
.L_x_69:
[----:B------:R-:W2:Y:S01]  /*3330*/  LD.E.64 R8, desc[UR36][R26.64+0x8] ;  /* 0x000008241a087980 */ /* 0x000ea2000c101b00 */
[----:B------:R-:W-:Y:S01]  /*3340*/  DSETP.NEU.AND P0, PT, R68, 1, PT ;  /* 0x3ff000004400742a */ /* 0x000fe20003f0d000 */
[----:B------:R-:W-:Y:S05]  /*3350*/  BSSY.RECONVERGENT B0, `(.L_x_72) ;  /* 0x000000a000007945 */ /* 0x000fea0003800200 */
        /* <DEDUP_REMOVED lines=10> */
.L_x_72:
        /* <DEDUP_REMOVED lines=15> */
.L_x_75:
[----:B------:R-:W-:-:S11]  /*34f0*/  DADD R4, R72, 2 ;  /* 0x4000000048047429 */ /* 0x000fd60000000000 */
.L_x_74:
[----:B------:R-:W-:Y:S05]  /*3500*/  BSYNC.RECONVERGENT B0 ;  /* 0x0000000000007941 */ /* 0x000fea0003800200 */
.L_x_73:
[----:B------:R-:W0:Y:S01]  /*3510*/  MUFU.RSQ64H R11, R33 ;  /* 0x00000021000b7308 */ /* 0x000e220000001c00 */
[----:B------:R-:W-:Y:S01]  /*3520*/  VIADD R10, R33, 0xfcb00000 ;  /* 0xfcb00000210a7836 */ /* 0x000fe20000000000 */
[----:B------:R-:W-:Y:S01]  /*3530*/  MOV R12, 0x0 ;  /* 0x00000000000c7802 */ /* 0x000fe20000000f00 */
[----:B------:R-:W-:Y:S01]  /*3540*/  IMAD.MOV.U32 R13, RZ, RZ, 0x3fd80000 ;  /* 0x3fd80000ff0d7424 */ /* 0x000fe200078e00ff */
[----:B------:R-:W-:Y:S01]  /*3550*/  DSETP.NEU.AND P0, PT, R72, 1, PT ;  /* 0x3ff000004800742a */ /* 0x000fe20003f0d000 */
[----:B------:R-:W-:Y:S05]  /*3560*/  BSSY.RECONVERGENT B1, `(.L_x_76) ;  /* 0x000001c000017945 */ /* 0x000fea0003800200 */
[----:B------:R-:W-:-:S02]  /*3570*/  FSEL R4, R4, RZ, P0 ;  /* 0x000000ff04047208 */ /* 0x000fc40000000000 */
[----:B------:R-:W-:Y:S02]  /*3580*/  FSEL R5, R5, 1.875, P0 ;  /* 0x3ff0000005057808 */ /* 0x000fe40000000000 */
        /* <DEDUP_REMOVED lines=25> */
.L_x_77:
[----:B------:R-:W-:Y:S05]  /*3720*/  BSYNC.RECONVERGENT B1 ;  /* 0x0000000000017941 */ /* 0x000fea0003800200 */
.L_x_76:
        /* <DEDUP_REMOVED lines=26> */
.L_x_79:
[----:B------:R-:W-:Y:S05]  /*38d0*/  BSYNC.RECONVERGENT B1 ;  /* 0x0000000000017941 */ /* 0x000fea0003800200 */
.L_x_78:
        /* <DEDUP_REMOVED lines=23> */
.L_x_81:
[----:B------:R-:W-:Y:S05]  /*3a50*/  BSYNC.RECONVERGENT B1 ;  /* 0x0000000000017941 */ /* 0x000fea0003800200 */
.L_x_80:
[----:B------:R-:W-:Y:S01]  /*3a60*/  IMAD.WIDE.U32 R6, R6, 0x8, R34 ;  /* 0x0000000806067825 */ /* 0x000fe200078e0022 */
[----:B------:R-:W2:Y:S04]  /*3a70*/  LDG.E.64 R8, desc[UR36][R18.64] ;  /* 0x0000002412087981 */ /* 0x000ea8000c1e1b00 */
[----:B------:R-:W3:Y:S01]  /*3a80*/  LDG.E.64 R12, desc[UR36][R6.64] ;  /* 0x00000024060c7981 */ /* 0x000ee2000c1e1b00 */
[----:B------:R-:W-:-:S08]  /*3a90*/  DADD R10, -R4, 1 ;  /* 0x3ff00000040a7429 */ /* 0x000fd00000000100 */
[----:B---3--:R-:W-:-:S08]  /*3aa0*/  DMUL R12, R10, R12 ;  /* 0x0000000c0a0c7228 */ /* 0x008fd00000000000 */
[----:B--2---:R-:W-:-:S07]  /*3ab0*/  DFMA R12, R8, R4, R12 ;  /* 0x00000004080c722b */ /* 0x004fce000000000c */
[----:B------:R0:W-:Y:S04]  /*3ac0*/  ST.E.64 desc[UR36][R28.64], R12 ;  /* 0x0000000c1c007985 */ /* 0x0001e8000c101b24 */
[----:B------:R-:W2:Y:S04]  /*3ad0*/  LDG.E.64 R14, desc[UR36][R6.64+0x8] ;  /* 0x00000824060e7981 */ /* 0x000ea8000c1e1b00 */
[----:B------:R-:W3:Y:S01]  /*3ae0*/  LDG.E.64 R8, desc[UR36][R18.64+0x8] ;  /* 0x0000082412087981 */ /* 0x000ee2000c1e1b00 */
[----:B--2---:R-:W-:-:S08]  /*3af0*/  DMUL R14, R10, R14 ;  /* 0x0000000e0a0e7228 */ /* 0x004fd00000000000 */
[----:B---3--:R-:W-:-:S07]  /*3b00*/  DFMA R8, R8, R4, R14 ;  /* 0x000000040808722b */ /* 0x008fce000000000e */
[----:B------:R1:W-:Y:S04]  /*3b10*/  ST.E.64 desc[UR36][R28.64+0x8], R8 ;  /* 0x000008081c007985 */ /* 0x0003e8000c101b24 */
[----:B------:R-:W2:Y:S04]  /*3b20*/  LDG.E.64 R20, desc[UR36][R6.64+0x10] ;  /* 0x0000102406147981 */ /* 0x000ea8000c1e1b00 */
[----:B------:R-:W3:Y:S01]  /*3b30*/  LDG.E.64 R14, desc[UR36][R18.64+0x10] ;  /* 0x00001024120e7981 */ /* 0x000ee2000c1e1b00 */
[----:B------:R-:W-:-:S04]  /*3b40*/  MOV R0, 0x0 ;  /* 0x0000000000007802 */ /* 0x000fc80000000f00 */
[----:B0-----:R1:W0:Y:S01]  /*3b50*/  LDC.64 R12, c[0x4][R0] ;  /* 0x01000000000c7b82 */ /* 0x0012220000000a00 */
[----:B--2---:R-:W-:-:S08]  /*3b60*/  DMUL R10, R10, R20 ;  /* 0x000000140a0a7228 */ /* 0x004fd00000000000 */
[----:B---3--:R-:W-:-:S07]  /*3b70*/  DFMA R10, R14, R4, R10 ;  /* 0x000000040e0a722b */ /* 0x008fce000000000a */
[----:B------:R1:W-:Y:S01]  /*3b80*/  ST.E.64 desc[UR36][R28.64+0x10], R10 ;  /* 0x0000100a1c007985 */ /* 0x0003e2000c101b24 */
[----:B------:R-:W-:Y:S02]  /*3b90*/  IMAD.MOV.U32 R4, RZ, RZ, 0x18 ;  /* 0x00000018ff047424 */ /* 0x000fe400078e00ff */
[----:B0-----:R-:W-:-:S07]  /*3ba0*/  IMAD.MOV.U32 R5, RZ, RZ, RZ ;  /* 0x000000ffff057224 */ /* 0x001fce00078e00ff */
[----:B------:R-:W-:-:S07]  /*3bb0*/  LEPC R20, `(.L_x_82) ;  /* 0x000000001014794e */ /* 0x000fce0000000000 */
[----:B-1----:R-:W-:Y:S05]  /*3bc0*/  CALL.ABS.NOINC R12 ;  /* 0x000000000c007343 */ /* 0x002fea0003c00000 */
.L_x_82:
[----:B------:R-:W2:Y:S04]  /*3bd0*/  LDG.E.64 R6, desc[UR36][R60.64] ;  /* 0x000000243c067981 */ /* 0x000ea8000c1e1b00 */
        /* <DEDUP_REMOVED lines=11> */
.L_x_83:
        /* <DEDUP_REMOVED lines=17> */
.L_x_85:
[----:B------:R-:W-:Y:S05]  /*3da0*/  BSYNC.RECONVERGENT B0 ;  /* 0x0000000000007941 */ /* 0x000fea0003800200 */
.L_x_84:
        /* <DEDUP_REMOVED lines=10> */
.L_x_86:
        /* <DEDUP_REMOVED lines=18> */
.L_x_88:
[----:B------:R-:W-:Y:S05]  /*3f70*/  BSYNC.RECONVERGENT B0 ;  /* 0x0000000000007941 */ /* 0x000fea0003800200 */
.L_x_87:
[----:B------:R-:W-:Y:S01]  /*3f80*/  DADD R4, RZ, R4 ;  /* 0x00000000ff047229 */ /* 0x000fe20000000004 */
[----:B------:R-:W-:Y:S01]  /*3f90*/  BSSY.RECONVERGENT B0, `(.L_x_89) ;  /* 0x0000009000007945 */ /* 0x000fe20003800200 */
[----:B------:R-:W-:Y:S01]  /*3fa0*/  DSETP.NEU.AND P0, PT, R70, 1, PT ;  /* 0x3ff000004600742a */ /* 0x000fe20003f0d000 */
[----:B------:R-:W-:Y:S02]  /*3fb0*/  IMAD.MOV.U32 R3, RZ, RZ, R8 ;  /* 0x000000ffff037224 */ /* 0x000fe400078e0008 */
[----:B------:R-:W-:Y:S02]  /*3fc0*/  IMAD.MOV.U32 R0, RZ, RZ, R9 ;  /* 0x000000ffff007224 */ /* 0x000fe400078e0009 */
[----:B------:R-:W-:-:S03]  /*3fd0*/  IMAD R30, R17, 0x3, RZ ;  /* 0x00000003111e7824 */ /* 0x000fc600078e02ff */
[----:B------:R-:W-:Y:S02]  /*3fe0*/  FSEL R70, R4, RZ, P0 ;  /* 0x000000ff04467208 */ /* 0x000fe40000000000 */
[----:B------:R-:W-:Y:S02]  /*3ff0*/  FSEL R71, R5, 1.875, P0 ;  /* 0x3ff0000005477808 */ /* 0x000fe40000000000 */
[----:B------:R-:W-:-:S07]  /*4000*/  MOV R4, 0x4020 ;  /* 0x0000402000047802 */ /* 0x000fce0000000f00 */
[----:B------:R-:W-:Y:S05]  /*4010*/  CALL.REL.NOINC `($_Z20rasterization_kernelPKdS0_S0_PhPdiii$__internal_accurate_pow) ;  /* 0x000000a400187944 */ /* 0x000fea0003c00000 */
[----:B------:R-:W-:Y:S05]  /*4020*/  BSYNC.RECONVERGENT B0 ;  /* 0x0000000000007941 */ /* 0x000fea0003800200 */
.L_x_89:
        /* <DEDUP_REMOVED lines=15> */
.L_x_92:
[----:B------:R-:W-:-:S11]  /*4120*/  DADD R4, R68, 2 ;  /* 0x4000000044047429 */ /* 0x000fd60000000000 */
.L_x_91:
[----:B------:R-:W-:Y:S05]  /*4130*/  BSYNC.RECONVERGENT B0 ;  /* 0x0000000000007941 */ /* 0x000fea0003800200 */
.L_x_90:
        /* <DEDUP_REMOVED lines=13> */
.L_x_93:
        /* <DEDUP_REMOVED lines=15> */
.L_x_96:
[----:B------:R-:W-:-:S11]  /*4300*/  DADD R4, R72, 2 ;  /* 0x4000000048047429 */ /* 0x000fd60000000000 */
.L_x_95:
[----:B------:R-:W-:Y:S05]  /*4310*/  BSYNC.RECONVERGENT B0 ;  /* 0x0000000000007941 */ /* 0x000fea0003800200 */
.L_x_94:
        /* <DEDUP_REMOVED lines=33> */
.L_x_98:
[----:B------:R-:W-:Y:S05]  /*4530*/  BSYNC.RECONVERGENT B1 ;  /* 0x0000000000017941 */ /* 0x000fea0003800200 */
.L_x_97:
        /* <DEDUP_REMOVED lines=29> */
.L_x_100:
[----:B------:R-:W-:Y:S05]  /*4710*/  BSYNC.RECONVERGENT B1 ;  /* 0x0000000000017941 */ /* 0x000fea0003800200 */
.L_x_99:
        /* <DEDUP_REMOVED lines=23> */
.L_x_102:
[----:B------:R-:W-:Y:S05]  /*4890*/  BSYNC.RECONVERGENT B1 ;  /* 0x0000000000017941 */ /* 0x000fea0003800200 */
.L_x_101:
        /* <DEDUP_REMOVED lines=14> */
[----:B--2---:R-:W-:-:S08]  /*4980*/  DMUL R20, R6, R20 ;  /* 0x0000001406147228 */ /* 0x004fd00000000000 */
[----:B---3--:R-:W-:-:S07]  /*4990*/  DFMA R14, R14, R4, R20 ;  /* 0x000000040e0e722b */ /* 0x008fce0000000014 */
[----:B------:R0:W-:Y:S04]  /*49a0*/  ST.E.64 desc[UR36][R32.64+0x10], R14 ;  /* 0x0000100e20007985 */ /* 0x0001e8000c101b24 */
[----:B------:R-:W2:Y:S04]  /*49b0*/  LDG.E.64 R68, desc[UR36][R60.64] ;  /* 0x000000243c447981 */ /* 0x000ea8000c1e1b00 */
[----:B------:R-:W2:Y:S01]  /*49c0*/  LDG.E.64 R72, desc[UR36][R42.64] ;  /* 0x000000242a487981 */ /* 0x000ea2000c1e1b00 */
[----:B------:R-:W-:Y:S01]  /*49d0*/  BSSY.RECONVERGENT B0, `(.L_x_103) ;  /* 0x0000007000007945 */ /* 0x000fe20003800200 */
[----:B--2---:R-:W-:-:S08]  /*49e0*/  DADD R6, R68, -R72 ;  /* 0x0000000044067229 */ /* 0x004fd00000000848 */
[----:B------:R-:W-:-:S10]  /*49f0*/  DADD R4, -RZ, |R6| ;  /* 0x00000000ff047229 */ /* 0x000fd40000000506 */
[----:B------:R-:W-:Y:S01]  /*4a00*/  MOV R3, R4 ;  /* 0x0000000400037202 */ /* 0x000fe20000000f00 */
[----:B------:R-:W-:Y:S01]  /*4a10*/  IMAD.MOV.U32 R0, RZ, RZ, R5 ;  /* 0x000000ffff007224 */ /* 0x000fe200078e0005 */
[----:B0-----:R-:W-:-:S07]  /*4a20*/  MOV R4, 0x4a40 ;  /* 0x00004a4000047802 */ /* 0x001fce0000000f00 */
[----:B------:R-:W-:Y:S05]  /*4a30*/  CALL.REL.NOINC `($_Z20rasterization_kernelPKdS0_S0_PhPdiii$__internal_accurate_pow) ;  /* 0x0000009800907944 */ /* 0x000fea0003c00000 */
[----:B------:R-:W-:Y:S05]  /*4a40*/  BSYNC.RECONVERGENT B0 ;  /* 0x0000000000007941 */ /* 0x000fea0003800200 */
.L_x_103:
        /* <DEDUP_REMOVED lines=17> */
.L_x_105:
[----:B------:R-:W-:Y:S05]  /*4b60*/  BSYNC.RECONVERGENT B0 ;  /* 0x0000000000007941 */ /* 0x000fea0003800200 */
.L_x_104:
        /* <DEDUP_REMOVED lines=10> */
.L_x_106:
        /* <DEDUP_REMOVED lines=16> */
[----:B------:R-:W-:Y:S01]  /*4d10*/  @!P0 MOV R4, 0x0 ;  /* 0x0000000000048802 */ /* 0x000fe20000000f00 */
[----:B------:R-:W-:-:S07]  /*4d20*/  @!P0 IMAD.MOV.U32 R5, RZ, RZ, 0x7ff00000 ;  /* 0x7ff00000ff058424 */ /* 0x000fce00078e00ff */
.L_x_108:
[----:B------:R-:W-:Y:S05]  /*4d30*/  BSYNC.RECONVERGENT B0 ;  /* 0x0000000000007941 */ /* 0x000fea0003800200 */
.L_x_107:
        /* <DEDUP_REMOVED lines=10> */
.L_x_109:
        /* <DEDUP_REMOVED lines=8> */
[----:B------:R-:W-:-:S08]  /*4e60*/  DADD R8, R6, -R60 ;  /* 0x0000000006087229 */ /* 0x000fd0000000083c */
[----:B------:R-:W-:-:S14]  /*4e70*/  DSETP.NAN.AND P0, PT, R8, R8, PT ;  /* 0x000000080800722a */ /* 0x000fdc0003f08000 */
[----:B------:R-:W-:Y:S05]  /*4e80*/  @P0 BRA `(.L_x_112) ;  /* 0x0000000000140947 */ /* 0x000fea0003800000 */
[----:B------:R-:W-:-:S14]  /*4e90*/  DSETP.NEU.AND P0, PT, |R74|, +INF , PT ;  /* 0x7ff000004a00742a */ /* 0x000fdc0003f0d200 */
[----:B------:R-:W-:Y:S05]  /*4ea0*/  @P0 BRA `(.L_x_111) ;  /* 0x0000000000100947 */ /* 0x000fea0003800000 */
[----:B------:R-:W-:Y:S02]  /*4eb0*/  IMAD.MOV.U32 R4, RZ, RZ, 0x0 ;  /* 0x00000000ff047424 */ /* 0x000fe400078e00ff */
[----:B------:R-:W-:Y:S01]  /*4ec0*/  IMAD.MOV.U32 R5, RZ, RZ, 0x7ff00000 ;  /* 0x7ff00000ff057424 */ /* 0x000fe200078e00ff */
[----:B------:R-:W-:Y:S06]  /*4ed0*/  BRA `(.L_x_111) ;  /* 0x0000000000047947 */ /* 0x000fec0003800000 */
.L_x_112:
[----:B------:R-:W-:-:S11]  /*4ee0*/  DADD R4, R8, 2 ;  /* 0x4000000008047429 */ /* 0x000fd60000000000 */
.L_x_111:
[----:B------:R-:W-:Y:S05]  /*4ef0*/  BSYNC.RECONVERGENT B0 ;  /* 0x0000000000007941 */ /* 0x000fea0003800200 */
.L_x_110:
        /* <DEDUP_REMOVED lines=10> */
[----:B------:R-:W-:Y:S01]  /*4fa0*/  MOV R3, R8 ;  /* 0x0000000800037202 */ /* 0x000fe20000000f00 */
[----:B------:R-:W-:-:S07]  /*4fb0*/  IMAD.MOV.U32 R0, RZ, RZ, R9 ;  /* 0x000000ffff007224 */ /* 0x000fce00078e0009 */
[----:B------:R-:W-:Y:S05]  /*4fc0*/  CALL.REL.NOINC `($_Z20rasterization_kernelPKdS0_S0_PhPdiii$__internal_accurate_pow) ;  /* 0x00000094002c7944 */ /* 0x000fea0003c00000 */
[----:B------:R-:W-:Y:S05]  /*4fd0*/  BSYNC.RECONVERGENT B0 ;  /* 0x0000000000007941 */ /* 0x000fea0003800200 */
.L_x_113:
        /* <DEDUP_REMOVED lines=15> */
.L_x_116:
[----:B------:R-:W-:-:S11]  /*50d0*/  DADD R4, R60, 2 ;  /* 0x400000003c047429 */ /* 0x000fd60000000000 */
.L_x_115:
[----:B------:R-:W-:Y:S05]  /*50e0*/  BSYNC.RECONVERGENT B0 ;  /* 0x0000000000007941 */ /* 0x000fea0003800200 */
.L_x_114:
        /* <DEDUP_REMOVED lines=31> */
.L_x_118:
[----:B------:R-:W-:Y:S05]  /*52e0*/  BSYNC.RECONVERGENT B1 ;  /* 0x0000000000017941 */ /* 0x000fea0003800200 */
.L_x_117:
        /* <DEDUP_REMOVED lines=29> */
.L_x_120:
[----:B------:R-:W-:Y:S05]  /*54c0*/  BSYNC.RECONVERGENT B1 ;  /* 0x0000000000017941 */ /* 0x000fea0003800200 */
.L_x_119:
        /* <DEDUP_REMOVED lines=23> */
.L_x_122:
[----:B------:R-:W-:Y:S05]  /*5640*/  BSYNC.RECONVERGENT B1 ;  /* 0x0000000000017941 */ /* 0x000fea0003800200 */
.L_x_121:
[----:B------:R-:W2:Y:S01]  /*5650*/  LDG.E.64 R70, desc[UR36][R48.64] ;  /* 0x0000002430467981 */ /* 0x000ea2000c1e1b00 */
        /* <DEDUP_REMOVED lines=8> */
[----:B------:R-:W-:-:S07]  /*56e0*/  IMAD.MOV.U32 R0, RZ, RZ, R9 ;  /* 0x000000ffff007224 */ /* 0x000fce00078e0009 */
[----:B------:R-:W-:Y:S05]  /*56f0*/  CALL.REL.NOINC `($_Z20rasterization_kernelPKdS0_S0_PhPdiii$__internal_accurate_pow) ;  /* 0x0000008c00607944 */ /* 0x000fea0003c00000 */
[----:B------:R-:W-:Y:S05]  /*5700*/  BSYNC.RECONVERGENT B0 ;  /* 0x0000000000007941 */ /* 0x000fea0003800200 */
.L_x_123:
        /* <DEDUP_REMOVED lines=15> */
[----:B------:R-:W-:Y:S01]  /*5800*/  @!P0 IMAD.MOV.U32 R4, RZ, RZ, 0x0 ;  /* 0x00000000ff048424 */ /* 0x000fe200078e00ff */
[----:B------:R-:W-:-:S07]  /*5810*/  @!P0 MOV R5, 0x7ff00000 ;  /* 0x7ff0000000058802 */ /* 0x000fce0000000f00 */
.L_x_125:
[----:B------:R-:W-:Y:S05]  /*5820*/  BSYNC.RECONVERGENT B0 ;  /* 0x0000000000007941 */ /* 0x000fea0003800200 */
.L_x_124:
        /* <DEDUP_REMOVED lines=10> */
.L_x_126:
        /* <DEDUP_REMOVED lines=17> */
.L_x_128:
[----:B------:R-:W-:Y:S05]  /*59e0*/  BSYNC.RECONVERGENT B0 ;  /* 0x0000000000007941 */ /* 0x000fea0003800200 */
.L_x_127:
        /* <DEDUP_REMOVED lines=10> */
.L_x_129:
        /* <DEDUP_REMOVED lines=15> */
.L_x_132:
[----:B------:R-:W-:-:S11]  /*5b80*/  DADD R4, R6, 2 ;  /* 0x4000000006047429 */ /* 0x000fd60000000000 */
.L_x_131:
[----:B------:R-:W-:Y:S05]  /*5b90*/  BSYNC.RECONVERGENT B0 ;  /* 0x0000000000007941 */ /* 0x000fea0003800200 */
.L_x_130:
        /* <DEDUP_REMOVED lines=13> */
.L_x_133:
        /* <DEDUP_REMOVED lines=15> */
.L_x_136:
[----:B------:R-:W-:-:S11]  /*5d60*/  DADD R4, R72, 2 ;  /* 0x4000000048047429 */ /* 0x000fd60000000000 */
.L_x_135:
[----:B------:R-:W-:Y:S05]  /*5d70*/  BSYNC.RECONVERGENT B0 ;  /* 0x0000000000007941 */ /* 0x000fea0003800200 */
.L_x_134:
        /* <DEDUP_REMOVED lines=33> */
.L_x_138:
[----:B------:R-:W-:Y:S05]  /*5f90*/  BSYNC.RECONVERGENT B1 ;  /* 0x0000000000017941 */ /* 0x000fea0003800200 */
.L_x_137:
        /* <DEDUP_REMOVED lines=27> */
.L_x_140:
[----:B------:R-:W-:Y:S05]  /*6150*/  BSYNC.RECONVERGENT B1 ;  /* 0x0000000000017941 */ /* 0x000fea0003800200 */
.L_x_139:
        /* <DEDUP_REMOVED lines=23> */
.L_x_142:
[----:B------:R-:W-:Y:S05]  /*62d0*/  BSYNC.RECONVERGENT B1 ;  /* 0x0000000000017941 */ /* 0x000fea0003800200 */
.L_x_141:
[----:B------:R-:W-:Y:S01]  /*62e0*/  MOV R30, 0x10 ;  /* 0x00000010001e7802 */ /* 0x000fe20000000f00 */
[----:B------:R-:W-:-:S03]  /*62f0*/  DADD R8, -R4, 1 ;  /* 0x3ff0000004087429 */ /* 0x000fc60000000100 */
[----:B------:R0:W1:Y:S05]  /*6300*/  LDC.64 R6, c[0x4][R30] ;  /* 0x010000001e067b82 */ /* 0x00006a0000000a00 */
[----:B------:R-:W-:-:S08]  /*6310*/  DMUL R8, R44, R8 ;  /* 0x000000082c087228 */ /* 0x000fd00000000000 */
[----:B------:R-:W-:Y:S01]  /*6320*/  DFMA R64, R86, R4, R8 ;  /* 0x000000045640722b */ /* 0x000fe20000000008 */
[----:B------:R-:W-:Y:S01]  /*6330*/  MOV R4, R26 ;  /* 0x0000001a00047202 */ /* 0x000fe20000000f00 */
[----:B0-----:R-:W-:-:S09]  /*6340*/  IMAD.MOV.U32 R5, RZ, RZ, R27 ;  /* 0x000000ffff057224 */ /* 0x001fd200078e001b */
[----:B------:R-:W-:-:S07]  /*6350*/  LEPC R20, `(.L_x_143) ;  /* 0x000000001014794e */ /* 0x000fce0000000000 */
[----:B-1----:R-:W-:Y:S05]  /*6360*/  CALL.ABS.NOINC R6 ;  /* 0x0000000006007343 */ /* 0x002fea0003c00000 */
.L_x_143:
[----:B------:R0:W1:Y:S01]  /*6370*/  LDC.64 R6, c[0x4][R30] ;  /* 0x010000001e067b82 */ /* 0x0000620000000a00 */
[----:B------:R-:W-:Y:S02]  /*6380*/  IMAD.MOV.U32 R4, RZ, RZ, R24 ;  /* 0x000000ffff047224 */ /* 0x000fe400078e0018 */
[----:B------:R-:W-:-:S07]  /*6390*/  IMAD.MOV.U32 R5, RZ, RZ, R25 ;  /* 0x000000ffff057224 */ /* 0x000fce00078e0019 */
[----:B------:R-:W-:-:S07]  /*63a0*/  LEPC R20, `(.L_x_144) ;  /* 0x000000001014794e */ /* 0x000fce0000000000 */
[----:B01----:R-:W-:Y:S05]  /*63b0*/  CALL.ABS.NOINC R6 ;  /* 0x0000000006007343 */ /* 0x003fea0003c00000 */
.L_x_144:
[----:B------:R-:W-:Y:S01]  /*63c0*/  UMOV UR4, 0x88e368f1 ;  /* 0x88e368f100047882 */ /* 0x000fe20000000000 */
[----:B------:R-:W-:Y:S01]  /*63d0*/  UMOV UR5, 0x3ee4f8b5 ;  /* 0x3ee4f8b500057882 */ /* 0x000fe20000000000 */
[----:B------:R-:W-:Y:S01]  /*63e0*/  BSSY B8, `(.L_x_145) ;  /* 0x00000bb000087945 */ /* 0x000fe20003800000 */
[----:B------:R-:W-:Y:S02]  /*63f0*/  DADD R4, R22, -UR4 ;  /* 0x8000000416047e29 */ /* 0x000fe40008000000 */
[----:B------:R-:W-:-:S04]  /*6400*/  DADD R66, R56, UR4 ;  /* 0x0000000438427e29 */ /* 0x000fc80008000000 */
[----:B------:R-:W0:Y:S08]  /*6410*/  F2I.F64.CEIL R30, R4 ;  /* 0x00000004001e7311 */ /* 0x000e300000309100 */
[----:B------:R-:W-:Y:S08]  /*6420*/  FRND.F64.FLOOR R66, R66 ;  /* 0x0000004200427313 */ /* 0x000ff00000305800 */
[----:B0-----:R-:W0:Y:S02]  /*6430*/  I2F.F64 R6, R30 ;  /* 0x0000001e00067312 */ /* 0x001e240000201c00 */
[----:B0-----:R-:W-:-:S14]  /*6440*/  DSETP.GE.AND P0, PT, R66, R6, PT ;  /* 0x000000064200722a */ /* 0x001fdc0003f06000 */
[----:B------:R-:W-:Y:S05]  /*6450*/  @!P0 BRA `(.L_x_146) ;  /* 0x0000000800cc8947 */ /* 0x000fea0003800000 */
[----:B------:R-:W-:-:S11]  /*6460*/  DADD R68, R56, -R22 ;  /* 0x0000000038447229 */ /* 0x000fd60000000816 */
.L_x_156:
[----:B------:R-:W0:Y:S01]  /*6470*/  MUFU.RCP64H R5, R69 ;  /* 0x0000004500057308 */ /* 0x000e220000001800 */
[----:B------:R-:W-:Y:S01]  /*6480*/  IMAD.MOV.U32 R4, RZ, RZ, 0x1 ;  /* 0x00000001ff047424 */ /* 0x000fe200078e00ff */
[----:B------:R-:W-:Y:S01]  /*6490*/  DADD R10, R6, -R22 ;  /* 0x00000000060a7229 */ /* 0x000fe20000000816 */
[----:B------:R-:W1:Y:S01]  /*64a0*/  LDCU UR4, c[0x0][0x3ac] ;  /* 0x00007580ff0477ac */ /* 0x000e620008000800 */
[----:B------:R-:W-:Y:S08]  /*64b0*/  BSSY.RECONVERGENT B1, `(.L_x_147) ;  /* 0x0000017000017945 */ /* 0x000ff00003800200 */
[----:B------:R-:W-:Y:S01]  /*64c0*/  FSETP.GEU.AND P1, PT, |R11|, 6.5827683646048100446e-37, PT ;  /* 0x036000000b00780b */ /* 0x000fe20003f2e200 */
[----:B0-----:R-:W-:Y:S01]  /*64d0*/  DFMA R8, -R68, R4, 1 ;  /* 0x3ff000004408742b */ /* 0x001fe20000000104 */
[----:B-1----:R-:W-:-:S07]  /*64e0*/  ISETP.GE.AND P2, PT, R31, UR4, PT ;  /* 0x000000041f007c0c */ /* 0x002fce000bf46270 */
[----:B------:R-:W-:Y:S01]  /*64f0*/  DFMA R8, R8, R8, R8 ;  /* 0x000000080808722b */ /* 0x000fe20000000008 */
[----:B------:R-:W-:-:S07]  /*6500*/  P2R R24, PR, RZ, 0x4 ;  /* 0x00000004ff187803 */ /* 0x000fce0000000000 */
        /* <DEDUP_REMOVED lines=17> */
.L_x_148:
[----:B------:R-:W-:Y:S05]  /*6620*/  BSYNC.RECONVERGENT B1 ;  /* 0x0000000000017941 */ /* 0x000fea0003800200 */
.L_x_147:
[----:B------:R-:W-:Y:S01]  /*6630*/  MOV R0, 0x0 ;  /* 0x0000000000007802 */ /* 0x000fe20000000f00 */
[----:B------:R-:W-:Y:S01]  /*6640*/  DADD R56, -R26, 1 ;  /* 0x3ff000001a387429 */ /* 0x000fe20000000100 */
[----:B------:R-:W-:Y:S01]  /*6650*/  IMAD.MOV.U32 R4, RZ, RZ, 0x18 ;  /* 0x00000018ff047424 */ /* 0x000fe200078e00ff */
[----:B------:R-:W-:Y:S01]  /*6660*/  MOV R5, RZ ;  /* 0x000000ff00057202 */ /* 0x000fe20000000f00 */
[----:B------:R0:W1:Y:S05]  /*6670*/  LDC.64 R6, c[0x4][R0] ;  /* 0x0100000000067b82 */ /* 0x00006a0000000a00 */
[----:B------:R-:W-:-:S08]  /*6680*/  DMUL R70, R58, R56 ;  /* 0x000000383a467228 */ /* 0x000fd00000000000 */
[----:B0-----:R-:W-:-:S11]  /*6690*/  DFMA R70, R54, R26, R70 ;  /* 0x0000001a3646722b */ /* 0x001fd60000000046 */
[----:B------:R-:W-:-:S07]  /*66a0*/  LEPC R20, `(.L_x_149) ;  /* 0x000000001014794e */ /* 0x000fce0000000000 */
[----:B-1----:R-:W-:Y:S05]  /*66b0*/  CALL.ABS.NOINC R6 ;  /* 0x0000000006007343 */ /* 0x002fea0003c00000 */
.L_x_149:
[----:B------:R-:W2:Y:S01]  /*66c0*/  LD.E.64 R8, desc[UR36][R32.64] ;  /* 0x0000002420087980 */ /* 0x000ea2000c101b00 */
[----:B------:R-:W-:-:S03]  /*66d0*/  ISETP.NE.AND P6, PT, R24, RZ, PT ;  /* 0x000000ff1800720c */ /* 0x000fc60003fc5270 */
[----:B------:R-:W3:Y:S01]  /*66e0*/  LD.E.64 R6, desc[UR36][R28.64] ;  /* 0x000000241c067980 */ /* 0x000ee2000c101b00 */
[----:B------:R-:W-:Y:S02]  /*66f0*/  IMAD.MOV.U32 R24, RZ, RZ, R4 ;  /* 0x000000ffff187224 */ /* 0x000fe400078e0004 */
[----:B------:R-:W-:Y:S01]  /*6700*/  IMAD.MOV.U32 R25, RZ, RZ, R5 ;  /* 0x000000ffff197224 */ /* 0x000fe200078e0005 */
[----:B------:R-:W-:Y:S01]  /*6710*/  DMUL R12, R64, R56 ;  /* 0x00000038400c7228 */ /* 0x000fe20000000000 */
[----:B------:R-:W0:Y:S01]  /*6720*/  LDCU UR4, c[0x0][0x3a8] ;  /* 0x00007500ff0477ac */ /* 0x000e220008000800 */
[----:B--2---:R-:W-:-:S08]  /*6730*/  DMUL R8, R56, R8 ;  /* 0x0000000838087228 */ /* 0x004fd00000000000 */
[----:B---3--:R-:W-:-:S07]  /*6740*/  DFMA R6, R6, R26, R8 ;  /* 0x0000001a0606722b */ /* 0x008fce0000000008 */
[----:B------:R1:W-:Y:S04]  /*6750*/  ST.E.64 desc[UR36][R24.64], R6 ;  /* 0x0000000618007985 */ /* 0x0003e8000c101b24 */
[----:B------:R-:W2:Y:S04]  /*6760*/  LD.E.64 R8, desc[UR36][R32.64+0x8] ;  /* 0x0000082420087980 */ /* 0x000ea8000c101b00 */
[----:B------:R-:W3:Y:S01]  /*6770*/  LD.E.64 R4, desc[UR36][R28.64+0x8] ;  /* 0x000008241c047980 */ /* 0x000ee2000c101b00 */
[----:B--2---:R-:W-:-:S08]  /*6780*/  DMUL R8, R56, R8 ;  /* 0x0000000838087228 */ /* 0x004fd00000000000 */
[----:B---3--:R-:W-:-:S07]  /*6790*/  DFMA R4, R4, R26, R8 ;  /* 0x0000001a0404722b */ /* 0x008fce0000000008 */
[----:B------:R2:W-:Y:S04]  /*67a0*/  ST.E.64 desc[UR36][R24.64+0x8], R4 ;  /* 0x0000080418007985 */ /* 0x0005e8000c101b24 */
[----:B------:R-:W3:Y:S04]  /*67b0*/  LD.E.64 R10, desc[UR36][R32.64+0x10] ;  /* 0x00001024200a7980 */ /* 0x000ee8000c101b00 */
[----:B------:R-:W4:Y:S01]  /*67c0*/  LD.E.64 R8, desc[UR36][R28.64+0x10] ;  /* 0x000010241c087980 */ /* 0x000f22000c101b00 */
[----:B------:R-:W-:-:S08]  /*67d0*/  DFMA R12, R60, R26, R12 ;  /* 0x0000001a3c0c722b */ /* 0x000fd0000000000c */
[-C--:B------:R-:W-:Y:S02]  /*67e0*/  DMUL R14, R6, R12.reuse ;  /* 0x0000000c060e7228 */ /* 0x080fe40000000000 */
[----:B-1----:R-:W-:Y:S01]  /*67f0*/  DMUL R6, R4, R12 ;  /* 0x0000000c04067228 */ /* 0x002fe20000000000 */
[----:B--2---:R-:W-:-:S05]  /*6800*/  IMAD.MOV.U32 R4, RZ, RZ, RZ ;  /* 0x000000ffff047224 */ /* 0x004fca00078e00ff */
[----:B------:R-:W-:Y:S02]  /*6810*/  DSETP.MAX.AND P0, P1, RZ, R14, PT ;  /* 0x0000000eff00722a */ /* 0x000fe4000390f000 */
[----:B------:R-:W-:Y:S02]  /*6820*/  IMAD.MOV.U32 R3, RZ, RZ, R14 ;  /* 0x000000ffff037224 */ /* 0x000fe400078e000e */
[----:B------:R-:W-:Y:S01]  /*6830*/  IMAD.MOV.U32 R0, RZ, RZ, RZ ;  /* 0x000000ffff007224 */ /* 0x000fe200078e00ff */
[----:B------:R-:W-:Y:S02]  /*6840*/  DSETP.MAX.AND P2, P3, RZ, R6, PT ;  /* 0x00000006ff00722a */ /* 0x000fe40003b4f000 */
[----:B------:R-:W-:Y:S02]  /*6850*/  SEL R4, R4, R3, P0 ;  /* 0x0000000304047207 */ /* 0x000fe40000000000 */
[----:B------:R-:W-:Y:S01]  /*6860*/  MOV R3, R6 ;  /* 0x0000000600037202 */ /* 0x000fe20000000f00 */
[----:B------:R-:W-:Y:S01]  /*6870*/  IMAD.MOV.U32 R6, RZ, RZ, RZ ;  /* 0x000000ffff067224 */ /* 0x000fe200078e00ff */
[----:B------:R-:W-:-:S03]  /*6880*/  FSEL R5, R0, R15, P0 ;  /* 0x0000000f00057208 */ /* 0x000fc60000000000 */
[----:B------:R-:W-:Y:S02]  /*6890*/  @P1 LOP3.LUT R5, R15, 0x80000, RZ, 0xfc, !PT ;  /* 0x000800000f051812 */ /* 0x000fe400078efcff */
[----:B------:R-:W-:Y:S02]  /*68a0*/  SEL R6, R6, R3, P2 ;  /* 0x0000000306067207 */ /* 0x000fe40001000000 */
[----:B0-----:R-:W-:Y:S01]  /*68b0*/  ISETP.GE.OR P0, PT, R30, UR4, P6 ;  /* 0x000000041e007c0c */ /* 0x001fe2000b706670 */
[----:B------:R-:W-:Y:S01]  /*68c0*/  BSSY B9, `(.L_x_150) ;  /* 0x0000062000097945 */ /* 0x000fe20003800000 */
[----:B---3--:R-:W-:-:S08]  /*68d0*/  DMUL R10, R56, R10 ;  /* 0x0000000a380a7228 */ /* 0x008fd00000000000 */
[----:B----4-:R-:W-:-:S08]  /*68e0*/  DFMA R8, R8, R26, R10 ;  /* 0x0000001a0808722b */ /* 0x010fd0000000000a */
[----:B------:R-:W-:Y:S01]  /*68f0*/  DMUL R12, R8, R12 ;  /* 0x0000000c080c7228 */ /* 0x000fe20000000000 */
[----:B------:R-:W-:-:S07]  /*6900*/  IMAD.MOV.U32 R10, RZ, RZ, RZ ;  /* 0x000000ffff0a7224 */ /* 0x000fce00078e00ff */
[----:B------:R-:W-:Y:S02]  /*6910*/  DSETP.MAX.AND P4, P1, RZ, R12, PT ;  /* 0x0000000cff00722a */ /* 0x000fe4000398f000 */
[----:B------:R-:W-:Y:S01]  /*6920*/  IMAD.MOV.U32 R3, RZ, RZ, R12 ;  /* 0x000000ffff037224 */ /* 0x000fe200078e000c */
[----:B------:R-:W-:-:S04]  /*6930*/  FSEL R11, R0, R7, P2 ;  /* 0x00000007000b7208 */ /* 0x000fc80001000000 */
[----:B------:R-:W-:Y:S01]  /*6940*/  SEL R10, R10, R3, P4 ;  /* 0x000000030a0a7207 */ /* 0x000fe20002000000 */
[----:B------:R-:W-:Y:S01]  /*6950*/  IMAD.MOV.U32 R3, RZ, RZ, RZ ;  /* 0x000000ffff037224 */ /* 0x000fe200078e00ff */
[----:B------:R-:W-:Y:S02]  /*6960*/  LOP3.LUT R0, R30, R31, RZ, 0xfc, !PT ;  /* 0x0000001f1e007212 */ /* 0x000fe400078efcff */
[----:B------:R-:W-:Y:S02]  /*6970*/  @P3 LOP3.LUT R11, R7, 0x80000, RZ, 0xfc, !PT ;  /* 0x00080000070b3812 */ /* 0x000fe400078efcff */
[----:B------:R-:W-:Y:S02]  /*6980*/  FSEL R3, R3, R13, P4 ;  /* 0x0000000d03037208 */ /* 0x000fe40002000000 */
[----:B------:R-:W-:Y:S02]  /*6990*/  @P1 LOP3.LUT R3, R13, 0x80000, RZ, 0xfc, !PT ;  /* 0x000800000d031812 */ /* 0x000fe400078efcff */
[----:B------:R-:W-:Y:S01]  /*69a0*/  SHF.R.U32.HI R0, RZ, 0x1f, R0 ;  /* 0x0000001fff007819 */ /* 0x000fe20000011600 */
[----:B------:R-:W-:Y:S01]  /*69b0*/  IMAD.MOV.U32 R7, RZ, RZ, R11 ;  /* 0x000000ffff077224 */ /* 0x000fe200078e000b */
[----:B------:R-:W-:Y:S01]  /*69c0*/  DSETP.MIN.AND P2, P3, R4, 1, PT ;  /* 0x3ff000000400742a */ /* 0x000fe20003b40000 */
[----:B------:R-:W-:Y:S01]  /*69d0*/  IMAD.MOV.U32 R11, RZ, RZ, R3 ;  /* 0x000000ffff0b7224 */ /* 0x000fe200078e0003 */
[----:B------:R-:W-:Y:S01]  /*69e0*/  ISETP.EQ.U32.OR P0, PT, R0, 0x1, P0 ;  /* 0x000000010000780c */ /* 0x000fe20000702470 */
[----:B------:R-:W-:-:S02]  /*69f0*/  IMAD.MOV.U32 R0, RZ, RZ, R5 ;  /* 0x000000ffff007224 */ /* 0x000fc400078e0005 */
[----:B------:R-:W-:Y:S02]  /*6a00*/  DSETP.MIN.AND P4, P5, R6, 1, PT ;  /* 0x3ff000000600742a */ /* 0x000fe40003d80000 */
[----:B------:R-:W-:Y:S01]  /*6a10*/  DSETP.MIN.AND P1, P6, R10, 1, PT ;  /* 0x3ff000000a00742a */ /* 0x000fe20003e20000 */
[----:B------:R-:W-:Y:S01]  /*6a20*/  FSEL R27, R0, 1.875, P2 ;  /* 0x3ff00000001b7808 */ /* 0x000fe20001000000 */
[----:B------:R-:W-:Y:S01]  /*6a30*/  IMAD.MOV.U32 R0, RZ, RZ, R7 ;  /* 0x000000ffff007224 */ /* 0x000fe200078e0007 */
[----:B------:R0:W-:Y:S01]  /*6a40*/  ST.E.64 desc[UR36][R24.64+0x10], R8 ;  /* 0x0000100818007985 */ /* 0x0001e2000c101b24 */
[----:B------:R-:W-:-:S03]  /*6a50*/  IMAD.MOV.U32 R13, RZ, RZ, 0x80000 ;  /* 0x00080000ff0d7424 */ /* 0x000fc600078e00ff */
[----:B------:R-:W-:Y:S01]  /*6a60*/  FSEL R57, R0, 1.875, P4 ;  /* 0x3ff0000000397808 */ /* 0x000fe20002000000 */
[----:B------:R-:W-:Y:S01]  /*6a70*/  IMAD.MOV.U32 R0, RZ, RZ, R11 ;  /* 0x000000ffff007224 */ /* 0x000fe200078e000b */
[----:B------:R-:W-:Y:S01]  /*6a80*/  MOV R12, 0x80000 ;  /* 0x00080000000c7802 */ /* 0x000fe20000000f00 */
[----:B------:R-:W-:Y:S01]  /*6a90*/  IMAD.MOV.U32 R26, RZ, RZ, R4 ;  /* 0x000000ffff1a7224 */ /* 0x000fe200078e0004 */
[----:B------:R-:W-:Y:S01]  /*6aa0*/  MOV R3, 0x80000 ;  /* 0x0008000000037802 */ /* 0x000fe20000000f00 */
[----:B------:R-:W-:Y:S01]  /*6ab0*/  IMAD.MOV.U32 R4, RZ, RZ, -0x771c970f ;  /* 0x88e368f1ff047424 */ /* 0x000fe200078e00ff */
[----:B------:R-:W-:Y:S01]  /*6ac0*/  FSEL R63, R0, 1.875, P1 ;  /* 0x3ff00000003f7808 */ /* 0x000fe20000800000 */
[----:B------:R-:W-:Y:S01]  /*6ad0*/  IMAD.MOV.U32 R5, RZ, RZ, 0x3ee4f8b5 ;  /* 0x3ee4f8b5ff057424 */ /* 0x000fe200078e00ff */
[----:B------:R-:W-:Y:S02]  /*6ae0*/  @P3 LOP3.LUT R27, R12, 0x3ff00000, RZ, 0xfc, !PT ;  /* 0x3ff000000c1b3812 */ /* 0x000fe400078efcff */
[----:B------:R-:W-:-:S02]  /*6af0*/  @P5 LOP3.LUT R57, R13, 0x3ff00000, RZ, 0xfc, !PT ;  /* 0x3ff000000d395812 */ /* 0x000fc400078efcff */
[----:B------:R-:W-:Y:S02]  /*6b00*/  SEL R26, R26, RZ, P2 ;  /* 0x000000ff1a1a7207 */ /* 0x000fe40001000000 */
[----:B------:R-:W-:Y:S02]  /*6b10*/  SEL R56, R6, RZ, P4 ;  /* 0x000000ff06387207 */ /* 0x000fe40002000000 */
[----:B------:R-:W-:Y:S02]  /*6b20*/  @P6 LOP3.LUT R63, R3, 0x3ff00000, RZ, 0xfc, !PT ;  /* 0x3ff00000033f6812 */ /* 0x000fe400078efcff */
[----:B------:R-:W-:Y:S01]  /*6b30*/  SEL R62, R10, RZ, P1 ;  /* 0x000000ff0a3e7207 */ /* 0x000fe20000800000 */
[--C-:B------:R-:W-:Y:S02]  /*6b40*/  DFMA R26, R26, 255, -R4.reuse ;  /* 0x406fe0001a1a782b */ /* 0x100fe40000000804 */
[----:B------:R-:W-:-:S03]  /*6b50*/  DFMA R56, R56, 255, -R4 ;  /* 0x406fe0003838782b */ /* 0x000fc60000000804 */
[----:B------:R-:W-:Y:S01]  /*6b60*/  DFMA R62, R62, 255, -R4 ;  /* 0x406fe0003e3e782b */ /* 0x000fe20000000804 */
[----:B0-----:R-:W-:Y:S10]  /*6b70*/  @P0 BRA `(.L_x_151) ;  /* 0x0000000000d80947 */ /* 0x001ff40003800000 */
[----:B------:R-:W0:Y:S08]  /*6b80*/  LDC R0, c[0x0][0x3ac] ;  /* 0x0000eb00ff007b82 */ /* 0x000e300000000800 */
[----:B------:R-:W1:Y:S01]  /*6b90*/  LDC.64 R6, c[0x0][0x3a0] ;  /* 0x0000e800ff067b82 */ /* 0x000e620000000a00 */
[----:B0-----:R-:W-:-:S04]  /*6ba0*/  IMAD R5, R30, R0, R31 ;  /* 0x000000001e057224 */ /* 0x001fc800078e021f */
[----:B-1----:R-:W-:-:S05]  /*6bb0*/  IMAD.WIDE R4, R5, 0x8, R6 ;  /* 0x0000000805047825 */ /* 0x002fca00078e0206 */
[----:B------:R0:W5:Y:S01]  /*6bc0*/  LDG.E.64 R8, desc[UR36][R4.64] ;  /* 0x0000002404087981 */ /* 0x000162000c1e1b00 */
[----:B------:R-:W-:Y:S01]  /*6bd0*/  BSSY B0, `(.L_x_152) ;  /* 0x0000010000007945 */ /* 0x000fe20003800000 */
.L_x_153:
[----:B-----5:R-:W-:Y:S01]  /*6be0*/  DSETP.MIN.AND P0, P1, R70, R8, PT ;  /* 0x000000084600722a */ /* 0x020fe20003900000 */
[----:B------:R-:W-:Y:S01]  /*6bf0*/  IMAD.MOV.U32 R3, RZ, RZ, R71 ;  /* 0x000000ffff037224 */ /* 0x000fe200078e0047 */
[----:B------:R-:W-:Y:S05]  /*6c00*/  YIELD ;  /* 0x0000000000007946 */ /* 0x000fea0003800000 */
[----:B------:R-:W-:-:S05]  /*6c10*/  IMAD.MOV.U32 R10, RZ, RZ, R9 ;  /* 0x000000ffff0a7224 */ /* 0x000fca00078e0009 */
[----:B------:R-:W-:Y:S02]  /*6c20*/  FSEL R11, R3, R10, P0 ;  /* 0x0000000a030b7208 */ /* 0x000fe40000000000 */
[----:B------:R-:W-:Y:S01]  /*6c30*/  @P1 LOP3.LUT R11, R10, 0x80000, RZ, 0xfc, !PT ;  /* 0x000800000a0b1812 */ /* 0x000fe200078efcff */
[----:B------:R-:W-:Y:S01]  /*6c40*/  IMAD.MOV.U32 R10, RZ, RZ, R8 ;  /* 0x000000ffff0a7224 */ /* 0x000fe200078e0008 */
[----:B------:R-:W-:-:S04]  /*6c50*/  MOV R3, R70 ;  /* 0x0000004600037202 */ /* 0x000fc80000000f00 */
[----:B------:R-:W-:-:S06]  /*6c60*/  SEL R10, R3, R10, P0 ;  /* 0x0000000a030a7207 */ /* 0x000fcc0000000000 */
[----:B------:R-:W2:Y:S02]  /*6c70*/  ATOMG.E.CAS.64.STRONG.GPU PT, R10, [R4], R8, R10 ;  /* 0x00000008040a73a9 */ /* 0x000ea400001ee50a */
[----:B--2---:R-:W-:Y:S01]  /*6c80*/  ISETP.NE.U32.AND P0, PT, R8, R10, PT ;  /* 0x0000000a0800720c */ /* 0x004fe20003f05070 */
[----:B------:R-:W-:-:S03]  /*6c90*/  IMAD.MOV.U32 R8, RZ, RZ, R10 ;  /* 0x000000ffff087224 */ /* 0x000fc600078e000a */
[----:B------:R-:W-:Y:S01]  /*6ca0*/  ISETP.NE.AND.EX P0, PT, R9, R11, PT, P0 ;  /* 0x0000000b0900720c */ /* 0x000fe20003f05300 */
[----:B------:R-:W-:-:S12]  /*6cb0*/  IMAD.MOV.U32 R9, RZ, RZ, R11 ;  /* 0x000000ffff097224 */ /* 0x000fd800078e000b */
[----:B------:R-:W-:Y:S05]  /*6cc0*/  @P0 BRA `(.L_x_153) ;  /* 0xfffffffc00c40947 */ /* 0x000fea000383ffff */
[----:B------:R-:W-:Y:S05]  /*6cd0*/  BSYNC B0 ;  /* 0x0000000000007941 */ /* 0x000fea0003800000 */
.L_x_152:
[----:B0-----:R-:W-:-:S04]  /*6ce0*/  IMAD R5, R30, R0, R31 ;  /* 0x000000001e057224 */ /* 0x001fc800078e021f */
[----:B------:R-:W-:-:S06]  /*6cf0*/  IMAD.WIDE R4, R5, 0x8, R6 ;  /* 0x0000000805047825 */ /* 0x000fcc00078e0206 */
[----:B------:R-:W2:Y:S02]  /*6d00*/  LDG.E.64 R4, desc[UR36][R4.64] ;  /* 0x0000002404047981 */ /* 0x000ea4000c1e1b00 */
[----:B--2---:R-:W-:-:S14]  /*6d10*/  DSETP.NEU.AND P0, PT, R4, R70, PT ;  /* 0x000000460400722a */ /* 0x004fdc0003f0d000 */
[----:B------:R-:W-:Y:S05]  /*6d20*/  @P0 BRA `(.L_x_151) ;  /* 0x00000000006c0947 */ /* 0x000fea0003800000 */
[----:B------:R-:W-:Y:S01]  /*6d30*/  FRND.F64.CEIL R12, R56 ;  /* 0x00000038000c7313 */ /* 0x000fe20000309800 */
[----:B------:R-:W-:Y:S01]  /*6d40*/  MOV R0, 0x8 ;  /* 0x0000000800007802 */ /* 0x000fe20000000f00 */
[----:B------:R0:W-:Y:S01]  /*6d50*/  STL.64 [R1], R30 ;  /* 0x0000001e01007387 */ /* 0x0001e20000100a00 */
[----:B------:R-:W1:Y:S01]  /*6d60*/  LDCU.64 UR4, c[0x4][0x18] ;  /* 0x01000300ff0477ac */ /* 0x000e620008000a00 */
[----:B------:R-:W-:Y:S01]  /*6d70*/  MOV R6, R2 ;  /* 0x0000000200067202 */ /* 0x000fe20000000f00 */
[----:B------:R0:W2:Y:S01]  /*6d80*/  LDC.64 R10, c[0x4][R0] ;  /* 0x01000000000a7b82 */ /* 0x0000a20000000a00 */
[----:B------:R-:W-:Y:S02]  /*6d90*/  IMAD.MOV.U32 R7, RZ, RZ, R16 ;  /* 0x000000ffff077224 */ /* 0x000fe400078e0010 */
[----:B------:R-:W3:Y:S08]  /*6da0*/  FRND.F64.CEIL R14, R62 ;  /* 0x0000003e000e7313 */ /* 0x000ef00000309800 */
[----:B------:R-:W4:Y:S01]  /*6db0*/  FRND.F64.CEIL R8, R26 ;  /* 0x0000001a00087313 */ /* 0x000f220000309800 */
[----:B-1----:R-:W-:Y:S01]  /*6dc0*/  IMAD.U32 R4, RZ, RZ, UR4 ;  /* 0x00000004ff047e24 */ /* 0x002fe2000f8e00ff */
[----:B---3--:R0:W-:Y:S01]  /*6dd0*/  STL.128 [R1+0x10], R12 ;  /* 0x0000100c01007387 */ /* 0x0081e20000100c00 */
[----:B------:R-:W-:-:S03]  /*6de0*/  IMAD.U32 R5, RZ, RZ, UR5 ;  /* 0x00000005ff057e24 */ /* 0x000fc6000f8e00ff */
[----:B----4-:R0:W-:Y:S04]  /*6df0*/  STL.64 [R1+0x8], R8 ;  /* 0x0000080801007387 */ /* 0x0101e80000100a00 */
[----:B------:R-:W-:-:S07]  /*6e00*/  LEPC R20, `(.L_x_154) ;  /* 0x000000001014794e */ /* 0x000fce0000000000 */
[----:B0-2---:R-:W-:Y:S05]  /*6e10*/  CALL.ABS.NOINC R10 ;  /* 0x000000000a007343 */ /* 0x005fea0003c00000 */
.L_x_154:
[----:B------:R-:W0:Y:S01]  /*6e20*/  LDCU UR6, c[0x0][0x3ac] ;  /* 0x00007580ff0677ac */ /* 0x000e220008000800 */
[----:B------:R-:W1:Y:S01]  /*6e30*/  F2I.U32.F64.CEIL R27, R26 ;  /* 0x0000001a001b7311 */ /* 0x000e620000309000 */
[----:B------:R-:W2:Y:S07]  /*6e40*/  LDCU.64 UR4, c[0x0][0x398] ;  /* 0x00007300ff0477ac */ /* 0x000eae0008000a00 */
[----:B------:R-:W3:Y:S08]  /*6e50*/  F2I.U32.F64.CEIL R57, R56 ;  /* 0x0000003800397311 */ /* 0x000ef00000309000 */
[----:B------:R-:W4:Y:S01]  /*6e60*/  F2I.U32.F64.CEIL R63, R62 ;  /* 0x0000003e003f7311 */ /* 0x000f220000309000 */
[----:B0-----:R-:W-:-:S04]  /*6e70*/  IMAD R0, R30, UR6, R31 ;  /* 0x000000061e007c24 */ /* 0x001fc8000f8e021f */
[----:B------:R-:W-:-:S05]  /*6e80*/  IMAD R0, R0, 0x3, RZ ;  /* 0x0000000300007824 */ /* 0x000fca00078e02ff */
[----:B--2---:R-:W-:-:S04]  /*6e90*/  IADD3 R4, P0, PT, R0, UR4, RZ ;  /* 0x0000000400047c10 */ /* 0x004fc8000ff1e0ff */
[----:B------:R-:W-:-:S05]  /*6ea0*/  LEA.HI.X.SX32 R5, R0, UR5, 0x1, P0 ;  /* 0x0000000500057c11 */ /* 0x000fca00080f0eff */
[----:B-1----:R0:W-:Y:S04]  /*6eb0*/  STG.E.U8 desc[UR36][R4.64], R27 ;  /* 0x0000001b04007986 */ /* 0x0021e8000c101124 */
[----:B---3--:R0:W-:Y:S04]  /*6ec0*/  STG.E.U8 desc[UR36][R4.64+0x1], R57 ;  /* 0x0000013904007986 */ /* 0x0081e8000c101124 */
[----:B----4-:R0:W-:Y:S02]  /*6ed0*/  STG.E.U8 desc[UR36][R4.64+0x2], R63 ;  /* 0x0000023f04007986 */ /* 0x0101e4000c101124 */
.L_x_151:
[----:B------:R-:W-:Y:S05]  /*6ee0*/  BSYNC B9 ;  /* 0x0000000000097941 */ /* 0x000fea0003800000 */
.L_x_150:
[----:B------:R-:W-:Y:S01]  /*6ef0*/  MOV R0, 0x10 ;  /* 0x0000001000007802 */ /* 0x000fe20000000f00 */
[----:B0-----:R-:W-:Y:S02]  /*6f00*/  IMAD.MOV.U32 R4, RZ, RZ, R24 ;  /* 0x000000ffff047224 */ /* 0x001fe400078e0018 */
[----:B------:R-:W-:Y:S01]  /*6f10*/  IMAD.MOV.U32 R5, RZ, RZ, R25 ;  /* 0x000000ffff057224 */ /* 0x000fe200078e0019 */
[----:B------:R0:W1:Y:S06]  /*6f20*/  LDC.64 R6, c[0x4][R0] ;  /* 0x0100000000067b82 */ /* 0x00006c0000000a00 */
[----:B------:R-:W-:-:S07]  /*6f30*/  LEPC R20, `(.L_x_155) ;  /* 0x000000001014794e */ /* 0x000fce0000000000 */
[----:B01----:R-:W-:Y:S05]  /*6f40*/  CALL.ABS.NOINC R6 ;  /* 0x0000000006007343 */ /* 0x003fea0003c00000 */
.L_x_155:
[----:B------:R-:W-:-:S04]  /*6f50*/  VIADD R30, R30, 0x1 ;  /* 0x000000011e1e7836 */ /* 0x000fc80000000000 */
[----:B------:R-:W0:Y:S02]  /*6f60*/  I2F.F64 R6, R30 ;  /* 0x0000001e00067312 */ /* 0x000e240000201c00 */
[----:B0-----:R-:W-:-:S14]  /*6f70*/  DSETP.GE.AND P0, PT, R66, R6, PT ;  /* 0x000000064200722a */ /* 0x001fdc0003f06000 */
[----:B------:R-:W-:Y:S05]  /*6f80*/  @P0 BRA `(.L_x_156) ;  /* 0xfffffff400380947 */ /* 0x000fea000383ffff */
.L_x_146:
[----:B------:R-:W-:Y:S05]  /*6f90*/  BSYNC B8 ;  /* 0x0000000000087941 */ /* 0x000fea0003800000 */
.L_x_145:
[----:B------:R-:W-:Y:S01]  /*6fa0*/  MOV R22, 0x10 ;  /* 0x0000001000167802 */ /* 0x000fe20000000f00 */
[----:B------:R-:W-:Y:S01]  /*6fb0*/  IMAD.MOV.U32 R4, RZ, RZ, R28 ;  /* 0x000000ffff047224 */ /* 0x000fe200078e001c */
[----:B------:R-:W-:Y:S02]  /*6fc0*/  MOV R5, R29 ;  /* 0x0000001d00057202 */ /* 0x000fe40000000f00 */
[----:B------:R0:W1:Y:S05]  /*6fd0*/  LDC.64 R6, c[0x4][R22] ;  /* 0x0100000016067b82 */ /* 0x00006a0000000a00 */
[----:B------:R-:W-:-:S07]  /*6fe0*/  LEPC R20, `(.L_x_157) ;  /* 0x000000001014794e */ /* 0x000fce0000000000 */
[----:B01----:R-:W-:Y:S05]  /*6ff0*/  CALL.ABS.NOINC R6 ;  /* 0x0000000006007343 */ /* 0x003fea0003c00000 */
.L_x_157:
[----:B------:R-:W0:Y:S01]  /*7000*/  LDC.64 R22, c[0x4][R22] ;  /* 0x0100000016167b82 */ /* 0x000e220000000a00 */
[----:B------:R-:W-:Y:S02]  /*7010*/  IMAD.MOV.U32 R4, RZ, RZ, R32 ;  /* 0x000000ffff047224 */ /* 0x000fe400078e0020 */
[----:B------:R-:W-:-:S07]  /*7020*/  IMAD.MOV.U32 R5, RZ, RZ, R33 ;  /* 0x000000ffff057224 */ /* 0x000fce00078e0021 */
[----:B------:R-:W-:-:S07]  /*7030*/  LEPC R20, `(.L_x_158) ;  /* 0x000000001014794e */ /* 0x000fce0000000000 */
[----:B0-----:R-:W-:Y:S05]  /*7040*/  CALL.ABS.NOINC R22 ;  /* 0x0000000016007343 */ /* 0x001fea0003c00000 */
.L_x_158:
[----:B------:R-:W-:-:S04]  /*7050*/  VIADD R31, R31, 0x1 ;  /* 0x000000011f1f7836 */ /* 0x000fc80000000000 */
[----:B------:R-:W0:Y:S02]  /*7060*/  I2F.F64 R28, R31 ;  /* 0x0000001f001c7312 */ /* 0x000e240000201c00 */
[----:B0-----:R-:W-:-:S14]  /*7070*/  DSETP.GE.AND P0, PT, R76, R28, PT ;  /* 0x0000001c4c00722a */ /* 0x001fdc0003f06000 */
[----:B------:R-:W-:Y:S05]  /*7080*/  @P0 BRA `(.L_x_159) ;  /* 0xffffff9c00840947 */ /* 0x000fea000383ffff */
[----:B------:R-:W-:Y:S05]  /*7090*/  BSYNC B6 ;  /* 0x0000000000067941 */ /* 0x000fea0003800000 */
.L_x_12:
[----:B------:R-:W-:Y:S01]  /*70a0*/  IMAD R7, R92, 0x3, RZ ;  /* 0x000000035c077824 */ /* 0x000fe200078e02ff */
[----:B------:R0:W5:Y:S03]  /*70b0*/  LDG.E.64 R4, desc[UR36][R36.64] ;  /* 0x0000002424047981 */ /* 0x000166000c1e1b00 */
[----:B------:R-:W-:-:S06]  /*70c0*/  IMAD.WIDE.U32 R6, R7, 0x8, R38 ;  /* 0x0000000807067825 */ /* 0x000fcc00078e0026 */
[----:B------:R-:W5:Y:S02]  /*70d0*/  LDG.E.64 R6, desc[UR36][R6.64+0x8] ;  /* 0x0000082406067981 */ /* 0x000f64000c1e1b00 */
.L_x_11:
[----:B------:R-:W-:Y:S05]  /*70e0*/  BSYNC B7 ;  /* 0x0000000000077941 */ /* 0x000fea0003800000 */
.L_x_10:
[----:B------:R-:W-:Y:S01]  /*70f0*/  IMAD R23, R94, 0x3, RZ ;  /* 0x000000035e177824 */ /* 0x000fe200078e02ff */
[----:B------:R1:W5:Y:S03]  /*7100*/  LDG.E.64 R12, desc[UR36][R36.64+0x8] ;  /* 0x00000824240c7981 */ /* 0x000366000c1e1b00 */
[----:B------:R-:W-:-:S05]  /*7110*/  IMAD.WIDE.U32 R40, R23, 0x8, R38 ;  /* 0x0000000817287825 */ /* 0x000fca00078e0026 */
[----:B------:R-:W2:Y:S01]  /*7120*/  LDG.E.64 R10, desc[UR36][R40.64] ;  /* 0x00000024280a7981 */ /* 0x000ea2000c1e1b00 */
[----:B------:R-:W-:-:S04]  /*7130*/  IMAD.WIDE.U32 R42, R93, 0x8, R90 ;  /* 0x000000085d2a7825 */ /* 0x000fc800078e005a */
[--C-:B------:R-:W-:Y:S02]  /*7140*/  IMAD.WIDE.U32 R84, R94, 0x8, R90.reuse ;  /* 0x000000085e547825 */ /* 0x100fe400078e005a */
[----:B------:R-:W5:Y:S02]  /*7150*/  LDG.E.64 R42, desc[UR36][R42.64] ;  /* 0x000000242a2a7981 */ /* 0x000f64000c1e1b00 */
[----:B------:R-:W-:Y:S02]  /*7160*/  IMAD.WIDE.U32 R82, R95, 0x8, R90 ;  /* 0x000000085f527825 */ /* 0x000fe400078e005a */
[----:B------:R-:W5:Y:S04]  /*7170*/  LDG.E.64 R84, desc[UR36][R84.64] ;  /* 0x0000002454547981 */ /* 0x000f68000c1e1b00 */
[----:B------:R-:W5:Y:S01]  /*7180*/  LDG.E.64 R82, desc[UR36][R82.64] ;  /* 0x0000002452527981 */ /* 0x000f62000c1e1b00 */
[----:B------:R-:W-:Y:S01]  /*7190*/  BSSY.RECONVERGENT B1, `(.L_x_160) ;  /* 0x000003f000017945 */ /* 0x000fe20003800200 */
[----:B------:R-:W-:Y:S01]  /*71a0*/  MOV R76, 0x0 ;  /* 0x00000000004c7802 */ /* 0x000fe20000000f00 */
[----:B------:R-:W-:Y:S01]  /*71b0*/  IMAD.MOV.U32 R77, RZ, RZ, -0x40100000 ;  /* 0xbff00000ff4d7424 */ /* 0x000fe200078e00ff */
[----:B-----5:R-:W-:Y:S01]  /*71c0*/  CS2R R44, SRZ ;  /* 0x00000000002c7805 */ /* 0x020fe2000001ff00 */
[----:B------:R-:W-:Y:S01]  /*71d0*/  IMAD R93, R93, 0x3, RZ ;  /* 0x000000035d5d7824 */ /* 0x000fe200078e02ff */
[----:B------:R-:W-:Y:S01]  /*71e0*/  CS2R R80, SRZ ;  /* 0x0000000000507805 */ /* 0x000fe2000001ff00 */
[----:B------:R-:W-:Y:S01]  /*71f0*/  IMAD R49, R95, 0x3, RZ ;  /* 0x000000035f317824 */ /* 0x000fe200078e02ff */
[----:B--2---:R-:W-:-:S08]  /*7200*/  DADD R8, R10, -R4 ;  /* 0x000000000a087229 */ /* 0x004fd00000000804 */
[----:B------:R-:W-:-:S14]  /*7210*/  DSETP.NEU.AND P0, PT, R8, RZ, PT ;  /* 0x000000ff0800722a */ /* 0x000fdc0003f0d000 */
[----:B------:R-:W-:Y:S01]  /*7220*/  @!P0 DSETP.MAX.AND P1, P2, R10, R4, PT ;  /* 0x000000040a00822a */ /* 0x000fe20003a2f000 */
[----:B------:R-:W-:Y:S02]  /*7230*/  @!P0 IMAD.MOV.U32 R0, RZ, RZ, R11 ;  /* 0x000000ffff008224 */ /* 0x000fe400078e000b */
[----:B------:R-:W-:-:S05]  /*7240*/  @!P0 IMAD.MOV.U32 R3, RZ, RZ, R5 ;  /* 0x000000ffff038224 */ /* 0x000fca00078e0005 */
[----:B------:R-:W-:Y:S02]  /*7250*/  @!P0 FSEL R9, R0, R3, P1 ;  /* 0x0000000300098208 */ /* 0x000fe40000800000 */
[----:B------:R-:W-:Y:S01]  /*7260*/  @!P0 LOP3.LUT R14, R3, 0x80000, RZ, 0xfc, !PT ;  /* 0x00080000030e8812 */ /* 0x000fe200078efcff */
[----:B------:R-:W-:Y:S01]  /*7270*/  @!P0 IMAD.MOV.U32 R3, RZ, RZ, R4 ;  /* 0x000000ffff038224 */ /* 0x000fe200078e0004 */
[----:B------:R-:W-:Y:S02]  /*7280*/  @!P0 MOV R0, R10 ;  /* 0x0000000a00008202 */ /* 0x000fe40000000f00 */
[----:B------:R-:W-:Y:S02]  /*7290*/  @!P0 SEL R9, R14, R9, P2 ;  /* 0x000000090e098207 */ /* 0x000fe40001000000 */
[----:B------:R-:W-:Y:S01]  /*72a0*/  @!P0 SEL R8, R0, R3, P1 ;  /* 0x0000000300088207 */ /* 0x000fe20000800000 */
[----:B------:R-:W-:Y:S01]  /*72b0*/  @!P0 DSETP.MIN.AND P1, P2, R10, R4, PT ;  /* 0x000000040a00822a */ /* 0x000fe20003a20000 */
[----:B------:R-:W-:-:S02]  /*72c0*/  @!P0 IMAD.MOV.U32 R0, RZ, RZ, R11 ;  /* 0x000000ffff008224 */ /* 0x000fc400078e000b */
[----:B------:R-:W-:Y:S02]  /*72d0*/  @!P0 IMAD.MOV.U32 R3, RZ, RZ, R5 ;  /* 0x000000ffff038224 */ /* 0x000fe400078e0005 */
[----:B------:R-:W-:-:S03]  /*72e0*/  @!P0 DSETP.LT.AND P5, PT, R8, RZ, PT ;  /* 0x000000ff0800822a */ /* 0x000fc60003fa1000 */
[----:B------:R-:W-:Y:S01]  /*72f0*/  @!P0 FSEL R8, R0, R3, P1 ;  /* 0x0000000300088208 */ /* 0x000fe20000800000 */
[----:B------:R-:W-:Y:S01]  /*7300*/  @!P0 IMAD.MOV.U32 R0, RZ, RZ, R10 ;  /* 0x000000ffff008224 */ /* 0x000fe200078e000a */
[----:B------:R-:W-:Y:S01]  /*7310*/  @!P0 LOP3.LUT R9, R3, 0x80000, RZ, 0xfc, !PT ;  /* 0x0008000003098812 */ /* 0x000fe200078efcff */
[----:B------:R-:W-:-:S03]  /*7320*/  @!P0 IMAD.MOV.U32 R3, RZ, RZ, R4 ;  /* 0x000000ffff038224 */ /* 0x000fc600078e0004 */
[----:B------:R-:W-:Y:S02]  /*7330*/  @!P0 SEL R9, R9, R8, P2 ;  /* 0x0000000809098207 */ /* 0x000fe40001000000 */
[----:B------:R-:W-:-:S03]  /*7340*/  @!P0 SEL R0, R0, R3, P1 ;  /* 0x0000000300008207 */ /* 0x000fc60000800000 */
[----:B------:R-:W-:Y:S02]  /*7350*/  @!P0 IMAD.MOV.U32 R77, RZ, RZ, R9 ;  /* 0x000000ffff4d8224 */ /* 0x000fe400078e0009 */
[----:B------:R-:W-:Y:S01]  /*7360*/  @!P0 IMAD.MOV.U32 R76, RZ, RZ, R0 ;  /* 0x000000ffff4c8224 */ /* 0x000fe200078e0000 */
[----:B-1----:R-:W-:Y:S06]  /*7370*/  @!P0 BRA `(.L_x_161) ;  /* 0x0000000000808947 */ /* 0x002fec0003800000 */
[----:B------:R-:W2:Y:S01]  /*7380*/  LDG.E.64 R14, desc[UR36][R40.64+0x8] ;  /* 0x00000824280e7981 */ /* 0x000ea2000c1e1b00 */
[----:B------:R-:W-:Y:S01]  /*7390*/  PLOP3.LUT P5, PT, PT, PT, PT, 0x80, 0x8 ;  /* 0x000000000008781c */ /* 0x000fe20003faf070 */
[----:B--2---:R-:W-:-:S08]  /*73a0*/  DADD R8, -R12, R14 ;  /* 0x000000000c087229 */ /* 0x004fd0000000010e */
[----:B------:R-:W-:-:S14]  /*73b0*/  DSETP.NEU.AND P0, PT, R8, RZ, PT ;  /* 0x000000ff0800722a */ /* 0x000fdc0003f0d000 */
[----:B------:R-:W-:Y:S05]  /*73c0*/  @!P0 BRA `(.L_x_161) ;  /* 0x00000000006c8947 */ /* 0x000fea0003800000 */
[----:B------:R-:W-:Y:S01]  /*73d0*/  DADD R18, -R10, R4 ;  /* 0x000000000a127229 */ /* 0x000fe20000000104 */
[----:B------:R-:W-:Y:S01]  /*73e0*/  IMAD.MOV.U32 R8, RZ, RZ, 0x1 ;  /* 0x00000001ff087424 */ /* 0x000fe200078e00ff */
[----:B------:R-:W-:Y:S01]  /*73f0*/  DADD R14, R12, -R14 ;  /* 0x000000000c0e7229 */ /* 0x000fe2000000080e */
[----:B------:R-:W-:Y:S03]  /*7400*/  BSSY.RECONVERGENT B2, `(.L_x_162) ;  /* 0x0000016000027945 */ /* 0x000fe60003800200 */
[----:B------:R-:W1:Y:S06]  /*7410*/  MUFU.RCP64H R9, R19 ;  /* 0x0000001300097308 */ /* 0x000e6c0000001800 */
[----:B------:R-:W-:Y:S01]  /*7420*/  FSETP.GEU.AND P1, PT, |R15|, 6.5827683646048100446e-37, PT ;  /* 0x036000000f00780b */ /* 0x000fe20003f2e200 */
[----:B-1----:R-:W-:-:S08]  /*7430*/  DFMA R10, -R18, R8, 1 ;  /* 0x3ff00000120a742b */ /* 0x002fd00000000108 */
        /* <DEDUP_REMOVED lines=15> */
[----:B0-----:R-:W-:Y:S05]  /*7530*/  CALL.REL.NOINC `($__internal_0_$__cuda_sm20_div_rn_f64_full) ;  /* 0x0000006400a87944 */ /* 0x001fea0003c00000 */
[----:B------:R-:W-:Y:S02]  /*7540*/  IMAD.MOV.U32 R44, RZ, RZ, R98 ;  /* 0x000000ffff2c7224 */ /* 0x000fe400078e0062 */
[----:B------:R-:W-:-:S07]  /*7550*/  IMAD.MOV.U32 R45, RZ, RZ, R99 ;  /* 0x000000ffff2d7224 */ /* 0x000fce00078e0063 */
.L_x_163:
[----:B------:R-:W-:Y:S05]  /*7560*/  BSYNC.RECONVERGENT B2 ;  /* 0x0000000000027941 */ /* 0x000fea0003800200 */
.L_x_162:
[----:B------:R-:W-:-:S11]  /*7570*/  DFMA R80, R44, -R4, R12 ;  /* 0x800000042c50722b */ /* 0x000fd6000000000c */
.L_x_161:
[----:B------:R-:W-:Y:S05]  /*7580*/  BSYNC.RECONVERGENT B1 ;  /* 0x0000000000017941 */ /* 0x000fea0003800200 */
.L_x_160:
[----:B------:R-:W-:-:S05]  /*7590*/  IMAD.WIDE.U32 R38, R49, 0x8, R38 ;  /* 0x0000000831267825 */ /* 0x000fca00078e0026 */
[----:B------:R-:W2:Y:S01]  /*75a0*/  LDG.E.64 R10, desc[UR36][R38.64] ;  /* 0x00000024260a7981 */ /* 0x000ea2000c1e1b00 */
[----:B------:R-:W-:Y:S01]  /*75b0*/  BSSY.RECONVERGENT B1, `(.L_x_164) ;  /* 0x000003d000017945 */ /* 0x000fe20003800200 */
[----:B------:R-:W-:Y:S01]  /*75c0*/  IMAD.MOV.U32 R74, RZ, RZ, 0x0 ;  /* 0x00000000ff4a7424 */ /* 0x000fe200078e00ff */
[----:B------:R-:W-:Y:S01]  /*75d0*/  CS2R R46, SRZ ;  /* 0x00000000002e7805 */ /* 0x000fe2000001ff00 */
[----:B------:R-:W-:Y:S01]  /*75e0*/  IMAD.MOV.U32 R75, RZ, RZ, -0x40100000 ;  /* 0xbff00000ff4b7424 */ /* 0x000fe200078e00ff */
[----:B------:R-:W-:Y:S01]  /*75f0*/  CS2R R78, SRZ ;  /* 0x00000000004e7805 */ /* 0x000fe2000001ff00 */
[----:B--2---:R-:W-:-:S08]  /*7600*/  DADD R8, R10, -R4 ;  /* 0x000000000a087229 */ /* 0x004fd00000000804 */
        /* <DEDUP_REMOVED lines=50> */
[----:B0-----:R-:W-:Y:S05]  /*7930*/  CALL.REL.NOINC `($__internal_0_$__cuda_sm20_div_rn_f64_full) ;  /* 0x0000006000a87944 */ /* 0x001fea0003c00000 */
[----:B------:R-:W-:Y:S02]  /*7940*/  IMAD.MOV.U32 R46, RZ, RZ, R98 ;  /* 0x000000ffff2e7224 */ /* 0x000fe400078e0062 */
[----:B------:R-:W-:-:S07]  /*7950*/  IMAD.MOV.U32 R47, RZ, RZ, R99 ;  /* 0x000000ffff2f7224 */ /* 0x000fce00078e0063 */
.L_x_167:
[----:B------:R-:W-:Y:S05]  /*7960*/  BSYNC.RECONVERGENT B2 ;  /* 0x0000000000027941 */ /* 0x000fea0003800200 */
.L_x_166:
[----:B------:R-:W-:-:S11]  /*7970*/  DFMA R78, R46, -R4, R12 ;  /* 0x800000042e4e722b */ /* 0x000fd6000000000c */
.L_x_165:
[----:B------:R-:W-:Y:S05]  /*7980*/  BSYNC.RECONVERGENT B1 ;  /* 0x0000000000017941 */ /* 0x000fea0003800200 */
.L_x_164:
[----:B------:R-:W-:Y:S02]  /*7990*/  DSETP.LT.OR P5, PT, R76, RZ, P5 ;  /* 0x000000ff4c00722a */ /* 0x000fe40002fa1400 */
[----:B------:R-:W-:-:S14]  /*79a0*/  DSETP.EQ.AND P1, PT, R44, RZ, PT ;  /* 0x000000ff2c00722a */ /* 0x000fdc0003f22000 */
[----:B------:R-:W-:Y:S05]  /*79b0*/  @P5 EXIT P1 ;  /* 0x000000000000594d */ /* 0x000fea0000800000 */
[----:B------:R-:W-:Y:S02]  /*79c0*/  DSETP.LT.OR P0, PT, R74, RZ, P0 ;  /* 0x000000ff4a00722a */ /* 0x000fe40000701400 */
[----:B------:R-:W-:-:S14]  /*79d0*/  DSETP.EQ.AND P1, PT, R46, RZ, PT ;  /* 0x000000ff2e00722a */ /* 0x000fdc0003f22000 */
[----:B------:R-:W-:Y:S05]  /*79e0*/  @P0 EXIT P1 ;  /* 0x000000000000094d */ /* 0x000fea0000800000 */
[----:B------:R-:W-:Y:S01]  /*79f0*/  UMOV UR4, 0x88e368f1 ;  /* 0x88e368f100047882 */ /* 0x000fe20000000000 */
[----:B------:R-:W-:Y:S02]  /*7a00*/  UMOV UR5, 0x3ee4f8b5 ;  /* 0x3ee4f8b500057882 */ /* 0x000fe40000000000 */
[----:B------:R-:W-:Y:S02]  /*7a10*/  DADD R6, R6, -UR4 ;  /* 0x8000000406067e29 */ /* 0x000fe40008000000 */
[----:B------:R-:W-:-:S08]  /*7a20*/  DADD R72, R12, UR4 ;  /* 0x000000040c487e29 */ /* 0x000fd00008000000 */
[----:B------:R-:W1:Y:S08]  /*7a30*/  F2I.F64.CEIL R6, R6 ;  /* 0x0000000600067311 */ /* 0x000e700000309100 */
[----:B------:R-:W-:Y:S08]  /*7a40*/  FRND.F64.FLOOR R72, R72 ;  /* 0x0000004800487313 */ /* 0x000ff00000305800 */
[----:B-1----:R-:W1:Y:S02]  /*7a50*/  I2F.F64 R28, R6 ;  /* 0x00000006001c7312 */ /* 0x002e640000201c00 */
[----:B-1----:R-:W-:-:S14]  /*7a60*/  DSETP.GE.AND P0, PT, R72, R28, PT ;  /* 0x0000001c4800722a */ /* 0x002fdc0003f06000 */
[----:B------:R-:W-:Y:S05]  /*7a70*/  @!P0 EXIT ;  /* 0x000000000000894d */ /* 0x000fea0003800000 */
[----:B------:R-:W-:Y:S01]  /*7a80*/  LEA R18, P0, R93, R34, 0x3 ;  /* 0x000000225d127211 */ /* 0x000fe200078018ff */
[----:B------:R-:W-:-:S03]  /*7a90*/  IMAD.WIDE.U32 R22, R23, 0x8, R34 ;  /* 0x0000000817167825 */ /* 0x000fc600078e0022 */
[----:B------:R-:W-:Y:S01]  /*7aa0*/  LEA.HI.X R19, R93, R35, RZ, 0x3, P0 ;  /* 0x000000235d137211 */ /* 0x000fe200000f1cff */
[----:B------:R-:W-:Y:S01]  /*7ab0*/  IMAD.WIDE.U32 R48, R49, 0x8, R34 ;  /* 0x0000000831307825 */ /* 0x000fe200078e0022 */
[----:B------:R-:W-:-:S07]  /*7ac0*/  MOV R35, R6 ;  /* 0x0000000600237202 */ /* 0x000fce0000000f00 */
.L_x_314:
[----:B------:R-:W-:Y:S01]  /*7ad0*/  DSETP.NEU.AND P0, PT, R44, RZ, PT ;  /* 0x000000ff2c00722a */ /* 0x000fe20003f0d000 */
[----:B------:R-:W-:Y:S01]  /*7ae0*/  BSSY.RECONVERGENT B1, `(.L_x_168) ;  /* 0x000001d000017945 */ /* 0x000fe20003800200 */
[----:B------:R-:W-:Y:S02]  /*7af0*/  IMAD.MOV.U32 R24, RZ, RZ, R76 ;  /* 0x000000ffff187224 */ /* 0x000fe400078e004c */
[----:B------:R-:W-:-:S10]  /*7b00*/  IMAD.MOV.U32 R25, RZ, RZ, R77 ;  /* 0x000000ffff197224 */ /* 0x000fd400078e004d */
[----:B------:R-:W-:Y:S05]  /*7b10*/  @!P0 BRA `(.L_x_169) ;  /* 0x0000000000648947 */ /* 0x000fea0003800000 */
[----:B------:R-:W1:Y:S01]  /*7b20*/  MUFU.RCP64H R5, R45 ;  /* 0x0000002d00057308 */ /* 0x000e620000001800 */
[----:B------:R-:W-:Y:S01]  /*7b30*/  IMAD.MOV.U32 R4, RZ, RZ, 0x1 ;  /* 0x00000001ff047424 */ /* 0x000fe200078e00ff */
[----:B------:R-:W-:Y:S01]  /*7b40*/  DADD R8, R28, -R80 ;  /* 0x000000001c087229 */ /* 0x000fe20000000850 */
[----:B------:R-:W-:Y:S09]  /*7b50*/  BSSY.RECONVERGENT B2, `(.L_x_169) ;  /* 0x0000015000027945 */ /* 0x000ff20003800200 */
[----:B------:R-:W-:Y:S01]  /*7b60*/  FSETP.GEU.AND P1, PT, |R9|, 6.5827683646048100446e-37, PT ;  /* 0x036000000900780b */ /* 0x000fe20003f2e200 */
[----:B-1----:R-:W-:-:S08]  /*7b70*/  DFMA R6, R4, -R44, 1 ;  /* 0x3ff000000406742b */ /* 0x002fd0000000082c */
        /* <DEDUP_REMOVED lines=18> */
.L_x_170:
[----:B------:R-:W-:Y:S05]  /*7ca0*/  BSYNC.RECONVERGENT B2 ;  /* 0x0000000000027941 */ /* 0x000fea0003800200 */
.L_x_169:
[----:B------:R-:W-:Y:S05]  /*7cb0*/  BSYNC.RECONVERGENT B1 ;  /* 0x0000000000017941 */ /* 0x000fea0003800200 */
.L_x_168:
[----:B------:R-:W-:Y:S01]  /*7cc0*/  DSETP.NEU.AND P0, PT, R46, RZ, PT ;  /* 0x000000ff2e00722a */ /* 0x000fe20003f0d000 */
[----:B------:R-:W-:Y:S01]  /*7cd0*/  BSSY.RECONVERGENT B1, `(.L_x_171) ;  /* 0x000001d000017945 */ /* 0x000fe20003800200 */
[----:B------:R-:W-:Y:S02]  /*7ce0*/  IMAD.MOV.U32 R52, RZ, RZ, R74 ;  /* 0x000000ffff347224 */ /* 0x000fe400078e004a */
[----:B------:R-:W-:-:S10]  /*7cf0*/  IMAD.MOV.U32 R53, RZ, RZ, R75 ;  /* 0x000000ffff357224 */ /* 0x000fd400078e004b */
[----:B------:R-:W-:Y:S05]  /*7d00*/  @!P0 BRA `(.L_x_172) ;  /* 0x0000000000648947 */ /* 0x000fea0003800000 */
[----:B------:R-:W1:Y:S01]  /*7d10*/  MUFU.RCP64H R5, R47 ;  /* 0x0000002f00057308 */ /* 0x000e620000001800 */
[----:B------:R-:W-:Y:S01]  /*7d20*/  MOV R4, 0x1 ;  /* 0x0000000100047802 */ /* 0x000fe20000000f00 */
        /* <DEDUP_REMOVED lines=16> */
[----:B------:R-:W-:Y:S02]  /*7e30*/  IMAD.MOV.U32 R71, RZ, RZ, R9 ;  /* 0x000000ffff477224 */ /* 0x000fe400078e0009 */
[----:B------:R-:W-:Y:S02]  /*7e40*/  IMAD.MOV.U32 R8, RZ, RZ, R46 ;  /* 0x000000ffff087224 */ /* 0x000fe400078e002e */
[----:B------:R-:W-:-:S07]  /*7e50*/  IMAD.MOV.U32 R9, RZ, RZ, R47 ;  /* 0x000000ffff097224 */ /* 0x000fce00078e002f */
[----:B0-----:R-:W-:Y:S05]  /*7e60*/  CALL.REL.NOINC `($__internal_0_$__cuda_sm20_div_rn_f64_full) ;  /* 0x0000005c005c7944 */ /* 0x001fea0003c00000 */
[----:B------:R-:W-:Y:S01]  /*7e70*/  IMAD.MOV.U32 R52, RZ, RZ, R98 ;  /* 0x000000ffff347224 */ /* 0x000fe200078e0062 */
[----:B------:R-:W-:-:S07]  /*7e80*/  MOV R53, R99 ;  /* 0x0000006300357202 */ /* 0x000fce0000000f00 */
.L_x_173:
[----:B------:R-:W-:Y:S05]  /*7e90*/  BSYNC.RECONVERGENT B2 ;  /* 0x0000000000027941 */ /* 0x000fea0003800200 */
.L_x_172:
[----:B------:R-:W-:Y:S05]  /*7ea0*/  BSYNC.RECONVERGENT B1 ;  /* 0x0000000000017941 */ /* 0x000fea0003800200 */
.L_x_171:
[----:B------:R-:W-:Y:S01]  /*7eb0*/  MOV R17, 0x0 ;  /* 0x0000000000117802 */ /* 0x000fe20000000f00 */
[----:B------:R-:W-:Y:S02]  /*7ec0*/  IMAD.MOV.U32 R4, RZ, RZ, 0x10 ;  /* 0x00000010ff047424 */ /* 0x000fe400078e00ff */
[----:B------:R-:W-:Y:S01]  /*7ed0*/  IMAD.MOV.U32 R5, RZ, RZ, RZ ;  /* 0x000000ffff057224 */ /* 0x000fe200078e00ff */
[----:B------:R1:W2:Y:S06]  /*7ee0*/  LDC.64 R6, c[0x4][R17] ;  /* 0x0100000011067b82 */ /* 0x0002ac0000000a00 */
[----:B------:R-:W-:-:S07]  /*7ef0*/  LEPC R20, `(.L_x_174) ;  /* 0x000000001014794e */ /* 0x000fce0000000000 */
[----:B012---:R-:W-:Y:S05]  /*7f00*/  CALL.ABS.NOINC R6 ;  /* 0x0000000006007343 */ /* 0x007fea0003c00000 */
.L_x_174:
[----:B------:R-:W-:Y:S01]  /*7f10*/  IMAD.MOV.U32 R32, RZ, RZ, R4 ;  /* 0x000000ffff207224 */ /* 0x000fe200078e0004 */
[----:B------:R0:W1:Y:S01]  /*7f20*/  LDC.64 R6, c[0x4][R17] ;  /* 0x0100000011067b82 */ /* 0x0000620000000a00 */
[----:B------:R-:W-:Y:S02]  /*7f30*/  IMAD.MOV.U32 R33, RZ, RZ, R5 ;  /* 0x000000ffff217224 */ /* 0x000fe400078e0005 */
[----:B------:R-:W-:Y:S02]  /*7f40*/  HFMA2 R5, -RZ, RZ, 0, 0 ;  /* 0x00000000ff057431 */ /* 0x000fe400000001ff */
[----:B------:R-:W-:Y:S01]  /*7f50*/  IMAD.MOV.U32 R4, RZ, RZ, 0x10 ;  /* 0x00000010ff047424 */ /* 0x000fe200078e00ff */
[----:B------:R0:W-:Y:S04]  /*7f60*/  ST.E.64 desc[UR36][R32.64], R24 ;  /* 0x0000001820007985 */ /* 0x0001e8000c101b24 */
[----:B------:R0:W-:Y:S02]  /*7f70*/  ST.E.64 desc[UR36][R32.64+0x8], R28 ;  /* 0x0000081c20007985 */ /* 0x0001e4000c101b24 */
[----:B------:R-:W-:-:S07]  /*7f80*/  LEPC R20, `(.L_x_175) ;  /* 0x000000001014794e */ /* 0x000fce0000000000 */
[----:B01----:R-:W-:Y:S05]  /*7f90*/  CALL.ABS.NOINC R6 ;  /* 0x0000000006007343 */ /* 0x003fea0003c00000 */
.L_x_175:
[----:B------:R-:W-:Y:S02]  /*7fa0*/  IMAD.MOV.U32 R26, RZ, RZ, R4 ;  /* 0x000000ffff1a7224 */ /* 0x000fe400078e0004 */
        /* <DEDUP_REMOVED lines=15> */
.L_x_176:
        /* <DEDUP_REMOVED lines=17> */
.L_x_178:
[----:B------:R-:W-:Y:S05]  /*81b0*/  BSYNC.RECONVERGENT B0 ;  /* 0x0000000000007941 */ /* 0x000fea0003800200 */
.L_x_177:
        /* <DEDUP_REMOVED lines=10> */
.L_x_179:
        /* <DEDUP_REMOVED lines=18> */
.L_x_181:
[----:B------:R-:W-:Y:S05]  /*8380*/  BSYNC.RECONVERGENT B0 ;  /* 0x0000000000007941 */ /* 0x000fea0003800200 */
.L_x_180:
        /* <DEDUP_REMOVED lines=10> */
.L_x_182:
        /* <DEDUP_REMOVED lines=15> */
.L_x_185:
[----:B------:R-:W-:-:S11]  /*8520*/  DADD R4, R60, 2 ;  /* 0x400000003c047429 */ /* 0x000fd60000000000 */
.L_x_184:
[----:B------:R-:W-:Y:S05]  /*8530*/  BSYNC.RECONVERGENT B0 ;  /* 0x0000000000007941 */ /* 0x000fea0003800200 */
.L_x_183:
        /* <DEDUP_REMOVED lines=13> */
.L_x_186:
        /* <DEDUP_REMOVED lines=15> */
.L_x_189:
[----:B------:R-:W-:-:S11]  /*8700*/  DADD R4, R58, 2 ;  /* 0x400000003a047429 */ /* 0x000fd60000000000 */
.L_x_188:
[----:B------:R-:W-:Y:S05]  /*8710*/  BSYNC.RECONVERGENT B0 ;  /* 0x0000000000007941 */ /* 0x000fea0003800200 */
.L_x_187:
        /* <DEDUP_REMOVED lines=33> */
.L_x_191:
[----:B------:R-:W-:Y:S05]  /*8930*/  BSYNC.RECONVERGENT B1 ;  /* 0x0000000000017941 */ /* 0x000fea0003800200 */
.L_x_190:
        /* <DEDUP_REMOVED lines=26> */
.L_x_193:
[----:B------:R-:W-:Y:S05]  /*8ae0*/  BSYNC.RECONVERGENT B1 ;  /* 0x0000000000017941 */ /* 0x000fea0003800200 */
.L_x_192:
        /* <DEDUP_REMOVED lines=21> */
[----:B------:R-:W-:Y:S01]  /*8c40*/  IMAD.MOV.U32 R4, RZ, RZ, R98 ;  /* 0x000000ffff047224 */ /* 0x000fe200078e0062 */
[----:B------:R-:W-:-:S07]  /*8c50*/  MOV R5, R99 ;  /* 0x0000006300057202 */ /* 0x000fce0000000f00 */
.L_x_195:
[----:B------:R-:W-:Y:S05]  /*8c60*/  BSYNC.RECONVERGENT B1 ;  /* 0x0000000000017941 */ /* 0x000fea0003800200 */
.L_x_194:
        /* <DEDUP_REMOVED lines=13> */
.L_x_196:
        /* <DEDUP_REMOVED lines=14> */
[----:B------:R-:W-:Y:S02]  /*8e20*/  @!P0 IMAD.MOV.U32 R4, RZ, RZ, 0x0 ;  /* 0x00000000ff048424 */ /* 0x000fe400078e00ff */
[----:B------:R-:W-:-:S07]  /*8e30*/  @!P0 IMAD.MOV.U32 R5, RZ, RZ, 0x7ff00000 ;  /* 0x7ff00000ff058424 */ /* 0x000fce00078e00ff */
.L_x_198:
[----:B------:R-:W-:Y:S05]  /*8e40*/  BSYNC.RECONVERGENT B0 ;  /* 0x0000000000007941 */ /* 0x000fea0003800200 */
.L_x_197:
        /* <DEDUP_REMOVED lines=10> */
.L_x_199:
        /* <DEDUP_REMOVED lines=17> */
.L_x_201:
[----:B------:R-:W-:Y:S05]  /*9000*/  BSYNC.RECONVERGENT B0 ;  /* 0x0000000000007941 */ /* 0x000fea0003800200 */
.L_x_200:
        /* <DEDUP_REMOVED lines=10> */
.L_x_202:
        /* <DEDUP_REMOVED lines=15> */
.L_x_205:
[----:B------:R-:W-:-:S11]  /*91a0*/  DADD R4, R6, 2 ;  /* 0x4000000006047429 */ /* 0x000fd60000000000 */
.L_x_204:
[----:B------:R-:W-:Y:S05]  /*91b0*/  BSYNC.RECONVERGENT B0 ;  /* 0x0000000000007941 */ /* 0x000fea0003800200 */
.L_x_203:
        /* <DEDUP_REMOVED lines=12> */
.L_x_206:
        /* <DEDUP_REMOVED lines=15> */
.L_x_209:
[----:B------:R-:W-:-:S11]  /*9370*/  DADD R4, R28, 2 ;  /* 0x400000001c047429 */ /* 0x000fd60000000000 */
.L_x_208:
[----:B------:R-:W-:Y:S05]  /*9380*/  BSYNC.RECONVERGENT B0 ;  /* 0x0000000000007941 */ /* 0x000fea0003800200 */
.L_x_207:
        /* <DEDUP_REMOVED lines=33> */
.L_x_211:
[----:B------:R-:W-:Y:S05]  /*95a0*/  BSYNC.RECONVERGENT B1 ;  /* 0x0000000000017941 */ /* 0x000fea0003800200 */
.L_x_210:
        /* <DEDUP_REMOVED lines=29> */
.L_x_213:
[----:B------:R-:W-:Y:S05]  /*9780*/  BSYNC.RECONVERGENT B1 ;  /* 0x0000000000017941 */ /* 0x000fea0003800200 */
.L_x_212:
        /* <DEDUP_REMOVED lines=23> */
.L_x_215:
[----:B------:R-:W-:Y:S05]  /*9900*/  BSYNC.RECONVERGENT B1 ;  /* 0x0000000000017941 */ /* 0x000fea0003800200 */
.L_x_214:
[----:B------:R-:W-:Y:S01]  /*9910*/  MOV R0, 0x0 ;  /* 0x0000000000007802 */ /* 0x000fe20000000f00 */
[----:B------:R-:W-:-:S03]  /*9920*/  DADD R4, -R54, 1 ;  /* 0x3ff0000036047429 */ /* 0x000fc60000000100 */
[----:B------:R0:W1:Y:S05]  /*9930*/  LDC.64 R6, c[0x4][R0] ;  /* 0x0100000000067b82 */ /* 0x00006a0000000a00 */
[----:B------:R-:W-:-:S08]  /*9940*/  DMUL R4, R30, R4 ;  /* 0x000000041e047228 */ /* 0x000fd00000000000 */
[----:B------:R-:W-:Y:S01]  /*9950*/  DFMA R54, R56, R54, R4 ;  /* 0x000000363836722b */ /* 0x000fe20000000004 */
[----:B------:R-:W-:Y:S01]  /*9960*/  IMAD.MOV.U32 R4, RZ, RZ, 0x18 ;  /* 0x00000018ff047424 */ /* 0x000fe200078e00ff */
[----:B0-----:R-:W-:-:S09]  /*9970*/  MOV R5, RZ ;  /* 0x000000ff00057202 */ /* 0x001fd20000000f00 */
[----:B------:R-:W-:-:S07]  /*9980*/  LEPC R20, `(.L_x_216) ;  /* 0x000000001014794e */ /* 0x000fce0000000000 */
[----:B-1----:R-:W-:Y:S05]  /*9990*/  CALL.ABS.NOINC R6 ;  /* 0x0000000006007343 */ /* 0x002fea0003c00000 */
.L_x_216:
        /* <DEDUP_REMOVED lines=8> */
[----:B------:R-:W-:Y:S02]  /*9a20*/  IMAD.MOV.U32 R3, RZ, RZ, R8 ;  /* 0x000000ffff037224 */ /* 0x000fe400078e0008 */
[----:B------:R-:W-:-:S07]  /*9a30*/  IMAD.MOV.U32 R0, RZ, RZ, R9 ;  /* 0x000000ffff007224 */ /* 0x000fce00078e0009 */
[----:B------:R-:W-:Y:S05]  /*9a40*/  CALL.REL.NOINC `($_Z20rasterization_kernelPKdS0_S0_PhPdiii$__internal_accurate_pow) ;  /* 0x00000048008c7944 */ /* 0x000fea0003c00000 */
[----:B------:R-:W-:Y:S05]  /*9a50*/  BSYNC.RECONVERGENT B0 ;  /* 0x0000000000007941 */ /* 0x000fea0003800200 */
.L_x_217:
        /* <DEDUP_REMOVED lines=17> */
.L_x_219:
[----:B------:R-:W-:Y:S05]  /*9b70*/  BSYNC.RECONVERGENT B0 ;  /* 0x0000000000007941 */ /* 0x000fea0003800200 */
.L_x_218:
        /* <DEDUP_REMOVED lines=10> */
.L_x_220:
        /* <DEDUP_REMOVED lines=18> */
.L_x_222:
[----:B------:R-:W-:Y:S05]  /*9d40*/  BSYNC.RECONVERGENT B0 ;  /* 0x0000000000007941 */ /* 0x000fea0003800200 */
.L_x_221:
        /* <DEDUP_REMOVED lines=10> */
.L_x_223:
        /* <DEDUP_REMOVED lines=15> */
.L_x_226:
[----:B------:R-:W-:-:S11]  /*9ee0*/  DADD R4, R30, 2 ;  /* 0x400000001e047429 */ /* 0x000fd60000000000 */
.L_x_225:
[----:B------:R-:W-:Y:S05]  /*9ef0*/  BSYNC.RECONVERGENT B0 ;  /* 0x0000000000007941 */ /* 0x000fea0003800200 */
.L_x_224:
        /* <DEDUP_REMOVED lines=13> */
.L_x_227:
        /* <DEDUP_REMOVED lines=15> */
.L_x_230:
[----:B------:R-:W-:-:S11]  /*a0c0*/  DADD R4, R56, 2 ;  /* 0x4000000038047429 */ /* 0x000fd60000000000 */
.L_x_229:
[----:B------:R-:W-:Y:S05]  /*a0d0*/  BSYNC.RECONVERGENT B0 ;  /* 0x0000000000007941 */ /* 0x000fea0003800200 */
.L_x_228:
        /* <DEDUP_REMOVED lines=21> */
[----:B------:R-:W-:Y:S01]  /*a230*/  MOV R3, R15 ;  /* 0x0000000f00037202 */ /* 0x000fe20000000f00 */
        /* <DEDUP_REMOVED lines=9> */
[----:B------:R-:W-:Y:S02]  /*a2d0*/  IMAD.MOV.U32 R6, RZ, RZ, R8 ;  /* 0x000000ffff067224 */ /* 0x000fe400078e0008 */
[----:B------:R-:W-:-:S07]  /*a2e0*/  IMAD.MOV.U32 R7, RZ, RZ, R9 ;  /* 0x000000ffff077224 */ /* 0x000fce00078e0009 */
.L_x_232:
[----:B------:R-:W-:Y:S05]  /*a2f0*/  BSYNC.RECONVERGENT B1 ;  /* 0x0000000000017941 */ /* 0x000fea0003800200 */
.L_x_231:
        /* <DEDUP_REMOVED lines=27> */
.L_x_234:
[----:B------:R-:W-:Y:S05]  /*a4b0*/  BSYNC.RECONVERGENT B1 ;  /* 0x0000000000017941 */ /* 0x000fea0003800200 */
.L_x_233:
        /* <DEDUP_REMOVED lines=23> */
.L_x_236:
[----:B------:R-:W-:Y:S05]  /*a630*/  BSYNC.RECONVERGENT B1 ;  /* 0x0000000000017941 */ /* 0x000fea0003800200 */
.L_x_235:
[----:B------:R-:W2:Y:S04]  /*a640*/  LDG.E.64 R10, desc[UR36][R18.64] ;  /* 0x00000024120a7981 */ /* 0x000ea8000c1e1b00 */
[----:B------:R-:W3:Y:S01]  /*a650*/  LDG.E.64 R6, desc[UR36][R22.64] ;  /* 0x0000002416067981 */ /* 0x000ee2000c1e1b00 */
[----:B------:R-:W-:-:S08]  /*a660*/  DADD R8, -R4, 1 ;  /* 0x3ff0000004087429 */ /* 0x000fd00000000100 */
        /* <DEDUP_REMOVED lines=13> */
[----:B---3--:R-:W-:Y:S01]  /*a740*/  DFMA R8, R12, R4, R8 ;  /* 0x000000040c08722b */ /* 0x008fe20000000008 */
[----:B------:R-:W-:Y:S02]  /*a750*/  HFMA2 R5, -RZ, RZ, 0, 0 ;  /* 0x00000000ff057431 */ /* 0x000fe400000001ff */
[----:B------:R-:W-:-:S04]  /*a760*/  IMAD.MOV.U32 R4, RZ, RZ, 0x18 ;  /* 0x00000018ff047424 */ /* 0x000fc800078e00ff */
[----:B0-----:R1:W-:Y:S04]  /*a770*/  ST.E.64 desc[UR36][R28.64+0x10], R8 ;  /* 0x000010081c007985 */ /* 0x0013e8000c101b24 */
[----:B------:R-:W-:-:S07]  /*a780*/  LEPC R20, `(.L_x_237) ;  /* 0x000000001014794e */ /* 0x000fce0000000000 */
[----:B-1----:R-:W-:Y:S05]  /*a790*/  CALL.ABS.NOINC R10 ;  /* 0x000000000a007343 */ /* 0x002fea0003c00000 */
.L_x_237:
        /* <DEDUP_REMOVED lines=12> */
.L_x_238:
        /* <DEDUP_REMOVED lines=17> */
.L_x_240:
[----:B------:R-:W-:Y:S05]  /*a970*/  BSYNC.RECONVERGENT B0 ;  /* 0x0000000000007941 */ /* 0x000fea0003800200 */
.L_x_239:
        /* <DEDUP_REMOVED lines=10> */
.L_x_241:
        /* <DEDUP_REMOVED lines=18> */
.L_x_243:
[----:B------:R-:W-:Y:S05]  /*ab40*/  BSYNC.RECONVERGENT B0 ;  /* 0x0000000000007941 */ /* 0x000fea0003800200 */
.L_x_242:
        /* <DEDUP_REMOVED lines=10> */
.L_x_244:
        /* <DEDUP_REMOVED lines=15> */
.L_x_247:
[----:B------:R-:W-:-:S11]  /*ace0*/  DADD R4, R56, 2 ;  /* 0x4000000038047429 */ /* 0x000fd60000000000 */
.L_x_246:
[----:B------:R-:W-:Y:S05]  /*acf0*/  BSYNC.RECONVERGENT B0 ;  /* 0x0000000000007941 */ /* 0x000fea0003800200 */
.L_x_245:
        /* <DEDUP_REMOVED lines=13> */
.L_x_248:
        /* <DEDUP_REMOVED lines=15> */
.L_x_251:
[----:B------:R-:W-:-:S11]  /*aec0*/  DADD R4, R58, 2 ;  /* 0x400000003a047429 */ /* 0x000fd60000000000 */
.L_x_250:
[----:B------:R-:W-:Y:S05]  /*aed0*/  BSYNC.RECONVERGENT B0 ;  /* 0x0000000000007941 */ /* 0x000fea0003800200 */
.L_x_249:
        /* <DEDUP_REMOVED lines=33> */
.L_x_253:
[----:B------:R-:W-:Y:S05]  /*b0f0*/  BSYNC.RECONVERGENT B1 ;  /* 0x0000000000017941 */ /* 0x000fea0003800200 */
.L_x_252:
        /* <DEDUP_REMOVED lines=27> */
.L_x_255:
[----:B------:R-:W-:Y:S05]  /*b2b0*/  BSYNC.RECONVERGENT B1 ;  /* 0x0000000000017941 */ /* 0x000fea0003800200 */
.L_x_254:
        /* <DEDUP_REMOVED lines=23> */
.L_x_257:
[----:B------:R-:W-:Y:S05]  /*b430*/  BSYNC.RECONVERGENT B1 ;  /* 0x0000000000017941 */ /* 0x000fea0003800200 */
.L_x_256:
        /* <DEDUP_REMOVED lines=21> */
[----:B------:R-:W-:Y:S01]  /*b590*/  IMAD.MOV.U32 R3, RZ, RZ, R4 ;  /* 0x000000ffff037224 */ /* 0x000fe200078e0004 */
[----:B------:R-:W-:Y:S02]  /*b5a0*/  MOV R0, R5 ;  /* 0x0000000500007202 */ /* 0x000fe40000000f00 */
[----:B0-----:R-:W-:-:S07]  /*b5b0*/  MOV R4, 0xb5d0 ;  /* 0x0000b5d000047802 */ /* 0x001fce0000000f00 */
[----:B------:R-:W-:Y:S05]  /*b5c0*/  CALL.REL.NOINC `($_Z20rasterization_kernelPKdS0_S0_PhPdiii$__internal_accurate_pow) ;  /* 0x0000002c00ac7944 */ /* 0x000fea0003c00000 */
[----:B------:R-:W-:Y:S05]  /*b5d0*/  BSYNC.RECONVERGENT B0 ;  /* 0x0000000000007941 */ /* 0x000fea0003800200 */
.L_x_258:
        /* <DEDUP_REMOVED lines=17> */
.L_x_260:
[----:B------:R-:W-:Y:S05]  /*b6f0*/  BSYNC.RECONVERGENT B0 ;  /* 0x0000000000007941 */ /* 0x000fea0003800200 */
.L_x_259:
        /* <DEDUP_REMOVED lines=10> */
.L_x_261:
        /* <DEDUP_REMOVED lines=18> */
.L_x_263:
[----:B------:R-:W-:Y:S05]  /*b8c0*/  BSYNC.RECONVERGENT B0 ;  /* 0x0000000000007941 */ /* 0x000fea0003800200 */
.L_x_262:
        /* <DEDUP_REMOVED lines=10> */
.L_x_264:
        /* <DEDUP_REMOVED lines=15> */
.L_x_267:
[----:B------:R-:W-:-:S11]  /*ba60*/  DADD R4, R60, 2 ;  /* 0x400000003c047429 */ /* 0x000fd60000000000 */
.L_x_266:
[----:B------:R-:W-:Y:S05]  /*ba70*/  BSYNC.RECONVERGENT B0 ;  /* 0x0000000000007941 */ /* 0x000fea0003800200 */
.L_x_265:
        /* <DEDUP_REMOVED lines=13> */
.L_x_268:
        /* <DEDUP_REMOVED lines=15> */
.L_x_271:
[----:B------:R-:W-:-:S11]  /*bc40*/  DADD R4, R68, 2 ;  /* 0x4000000044047429 */ /* 0x000fd60000000000 */
.L_x_270:
[----:B------:R-:W-:Y:S05]  /*bc50*/  BSYNC.RECONVERGENT B0 ;  /* 0x0000000000007941 */ /* 0x000fea0003800200 */
.L_x_269:
        /* <DEDUP_REMOVED lines=33> */
.L_x_273:
[----:B------:R-:W-:Y:S05]  /*be70*/  BSYNC.RECONVERGENT B1 ;  /* 0x0000000000017941 */ /* 0x000fea0003800200 */
.L_x_272:
[----:B------:R-:W0:Y:S01]  /*be80*/  MUFU.RSQ64H R11, R21 ;  /* 0x00000015000b7308 */ /* 0x000e220000001c00 */
[----:B------:R-:W-:Y:S01]  /*be90*/  IADD3 R10, PT, PT, R21, -0x3500000, RZ ;  /* 0xfcb00000150a7810 */ /* 0x000fe20007ffe0ff */
[----:B------:R-:W-:Y:S01]  /*bea0*/  IMAD.MOV.U32 R8, RZ, RZ, 0x0 ;  /* 0x00000000ff087424 */ /* 0x000fe200078e00ff */
[----:B------:R-:W-:Y:S01]  /*beb0*/  BSSY.RECONVERGENT B1, `(.L_x_274) ;  /* 0x0000017000017945 */ /* 0x000fe20003800200 */
[----:B------:R-:W-:Y:S01]  /*bec0*/  IMAD.MOV.U32 R9, RZ, RZ, 0x3fd80000 ;  /* 0x3fd80000ff097424 */ /* 0x000fe200078e00ff */
[----:B------:R-:W-:Y:S02]  /*bed0*/  ISETP.GE.U32.AND P0, PT, R10, 0x7ca00000, PT ;  /* 0x7ca000000a00780c */ /* 0x000fe40003f06070 */
        /* <DEDUP_REMOVED lines=20> */
.L_x_275:
[----:B------:R-:W-:Y:S05]  /*c020*/  BSYNC.RECONVERGENT B1 ;  /* 0x0000000000017941 */ /* 0x000fea0003800200 */
.L_x_274:
        /* <DEDUP_REMOVED lines=23> */
.L_x_277:
[----:B------:R-:W-:Y:S05]  /*c1a0*/  BSYNC.RECONVERGENT B1 ;  /* 0x0000000000017941 */ /* 0x000fea0003800200 */
.L_x_276:
[----:B------:R-:W2:Y:S01]  /*c1b0*/  LDG.E.64 R58, desc[UR36][R38.64] ;  /* 0x00000024263a7981 */ /* 0x000ea2000c1e1b00 */
[----:B------:R-:W-:Y:S01]  /*c1c0*/  DADD R8, -R4, 1 ;  /* 0x3ff0000004087429 */ /* 0x000fe20000000100 */
[----:B------:R-:W-:Y:S07]  /*c1d0*/  BSSY.RECONVERGENT B0, `(.L_x_278) ;  /* 0x0000009000007945 */ /* 0x000fee0003800200 */
[----:B------:R-:W-:Y:S02]  /*c1e0*/  DMUL R8, R42, R8 ;  /* 0x000000082a087228 */ /* 0x000fe40000000000 */
[----:B--2---:R-:W-:-:S06]  /*c1f0*/  DADD R60, R56, -R58 ;  /* 0x00000000383c7229 */ /* 0x004fcc000000083a */
[----:B------:R-:W-:Y:S01]  /*c200*/  DFMA R56, R84, R4, R8 ;  /* 0x000000045438722b */ /* 0x000fe20000000008 */
[----:B------:R-:W-:Y:S01]  /*c210*/  MOV R4, 0xc260 ;  /* 0x0000c26000047802 */ /* 0x000fe20000000f00 */
[----:B------:R-:W-:-:S10]  /*c220*/  DADD R10, -RZ, |R60| ;  /* 0x00000000ff0a7229 */ /* 0x000fd4000000053c */
[----:B------:R-:W-:Y:S01]  /*c230*/  IMAD.MOV.U32 R3, RZ, RZ, R10 ;  /* 0x000000ffff037224 */ /* 0x000fe200078e000a */
[----:B------:R-:W-:-:S07]  /*c240*/  MOV R0, R11 ;  /* 0x0000000b00007202 */ /* 0x000fce0000000f00 */
[----:B------:R-:W-:Y:S05]  /*c250*/  CALL.REL.NOINC `($_Z20rasterization_kernelPKdS0_S0_PhPdiii$__internal_accurate_pow) ;  /* 0x0000002000887944 */ /* 0x000fea0003c00000 */
[----:B------:R-:W-:Y:S05]  /*c260*/  BSYNC.RECONVERGENT B0 ;  /* 0x0000000000007941 */ /* 0x000fea0003800200 */
.L_x_278:
        /* <DEDUP_REMOVED lines=17> */
.L_x_280:
[----:B------:R-:W-:Y:S05]  /*c380*/  BSYNC.RECONVERGENT B0 ;  /* 0x0000000000007941 */ /* 0x000fea0003800200 */
.L_x_279:
        /* <DEDUP_REMOVED lines=10> */
.L_x_281:
        /* <DEDUP_REMOVED lines=17> */
.L_x_283:
[----:B------:R-:W-:Y:S05]  /*c540*/  BSYNC.RECONVERGENT B0 ;  /* 0x0000000000007941 */ /* 0x000fea0003800200 */
.L_x_282:
        /* <DEDUP_REMOVED lines=10> */
.L_x_284:
        /* <DEDUP_REMOVED lines=15> */
.L_x_287:
[----:B------:R-:W-:-:S11]  /*c6e0*/  DADD R4, R6, 2 ;  /* 0x4000000006047429 */ /* 0x000fd60000000000 */
.L_x_286:
[----:B------:R-:W-:Y:S05]  /*c6f0*/  BSYNC.RECONVERGENT B0 ;  /* 0x0000000000007941 */ /* 0x000fea0003800200 */
.L_x_285:
        /* <DEDUP_REMOVED lines=13> */
.L_x_288:
        /* <DEDUP_REMOVED lines=15> */
.L_x_291:
[----:B------:R-:W-:-:S11]  /*c8c0*/  DADD R4, R68, 2 ;  /* 0x4000000044047429 */ /* 0x000fd60000000000 */
.L_x_290:
[----:B------:R-:W-:Y:S05]  /*c8d0*/  BSYNC.RECONVERGENT B0 ;  /* 0x0000000000007941 */ /* 0x000fea0003800200 */
.L_x_289:
        /* <DEDUP_REMOVED lines=33> */
.L_x_293:
[----:B------:R-:W-:Y:S05]  /*caf0*/  BSYNC.RECONVERGENT B1 ;  /* 0x0000000000017941 */ /* 0x000fea0003800200 */
.L_x_292:
        /* <DEDUP_REMOVED lines=27> */
.L_x_295:
[----:B------:R-:W-:Y:S05]  /*ccb0*/  BSYNC.RECONVERGENT B1 ;  /* 0x0000000000017941 */ /* 0x000fea0003800200 */
.L_x_294:
        /* <DEDUP_REMOVED lines=23> */
.L_x_297:
[----:B------:R-:W-:Y:S05]  /*ce30*/  BSYNC.RECONVERGENT B1 ;  /* 0x0000000000017941 */ /* 0x000fea0003800200 */
.L_x_296:
        /* <DEDUP_REMOVED lines=9> */
.L_x_298:
[----:B------:R0:W1:Y:S01]  /*ced0*/  LDC.64 R6, c[0x4][R17] ;  /* 0x0100000011067b82 */ /* 0x0000620000000a00 */
[----:B------:R-:W-:Y:S02]  /*cee0*/  IMAD.MOV.U32 R4, RZ, RZ, R26 ;  /* 0x000000ffff047224 */ /* 0x000fe400078e001a */
[----:B------:R-:W-:-:S07]  /*cef0*/  IMAD.MOV.U32 R5, RZ, RZ, R27 ;  /* 0x000000ffff057224 */ /* 0x000fce00078e001b */
[----:B------:R-:W-:-:S07]  /*cf00*/  LEPC R20, `(.L_x_299) ;  /* 0x000000001014794e */ /* 0x000fce0000000000 */
[----:B01----:R-:W-:Y:S05]  /*cf10*/  CALL.ABS.NOINC R6 ;  /* 0x0000000006007343 */ /* 0x003fea0003c00000 */
.L_x_299:
        /* <DEDUP_REMOVED lines=11> */
.L_x_311:
        /* <DEDUP_REMOVED lines=27> */
.L_x_303:
[----:B------:R-:W-:Y:S05]  /*d180*/  BSYNC.RECONVERGENT B1 ;  /* 0x0000000000017941 */ /* 0x000fea0003800200 */
.L_x_302:
        /* <DEDUP_REMOVED lines=9> */
.L_x_304:
        /* <DEDUP_REMOVED lines=19> */
[----:B-1----:R-:W-:-:S06]  /*d350*/  DMUL R6, R4, R12 ;  /* 0x0000000c04067228 */ /* 0x002fcc0000000000 */
[----:B------:R-:W-:Y:S01]  /*d360*/  DSETP.MAX.AND P0, P1, RZ, R14, PT ;  /* 0x0000000eff00722a */ /* 0x000fe2000390f000 */
[----:B--2---:R-:W-:Y:S01]  /*d370*/  IMAD.MOV.U32 R4, RZ, RZ, RZ ;  /* 0x000000ffff047224 */ /* 0x004fe200078e00ff */
[----:B------:R-:W-:Y:S01]  /*d380*/  MOV R3, R14 ;  /* 0x0000000e00037202 */ /* 0x000fe20000000f00 */
[----:B------:R-:W-:Y:S01]  /*d390*/  IMAD.MOV.U32 R0, RZ, RZ, RZ ;  /* 0x000000ffff007224 */ /* 0x000fe200078e00ff */
[----:B------:R-:W-:Y:S02]  /*d3a0*/  DSETP.MAX.AND P2, P3, RZ, R6, PT ;  /* 0x00000006ff00722a */ /* 0x000fe40003b4f000 */
[----:B------:R-:W-:Y:S01]  /*d3b0*/  SEL R4, R4, R3, P0 ;  /* 0x0000000304047207 */ /* 0x000fe20000000000 */
[----:B------:R-:W-:Y:S01]  /*d3c0*/  IMAD.MOV.U32 R3, RZ, RZ, R6 ;  /* 0x000000ffff037224 */ /* 0x000fe200078e0006 */
[----:B------:R-:W-:Y:S01]  /*d3d0*/  FSEL R5, R0, R15, P0 ;  /* 0x0000000f00057208 */ /* 0x000fe20000000000 */
[----:B------:R-:W-:-:S05]  /*d3e0*/  IMAD.MOV.U32 R6, RZ, RZ, RZ ;  /* 0x000000ffff067224 */ /* 0x000fca00078e00ff */
        /* <DEDUP_REMOVED lines=9> */
[----:B------:R-:W-:-:S04]  /*d480*/  MOV R3, R12 ;  /* 0x0000000c00037202 */ /* 0x000fc80000000f00 */
[----:B------:R-:W-:Y:S01]  /*d490*/  SEL R10, R10, R3, P4 ;  /* 0x000000030a0a7207 */ /* 0x000fe20002000000 */
[----:B------:R-:W-:Y:S01]  /*d4a0*/  IMAD.MOV.U32 R3, RZ, RZ, RZ ;  /* 0x000000ffff037224 */ /* 0x000fe200078e00ff */
[----:B------:R-:W-:Y:S02]  /*d4b0*/  FSEL R11, R0, R7, P2 ;  /* 0x00000007000b7208 */ /* 0x000fe40001000000 */
[----:B------:R-:W-:Y:S02]  /*d4c0*/  LOP3.LUT R0, R34, R35, RZ, 0xfc, !PT ;  /* 0x0000002322007212 */ /* 0x000fe400078efcff */
[----:B------:R-:W-:Y:S02]  /*d4d0*/  @P3 LOP3.LUT R11, R7, 0x80000, RZ, 0xfc, !PT ;  /* 0x00080000070b3812 */ /* 0x000fe400078efcff */
[----:B------:R-:W-:Y:S02]  /*d4e0*/  FSEL R3, R3, R13, P4 ;  /* 0x0000000d03037208 */ /* 0x000fe40002000000 */
[----:B------:R-:W-:-:S02]  /*d4f0*/  @P1 LOP3.LUT R3, R13, 0x80000, RZ, 0xfc, !PT ;  /* 0x000800000d031812 */ /* 0x000fc400078efcff */
[----:B------:R-:W-:Y:S01]  /*d500*/  SHF.R.U32.HI R0, RZ, 0x1f, R0 ;  /* 0x0000001fff007819 */ /* 0x000fe20000011600 */
[----:B------:R-:W-:Y:S01]  /*d510*/  IMAD.MOV.U32 R7, RZ, RZ, R11 ;  /* 0x000000ffff077224 */ /* 0x000fe200078e000b */
[----:B------:R-:W-:Y:S01]  /*d520*/  DSETP.MIN.AND P2, P3, R4, 1, PT ;  /* 0x3ff000000400742a */ /* 0x000fe20003b40000 */
[----:B------:R-:W-:Y:S01]  /*d530*/  IMAD.MOV.U32 R11, RZ, RZ, R3 ;  /* 0x000000ffff0b7224 */ /* 0x000fe200078e0003 */
[----:B------:R-:W-:Y:S01]  /*d540*/  ISETP.EQ.U32.OR P0, PT, R0, 0x1, P0 ;  /* 0x000000010000780c */ /* 0x000fe20000702470 */
[----:B------:R-:W-:Y:S02]  /*d550*/  IMAD.MOV.U32 R0, RZ, RZ, R5 ;  /* 0x000000ffff007224 */ /* 0x000fe400078e0005 */
        /* <DEDUP_REMOVED lines=24> */
[----:B------:R-:W0:Y:S01]  /*d6e0*/  LDC.64 R4, c[0x0][0x3a0] ;  /* 0x0000e800ff047b82 */ /* 0x000e220000000a00 */
[----:B------:R-:W1:Y:S02]  /*d6f0*/  LDCU UR4, c[0x0][0x3ac] ;  /* 0x00007580ff0477ac */ /* 0x000e640008000800 */
[----:B-1----:R-:W-:-:S04]  /*d700*/  IMAD R3, R34, UR4, R35 ;  /* 0x0000000422037c24 */ /* 0x002fc8000f8e0223 */
[----:B0-----:R-:W-:-:S05]  /*d710*/  IMAD.WIDE R4, R3, 0x8, R4 ;  /* 0x0000000803047825 */ /* 0x001fca00078e0204 */
[----:B------:R0:W5:Y:S01]  /*d720*/  LDG.E.64 R8, desc[UR36][R4.64] ;  /* 0x0000002404087981 */ /* 0x000162000c1e1b00 */
[----:B------:R-:W-:Y:S01]  /*d730*/  BSSY B0, `(.L_x_307) ;  /* 0x0000010000007945 */ /* 0x000fe20003800000 */
.L_x_308:
[----:B-----5:R-:W-:Y:S01]  /*d740*/  DSETP.MIN.AND P0, P1, R66, R8, PT ;  /* 0x000000084200722a */ /* 0x020fe20003900000 */
[----:B------:R-:W-:Y:S01]  /*d750*/  IMAD.MOV.U32 R0, RZ, RZ, R67 ;  /* 0x000000ffff007224 */ /* 0x000fe200078e0043 */
[----:B------:R-:W-:Y:S01]  /*d760*/  MOV R7, R9 ;  /* 0x0000000900077202 */ /* 0x000fe20000000f00 */
[----:B------:R-:W-:Y:S01]  /*d770*/  IMAD.MOV.U32 R3, RZ, RZ, R8 ;  /* 0x000000ffff037224 */ /* 0x000fe200078e0008 */
[----:B------:R-:W-:Y:S05]  /*d780*/  YIELD ;  /* 0x0000000000007946 */ /* 0x000fea0003800000 */
[----:B------:R-:W-:Y:S01]  /*d790*/  FSEL R11, R0, R7, P0 ;  /* 0x00000007000b7208 */ /* 0x000fe20000000000 */
[----:B------:R-:W-:-:S04]  /*d7a0*/  IMAD.MOV.U32 R0, RZ, RZ, R66 ;  /* 0x000000ffff007224 */ /* 0x000fc800078e0042 */
[----:B------:R-:W-:Y:S02]  /*d7b0*/  @P1 LOP3.LUT R11, R7, 0x80000, RZ, 0xfc, !PT ;  /* 0x00080000070b1812 */ /* 0x000fe400078efcff */
        /* <DEDUP_REMOVED lines=8> */
.L_x_307:
[----:B0-----:R-:W2:Y:S02]  /*d840*/  LDG.E.64 R4, desc[UR36][R4.64] ;  /* 0x0000002404047981 */ /* 0x001ea4000c1e1b00 */
[----:B--2---:R-:W-:-:S14]  /*d850*/  DSETP.NEU.AND P0, PT, R4, R66, PT ;  /* 0x000000420400722a */ /* 0x004fdc0003f0d000 */
[----:B------:R-:W-:Y:S05]  /*d860*/  @P0 BRA `(.L_x_306) ;  /* 0x00000000006c0947 */ /* 0x000fea0003800000 */
[----:B------:R-:W-:Y:S01]  /*d870*/  FRND.F64.CEIL R12, R52 ;  /* 0x00000034000c7313 */ /* 0x000fe20000309800 */
[----:B------:R-:W-:Y:S01]  /*d880*/  MOV R0, 0x8 ;  /* 0x0000000800007802 */ /* 0x000fe20000000f00 */
[----:B------:R0:W-:Y:S01]  /*d890*/  STL.64 [R1], R34 ;  /* 0x0000002201007387 */ /* 0x0001e20000100a00 */
[----:B------:R-:W1:Y:S01]  /*d8a0*/  LDCU.64 UR4, c[0x4][0x18] ;  /* 0x01000300ff0477ac */ /* 0x000e620008000a00 */
[----:B------:R-:W-:Y:S01]  /*d8b0*/  IMAD.MOV.U32 R6, RZ, RZ, R2 ;  /* 0x000000ffff067224 */ /* 0x000fe200078e0002 */
[----:B------:R0:W2:Y:S01]  /*d8c0*/  LDC.64 R10, c[0x4][R0] ;  /* 0x01000000000a7b82 */ /* 0x0000a20000000a00 */
[----:B------:R-:W-:Y:S02]  /*d8d0*/  IMAD.MOV.U32 R7, RZ, RZ, R16 ;  /* 0x000000ffff077224 */ /* 0x000fe400078e0010 */
[----:B------:R-:W3:Y:S08]  /*d8e0*/  FRND.F64.CEIL R14, R58 ;  /* 0x0000003a000e7313 */ /* 0x000ef00000309800 */
[----:B------:R-:W4:Y:S01]  /*d8f0*/  FRND.F64.CEIL R8, R32 ;  /* 0x0000002000087313 */ /* 0x000f220000309800 */
[----:B-1----:R-:W-:Y:S01]  /*d900*/  MOV R4, UR4 ;  /* 0x0000000400047c02 */ /* 0x002fe20008000f00 */
[----:B------:R-:W-:Y:S01]  /*d910*/  IMAD.U32 R5, RZ, RZ, UR5 ;  /* 0x00000005ff057e24 */ /* 0x000fe2000f8e00ff */
[----:B---3--:R0:W-:Y:S04]  /*d920*/  STL.128 [R1+0x10], R12 ;  /* 0x0000100c01007387 */ /* 0x0081e80000100c00 */
[----:B----4-:R0:W-:Y:S02]  /*d930*/  STL.64 [R1+0x8], R8 ;  /* 0x0000080801007387 */ /* 0x0101e40000100a00 */
[----:B------:R-:W-:-:S07]  /*d940*/  LEPC R20, `(.L_x_309) ;  /* 0x000000001014794e */ /* 0x000fce0000000000 */
[----:B0-2---:R-:W-:Y:S05]  /*d950*/  CALL.ABS.NOINC R10 ;  /* 0x000000000a007343 */ /* 0x005fea0003c00000 */
.L_x_309:
        /* <DEDUP_REMOVED lines=12> */
.L_x_306:
[----:B------:R-:W-:Y:S05]  /*da20*/  BSYNC B7 ;  /* 0x0000000000077941 */ /* 0x000fea0003800000 */
.L_x_305:
[----:B------:R-:W-:Y:S01]  /*da30*/  MOV R0, 0x10 ;  /* 0x0000001000007802 */ /* 0x000fe20000000f00 */
[----:B0-----:R-:W-:Y:S01]  /*da40*/  IMAD.MOV.U32 R4, RZ, RZ, R26 ;  /* 0x000000ffff047224 */ /* 0x001fe200078e001a */
[----:B------:R-:W-:Y:S02]  /*da50*/  MOV R5, R27 ;  /* 0x0000001b00057202 */ /* 0x000fe40000000f00 */
[----:B------:R0:W1:Y:S05]  /*da60*/  LDC.64 R6, c[0x4][R0] ;  /* 0x0100000000067b82 */ /* 0x00006a0000000a00 */
[----:B------:R-:W-:-:S07]  /*da70*/  LEPC R20, `(.L_x_310) ;  /* 0x000000001014794e */ /* 0x000fce0000000000 */
[----:B01----:R-:W-:Y:S05]  /*da80*/  CALL.ABS.NOINC R6 ;  /* 0x0000000006007343 */ /* 0x003fea0003c00000 */
.L_x_310:
[----:B------:R-:W-:-:S04]  /*da90*/  VIADD R34, R34, 0x1 ;  /* 0x0000000122227836 */ /* 0x000fc80000000000 */
[----:B------:R-:W0:Y:S02]  /*daa0*/  I2F.F64 R6, R34 ;  /* 0x0000002200067312 */ /* 0x000e240000201c00 */
[----:B0-----:R-:W-:-:S14]  /*dab0*/  DSETP.GE.AND P0, PT, R62, R6, PT ;  /* 0x000000063e00722a */ /* 0x001fdc0003f06000 */
[----:B------:R-:W-:Y:S05]  /*dac0*/  @P0 BRA `(.L_x_311) ;  /* 0xfffffff400400947 */ /* 0x000fea000383ffff */
.L_x_301:
[----:B------:R-:W-:Y:S05]  /*dad0*/  BSYNC B6 ;  /* 0x0000000000067941 */ /* 0x000fea0003800000 */
.L_x_300:
[----:B------:R-:W-:Y:S01]  /*dae0*/  MOV R17, 0x10 ;  /* 0x0000001000117802 */ /* 0x000fe20000000f00 */
[----:B------:R-:W-:Y:S02]  /*daf0*/  IMAD.MOV.U32 R4, RZ, RZ, R28 ;  /* 0x000000ffff047224 */ /* 0x000fe400078e001c */
[----:B------:R-:W-:Y:S01]  /*db00*/  IMAD.MOV.U32 R5, RZ, RZ, R29 ;  /* 0x000000ffff057224 */ /* 0x000fe200078e001d */
[----:B------:R0:W1:Y:S06]  /*db10*/  LDC.64 R6, c[0x4][R17] ;  /* 0x0100000011067b82 */ /* 0x00006c0000000a00 */
[----:B------:R-:W-:-:S07]  /*db20*/  LEPC R20, `(.L_x_312) ;  /* 0x000000001014794e */ /* 0x000fce0000000000 */
[----:B01----:R-:W-:Y:S05]  /*db30*/  CALL.ABS.NOINC R6 ;  /* 0x0000000006007343 */ /* 0x003fea0003c00000 */
.L_x_312:
[----:B------:R0:W1:Y:S01]  /*db40*/  LDC.64 R6, c[0x4][R17] ;  /* 0x0100000011067b82 */ /* 0x0000620000000a00 */
[----:B------:R-:W-:Y:S01]  /*db50*/  IMAD.MOV.U32 R4, RZ, RZ, R30 ;  /* 0x000000ffff047224 */ /* 0x000fe200078e001e */
[----:B------:R-:W-:-:S07]  /*db60*/  MOV R5, R31 ;  /* 0x0000001f00057202 */ /* 0x000fce0000000f00 */
[----:B------:R-:W-:-:S07]  /*db70*/  LEPC R20, `(.L_x_313) ;  /* 0x000000001014794e */ /* 0x000fce0000000000 */
[----:B01----:R-:W-:Y:S05]  /*db80*/  CALL.ABS.NOINC R6 ;  /* 0x0000000006007343 */ /* 0x003fea0003c00000 */
.L_x_313:
[----:B------:R-:W-:-:S04]  /*db90*/  VIADD R35, R35, 0x1 ;  /* 0x0000000123237836 */ /* 0x000fc80000000000 */
[----:B------:R-:W0:Y:S02]  /*dba0*/  I2F.F64 R28, R35 ;  /* 0x00000023001c7312 */ /* 0x000e240000201c00 */
[----:B0-----:R-:W-:-:S14]  /*dbb0*/  DSETP.GE.AND P0, PT, R72, R28, PT ;  /* 0x0000001c4800722a */ /* 0x001fdc0003f06000 */
[----:B------:R-:W-:Y:S05]  /*dbc0*/  @P0 BRA `(.L_x_314) ;  /* 0xffffff9c00c00947 */ /* 0x000fea000383ffff */
[----:B------:R-:W-:Y:S05]  /*dbd0*/  EXIT ;  /* 0x000000000000794d */ /* 0x000fea0003800000 */
        .weak           $__internal_0_$__cuda_sm20_div_rn_f64_full
        .type           $__internal_0_$__cuda_sm20_div_rn_f64_full,@function
        .size           $__internal_0_$__cuda_sm20_div_rn_f64_full,($__internal_1_$__cuda_sm20_dsqrt_rn_f64_mediumpath_v1 - $__internal_0_$__cuda_sm20_div_rn_f64_full)
$__internal_0_$__cuda_sm20_div_rn_f64_full:
[C---:B------:R-:W-:Y:S01]  /*dbe0*/  FSETP.GEU.AND P1, PT, |R9|.reuse, 1.469367938527859385e-39, PT ;  /* 0x001000000900780b */ /* 0x040fe20003f2e200 */
[----:B------:R-:W-:Y:S01]  /*dbf0*/  IMAD.MOV.U32 R96, RZ, RZ, 0x1 ;  /* 0x00000001ff607424 */ /* 0x000fe200078e00ff */
[----:B------:R-:W-:Y:S01]  /*dc00*/  LOP3.LUT R10, R9, 0x800fffff, RZ, 0xc0, !PT ;  /* 0x800fffff090a7812 */ /* 0x000fe200078ec0ff */
[----:B------:R-:W-:Y:S01]  /*dc10*/  IMAD.MOV.U32 R70, RZ, RZ, R0 ;  /* 0x000000ffff467224 */ /* 0x000fe200078e0000 */
[C---:B------:R-:W-:Y:S01]  /*dc20*/  FSETP.GEU.AND P2, PT, |R71|.reuse, 1.469367938527859385e-39, PT ;  /* 0x001000004700780b */ /* 0x040fe20003f4e200 */
[----:B------:R-:W-:Y:S01]  /*dc30*/  BSSY.RECONVERGENT B0, `(.L_x_315) ;  /* 0x0000054000007945 */ /* 0x000fe20003800200 */
[----:B------:R-:W-:Y:S01]  /*dc40*/  LOP3.LUT R11, R10, 0x3ff00000, RZ, 0xfc, !PT ;  /* 0x3ff000000a0b7812 */ /* 0x000fe200078efcff */
[----:B------:R-:W-:Y:S01]  /*dc50*/  IMAD.MOV.U32 R10, RZ, RZ, R8 ;  /* 0x000000ffff0a7224 */ /* 0x000fe200078e0008 */
[----:B------:R-:W-:Y:S02]  /*dc60*/  LOP3.LUT R105, R71, 0x7ff00000, RZ, 0xc0, !PT ;  /* 0x7ff0000047697812 */ /* 0x000fe400078ec0ff */
[----:B------:R-:W-:-:S02]  /*dc70*/  LOP3.LUT R104, R9, 0x7ff00000, RZ, 0xc0, !PT ;  /* 0x7ff0000009687812 */ /* 0x000fc400078ec0ff */
[----:B------:R-:W-:Y:S01]  /*dc80*/  MOV R21, 0x1ca00000 ;  /* 0x1ca0000000157802 */ /* 0x000fe20000000f00 */
[----:B------:R-:W-:Y:S01]  /*dc90*/  @!P1 DMUL R10, R8, 8.98846567431157953865e+307 ;  /* 0x7fe00000080a9828 */ /* 0x000fe20000000000 */
[----:B------:R-:W-:-:S03]  /*dca0*/  ISETP.GE.U32.AND P4, PT, R105, R104, PT ;  /* 0x000000686900720c */ /* 0x000fc60003f86070 */
[----:B------:R-:W-:Y:S02]  /*dcb0*/  @!P2 LOP3.LUT R0, R9, 0x7ff00000, RZ, 0xc0, !PT ;  /* 0x7ff000000900a812 */ /* 0x000fe400078ec0ff */
[----:B------:R-:W0:Y:S02]  /*dcc0*/  MUFU.RCP64H R97, R11 ;  /* 0x0000000b00617308 */ /* 0x000e240000001800 */
[----:B------:R-:W-:Y:S01]  /*dcd0*/  @!P2 ISETP.GE.U32.AND P3, PT, R105, R0, PT ;  /* 0x000000006900a20c */ /* 0x000fe20003f66070 */
[----:B------:R-:W-:Y:S01]  /*dce0*/  IMAD.MOV.U32 R0, RZ, RZ, R104 ;  /* 0x000000ffff007224 */ /* 0x000fe200078e0068 */
[----:B------:R-:W-:Y:S02]  /*dcf0*/  @!P1 LOP3.LUT R0, R11, 0x7ff00000, RZ, 0xc0, !PT ;  /* 0x7ff000000b009812 */ /* 0x000fe400078ec0ff */
[----:B------:R-:W-:-:S03]  /*dd00*/  @!P2 SEL R3, R21, 0x63400000, !P3 ;  /* 0x634000001503a807 */ /* 0x000fc60005800000 */
[----:B------:R-:W-:Y:S01]  /*dd10*/  VIADD R104, R0, 0xffffffff ;  /* 0xffffffff00687836 */ /* 0x000fe20000000000 */
[----:B------:R-:W-:Y:S01]  /*dd20*/  @!P2 LOP3.LUT R3, R3, 0x80000000, R71, 0xf8, !PT ;  /* 0x800000000303a812 */ /* 0x000fe200078ef847 */
[----:B0-----:R-:W-:-:S08]  /*dd30*/  DFMA R98, R96, -R10, 1 ;  /* 0x3ff000006062742b */ /* 0x001fd0000000080a */
[----:B------:R-:W-:-:S08]  /*dd40*/  DFMA R98, R98, R98, R98 ;  /* 0x000000626262722b */ /* 0x000fd00000000062 */
[----:B------:R-:W-:Y:S01]  /*dd50*/  DFMA R100, R96, R98, R96 ;  /* 0x000000626064722b */ /* 0x000fe20000000060 */
[----:B------:R-:W-:Y:S01]  /*dd60*/  SEL R97, R21, 0x63400000, !P4 ;  /* 0x6340000015617807 */ /* 0x000fe20006000000 */
[----:B------:R-:W-:Y:S01]  /*dd70*/  IMAD.MOV.U32 R96, RZ, RZ, R70 ;  /* 0x000000ffff607224 */ /* 0x000fe200078e0046 */
[----:B------:R-:W-:Y:S01]  /*dd80*/  @!P2 LOP3.LUT R99, R3, 0x100000, RZ, 0xfc, !PT ;  /* 0x001000000363a812 */ /* 0x000fe200078efcff */
[----:B------:R-:W-:Y:S01]  /*dd90*/  @!P2 IMAD.MOV.U32 R98, RZ, RZ, RZ ;  /* 0x000000ffff62a224 */ /* 0x000fe200078e00ff */
[----:B------:R-:W-:Y:S01]  /*dda0*/  LOP3.LUT R97, R97, 0x800fffff, R71, 0xf8, !PT ;  /* 0x800fffff61617812 */ /* 0x000fe200078ef847 */
[----:B------:R-:W-:Y:S02]  /*ddb0*/  IMAD.MOV.U32 R3, RZ, RZ, R105 ;  /* 0x000000ffff037224 */ /* 0x000fe400078e0069 */
[----:B------:R-:W-:-:S03]  /*ddc0*/  DFMA R102, R100, -R10, 1 ;  /* 0x3ff000006466742b */ /* 0x000fc6000000080a */
[----:B------:R-:W-:-:S05]  /*ddd0*/  @!P2 DFMA R96, R96, 2, -R98 ;  /* 0x400000006060a82b */ /* 0x000fca0000000862 */
[----:B------:R-:W-:-:S05]  /*dde0*/  DFMA R102, R100, R102, R100 ;  /* 0x000000666466722b */ /* 0x000fca0000000064 */
[----:B------:R-:W-:-:S03]  /*ddf0*/  @!P2 LOP3.LUT R3, R97, 0x7ff00000, RZ, 0xc0, !PT ;  /* 0x7ff000006103a812 */ /* 0x000fc600078ec0ff */
[----:B------:R-:W-:Y:S01]  /*de00*/  DMUL R98, R102, R96 ;  /* 0x0000006066627228 */ /* 0x000fe20000000000 */
[----:B------:R-:W-:-:S04]  /*de10*/  IADD3 R100, PT, PT, R3, -0x1, RZ ;  /* 0xffffffff03647810 */ /* 0x000fc80007ffe0ff */
[----:B------:R-:W-:-:S03]  /*de20*/  ISETP.GT.U32.AND P1, PT, R100, 0x7feffffe, PT ;  /* 0x7feffffe6400780c */ /* 0x000fc60003f24070 */
[----:B------:R-:W-:Y:S01]  /*de30*/  DFMA R100, R98, -R10, R96 ;  /* 0x8000000a6264722b */ /* 0x000fe20000000060 */
[----:B------:R-:W-:-:S07]  /*de40*/  ISETP.GT.U32.OR P1, PT, R104, 0x7feffffe, P1 ;  /* 0x7feffffe6800780c */ /* 0x000fce0000f24470 */
[----:B------:R-:W-:-:S06]  /*de50*/  DFMA R100, R102, R100, R98 ;  /* 0x000000646664722b */ /* 0x000fcc0000000062 */
[----:B------:R-:W-:Y:S05]  /*de60*/  @P1 BRA `(.L_x_316) ;  /* 0x00000000006c1947 */ /* 0x000fea0003800000 */
[----:B------:R-:W-:-:S04]  /*de70*/  LOP3.LUT R70, R9, 0x7ff00000, RZ, 0xc0, !PT ;  /* 0x7ff0000009467812 */ /* 0x000fc800078ec0ff */
[CC--:B------:R-:W-:Y:S02]  /*de80*/  VIADDMNMX R0, R105.reuse, -R70.reuse, 0xb9600000, !PT ;  /* 0xb960000069007446 */ /* 0x0c0fe40007800946 */
[----:B------:R-:W-:Y:S01]  /*de90*/  ISETP.GE.U32.AND P1, PT, R105, R70, PT ;  /* 0x000000466900720c */ /* 0x000fe20003f26070 */
[----:B------:R-:W-:Y:S01]  /*dea0*/  IMAD.MOV.U32 R70, RZ, RZ, RZ ;  /* 0x000000ffff467224 */ /* 0x000fe200078e00ff */
[----:B------:R-:W-:Y:S02]  /*deb0*/  VIMNMX R0, PT, PT, R0, 0x46a00000, PT ;  /* 0x46a0000000007848 */ /* 0x000fe40003fe0100 */
[----:B------:R-:W-:-:S05]  /*dec0*/  SEL R21, R21, 0x63400000, !P1 ;  /* 0x6340000015157807 */ /* 0x000fca0004800000 */
[----:B------:R-:W-:-:S04]  /*ded0*/  IMAD.IADD R0, R0, 0x1, -R21 ;  /* 0x0000000100007824 */ /* 0x000fc800078e0a15 */
[----:B------:R-:W-:-:S06]  /*dee0*/  VIADD R71, R0, 0x7fe00000 ;  /* 0x7fe0000000477836 */ /* 0x000fcc0000000000 */
[----:B------:R-:W-:-:S10]  /*def0*/  DMUL R98, R100, R70 ;  /* 0x0000004664627228 */ /* 0x000fd40000000000 */
[----:B------:R-:W-:-:S13]  /*df00*/  FSETP.GTU.AND P1, PT, |R99|, 1.469367938527859385e-39, PT ;  /* 0x001000006300780b */ /* 0x000fda0003f2c200 */
[----:B------:R-:W-:Y:S05]  /*df10*/  @P1 BRA `(.L_x_317) ;  /* 0x0000000000941947 */ /* 0x000fea0003800000 */
[----:B------:R-:W-:Y:S01]  /*df20*/  DFMA R10, R100, -R10, R96 ;  /* 0x8000000a640a722b */ /* 0x000fe20000000060 */
[----:B------:R-:W-:-:S09]  /*df30*/  MOV R70, RZ ;  /* 0x000000ff00467202 */ /* 0x000fd20000000f00 */
[C---:B------:R-:W-:Y:S02]  /*df40*/  FSETP.NEU.AND P1, PT, R11.reuse, RZ, PT ;  /* 0x000000ff0b00720b */ /* 0x040fe40003f2d000 */
[----:B------:R-:W-:-:S04]  /*df50*/  LOP3.LUT R3, R11, 0x80000000, R9, 0x48, !PT ;  /* 0x800000000b037812 */ /* 0x000fc800078e4809 */
[----:B------:R-:W-:-:S07]  /*df60*/  LOP3.LUT R71, R3, R71, RZ, 0xfc, !PT ;  /* 0x0000004703477212 */ /* 0x000fce00078efcff */
[----:B------:R-:W-:Y:S05]  /*df70*/  @!P1 BRA `(.L_x_317) ;  /* 0x00000000007c9947 */ /* 0x000fea0003800000 */
[----:B------:R-:W-:Y:S01]  /*df80*/  IMAD.MOV R9, RZ, RZ, -R0 ;  /* 0x000000ffff097224 */ /* 0x000fe200078e0a00 */
[----:B------:R-:W-:Y:S01]  /*df90*/  DMUL.RP R70, R100, R70 ;  /* 0x0000004664467228 */ /* 0x000fe20000008000 */
[----:B------:R-:W-:-:S06]  /*dfa0*/  IMAD.MOV.U32 R8, RZ, RZ, RZ ;  /* 0x000000ffff087224 */ /* 0x000fcc00078e00ff */
[----:B------:R-:W-:-:S03]  /*dfb0*/  DFMA R8, R98, -R8, R100 ;  /* 0x800000086208722b */ /* 0x000fc60000000064 */
[----:B------:R-:W-:-:S03]  /*dfc0*/  LOP3.LUT R3, R71, R3, RZ, 0x3c, !PT ;  /* 0x0000000347037212 */ /* 0x000fc600078e3cff */
[----:B------:R-:W-:-:S04]  /*dfd0*/  IADD3 R8, PT, PT, -R0, -0x43300000, RZ ;  /* 0xbcd0000000087810 */ /* 0x000fc80007ffe1ff */
[----:B------:R-:W-:-:S04]  /*dfe0*/  FSETP.NEU.AND P1, PT, |R9|, R8, PT ;  /* 0x000000080900720b */ /* 0x000fc80003f2d200 */
[----:B------:R-:W-:Y:S02]  /*dff0*/  FSEL R98, R70, R98, !P1 ;  /* 0x0000006246627208 */ /* 0x000fe40004800000 */
[----:B------:R-:W-:Y:S01]  /*e000*/  FSEL R99, R3, R99, !P1 ;  /* 0x0000006303637208 */ /* 0x000fe20004800000 */
[----:B------:R-:W-:Y:S06]  /*e010*/  BRA `(.L_x_317) ;  /* 0x0000000000547947 */ /* 0x000fec0003800000 */
.L_x_316:
[----:B------:R-:W-:-:S14]  /*e020*/  DSETP.NAN.AND P1, PT, R70, R70, PT ;  /* 0x000000464600722a */ /* 0x000fdc0003f28000 */
[----:B------:R-:W-:Y:S05]  /*e030*/  @P1 BRA `(.L_x_318) ;  /* 0x0000000000441947 */ /* 0x000fea0003800000 */
[----:B------:R-:W-:-:S14]  /*e040*/  DSETP.NAN.AND P1, PT, R8, R8, PT ;  /* 0x000000080800722a */ /* 0x000fdc0003f28000 */
[----:B------:R-:W-:Y:S05]  /*e050*/  @P1 BRA `(.L_x_319) ;  /* 0x0000000000301947 */ /* 0x000fea0003800000 */
[----:B------:R-:W-:Y:S01]  /*e060*/  ISETP.NE.AND P1, PT, R3, R0, PT ;  /* 0x000000000300720c */ /* 0x000fe20003f25270 */
[----:B------:R-:W-:Y:S02]  /*e070*/  IMAD.MOV.U32 R98, RZ, RZ, 0x0 ;  /* 0x00000000ff627424 */ /* 0x000fe400078e00ff */
[----:B------:R-:W-:-:S10]  /*e080*/  IMAD.MOV.U32 R99, RZ, RZ, -0x80000 ;  /* 0xfff80000ff637424 */ /* 0x000fd400078e00ff */
[----:B------:R-:W-:Y:S05]  /*e090*/  @!P1 BRA `(.L_x_317) ;  /* 0x0000000000349947 */ /* 0x000fea0003800000 */
[----:B------:R-:W-:Y:S02]  /*e0a0*/  ISETP.NE.AND P1, PT, R3, 0x7ff00000, PT ;  /* 0x7ff000000300780c */ /* 0x000fe40003f25270 */
[----:B------:R-:W-:Y:S02]  /*e0b0*/  LOP3.LUT R99, R71, 0x80000000, R9, 0x48, !PT ;  /* 0x8000000047637812 */ /* 0x000fe400078e4809 */
[----:B------:R-:W-:-:S13]  /*e0c0*/  ISETP.EQ.OR P1, PT, R0, RZ, !P1 ;  /* 0x000000ff0000720c */ /* 0x000fda0004f22670 */
[----:B------:R-:W-:Y:S02]  /*e0d0*/  @P1 LOP3.LUT R0, R99, 0x7ff00000, RZ, 0xfc, !PT ;  /* 0x7ff0000063001812 */ /* 0x000fe400078efcff */
[----:B------:R-:W-:Y:S01]  /*e0e0*/  @!P1 MOV R98, RZ ;  /* 0x000000ff00629202 */ /* 0x000fe20000000f00 */
[----:B------:R-:W-:Y:S02]  /*e0f0*/  @P1 IMAD.MOV.U32 R98, RZ, RZ, RZ ;  /* 0x000000ffff621224 */ /* 0x000fe400078e00ff */
[----:B------:R-:W-:Y:S01]  /*e100*/  @P1 IMAD.MOV.U32 R99, RZ, RZ, R0 ;  /* 0x000000ffff631224 */ /* 0x000fe200078e0000 */
[----:B------:R-:W-:Y:S06]  /*e110*/  BRA `(.L_x_317) ;  /* 0x0000000000147947 */ /* 0x000fec0003800000 */
.L_x_319:
[----:B------:R-:W-:Y:S01]  /*e120*/  LOP3.LUT R99, R9, 0x80000, RZ, 0xfc, !PT ;  /* 0x0008000009637812 */ /* 0x000fe200078efcff */
[----:B------:R-:W-:Y:S01]  /*e130*/  IMAD.MOV.U32 R98, RZ, RZ, R8 ;  /* 0x000000ffff627224 */ /* 0x000fe200078e0008 */
[----:B------:R-:W-:Y:S06]  /*e140*/  BRA `(.L_x_317) ;  /* 0x0000000000087947 */ /* 0x000fec0003800000 */
.L_x_318:
[----:B------:R-:W-:Y:S01]  /*e150*/  LOP3.LUT R99, R71, 0x80000, RZ, 0xfc, !PT ;  /* 0x0008000047637812 */ /* 0x000fe200078efcff */
[----:B------:R-:W-:-:S07]  /*e160*/  IMAD.MOV.U32 R98, RZ, RZ, R70 ;  /* 0x000000ffff627224 */ /* 0x000fce00078e0046 */
.L_x_317:
[----:B------:R-:W-:Y:S05]  /*e170*/  BSYNC.RECONVERGENT B0 ;  /* 0x0000000000007941 */ /* 0x000fea0003800200 */
.L_x_315:
[----:B------:R-:W-:-:S04]  /*e180*/  HFMA2 R21, -RZ, RZ, 0, 0 ;  /* 0x00000000ff157431 */ /* 0x000fc800000001ff */
[----:B------:R-:W-:Y:S05]  /*e190*/  RET.REL.NODEC R20 `(_Z20rasterization_kernelPKdS0_S0_PhPdiii) ;  /* 0xffffff1c14987950 */ /* 0x000fea0003c3ffff */
        .weak           $__internal_1_$__cuda_sm20_dsqrt_rn_f64_mediumpath_v1
        .type           $__internal_1_$__cuda_sm20_dsqrt_rn_f64_mediumpath_v1,@function
        .size           $__internal_1_$__cuda_sm20_dsqrt_rn_f64_mediumpath_v1,($_Z20rasterization_kernelPKdS0_S0_PhPdiii$__internal_accurate_pow - $__internal_1_$__cuda_sm20_dsqrt_rn_f64_mediumpath_v1)
$__internal_1_$__cuda_sm20_dsqrt_rn_f64_mediumpath_v1:
[----:B------:R-:W-:Y:S01]  /*e1a0*/  ISETP.GE.U32.AND P0, PT, R10, -0x3400000, PT ;  /* 0xfcc000000a00780c */ /* 0x000fe20003f06070 */
[----:B------:R-:W-:Y:S01]  /*e1b0*/  BSSY.RECONVERGENT B0, `(.L_x_320) ;  /* 0x0000027000007945 */ /* 0x000fe20003800200 */
[----:B------:R-:W-:Y:S02]  /*e1c0*/  IMAD.MOV.U32 R9, RZ, RZ, R5 ;  /* 0x000000ffff097224 */ /* 0x000fe400078e0005 */
[----:B------:R-:W-:Y:S02]  /*e1d0*/  IMAD.MOV.U32 R10, RZ, RZ, R0 ;  /* 0x000000ffff0a7224 */ /* 0x000fe400078e0000 */
[----:B------:R-:W-:Y:S02]  /*e1e0*/  IMAD.MOV.U32 R11, RZ, RZ, R15 ;  /* 0x000000ffff0b7224 */ /* 0x000fe400078e000f */
[----:B------:R-:W-:-:S05]  /*e1f0*/  IMAD.MOV.U32 R5, RZ, RZ, R3 ;  /* 0x000000ffff057224 */ /* 0x000fca00078e0003 */
[----:B------:R-:W-:Y:S05]  /*e200*/  @!P0 BRA `(.L_x_321) ;  /* 0x0000000000208947 */ /* 0x000fea0003800000 */
[----:B------:R-:W-:-:S10]  /*e210*/  DFMA.RM R4, R8, R10, R4 ;  /* 0x0000000a0804722b */ /* 0x000fd40000004004 */
[----:B------:R-:W-:-:S04]  /*e220*/  IADD3 R10, P0, PT, R4, 0x1, RZ ;  /* 0x00000001040a7810 */ /* 0x000fc80007f1e0ff */
[----:B------:R-:W-:-:S06]  /*e230*/  IADD3.X R11, PT, PT, RZ, R5, RZ, P0, !PT ;  /* 0x00000005ff0b7210 */ /* 0x000fcc00007fe4ff */
[----:B------:R-:W-:-:S08]  /*e240*/  DFMA.RP R8, -R4, R10, R70 ;  /* 0x0000000a0408722b */ /* 0x000fd00000008146 */
[----:B------:R-:W-:-:S06]  /*e250*/  DSETP.GT.AND P0, PT, R8, RZ, PT ;  /* 0x000000ff0800722a */ /* 0x000fcc0003f04000 */
[----:B------:R-:W-:Y:S02]  /*e260*/  FSEL R4, R10, R4, P0 ;  /* 0x000000040a047208 */ /* 0x000fe40000000000 */
[----:B------:R-:W-:Y:S01]  /*e270*/  FSEL R5, R11, R5, P0 ;  /* 0x000000050b057208 */ /* 0x000fe20000000000 */
[----:B------:R-:W-:Y:S06]  /*e280*/  BRA `(.L_x_322) ;  /* 0x0000000000647947 */ /* 0x000fec0003800000 */
.L_x_321:
[----:B------:R-:W-:-:S14]  /*e290*/  DSETP.NE.AND P0, PT, R70, RZ, PT ;  /* 0x000000ff4600722a */ /* 0x000fdc0003f05000 */
[----:B------:R-:W-:Y:S05]  /*e2a0*/  @!P0 BRA `(.L_x_323) ;  /* 0x0000000000588947 */ /* 0x000fea0003800000 */
[----:B------:R-:W-:-:S13]  /*e2b0*/  ISETP.GE.AND P0, PT, R71, RZ, PT ;  /* 0x000000ff4700720c */ /* 0x000fda0003f06270 */
[----:B------:R-:W-:Y:S02]  /*e2c0*/  @!P0 IMAD.MOV.U32 R4, RZ, RZ, 0x0 ;  /* 0x00000000ff048424 */ /* 0x000fe400078e00ff */
[----:B------:R-:W-:Y:S01]  /*e2d0*/  @!P0 IMAD.MOV.U32 R5, RZ, RZ, -0x80000 ;  /* 0xfff80000ff058424 */ /* 0x000fe200078e00ff */
[----:B------:R-:W-:Y:S06]  /*e2e0*/  @!P0 BRA `(.L_x_322) ;  /* 0x00000000004c8947 */ /* 0x000fec0003800000 */
[----:B------:R-:W-:-:S13]  /*e2f0*/  ISETP.GT.AND P0, PT, R71, 0x7fefffff, PT ;  /* 0x7fefffff4700780c */ /* 0x000fda0003f04270 */
[----:B------:R-:W-:Y:S05]  /*e300*/  @P0 BRA `(.L_x_323) ;  /* 0x0000000000400947 */ /* 0x000fea0003800000 */
[----:B------:R-:W-:Y:S01]  /*e310*/  DMUL R4, R70, 8.11296384146066816958e+31 ;  /* 0x4690000046047828 */ /* 0x000fe20000000000 */
[----:B------:R-:W-:Y:S01]  /*e320*/  IMAD.MOV.U32 R8, RZ, RZ, RZ ;  /* 0x000000ffff087224 */ /* 0x000fe200078e00ff */
[----:B------:R-:W-:Y:S01]  /*e330*/  MOV R15, 0x3fd80000 ;  /* 0x3fd80000000f7802 */ /* 0x000fe20000000f00 */
[----:B------:R-:W-:-:S03]  /*e340*/  IMAD.MOV.U32 R14, RZ, RZ, 0x0 ;  /* 0x00000000ff0e7424 */ /* 0x000fc600078e00ff */
[----:B------:R-:W0:Y:S02]  /*e350*/  MUFU.RSQ64H R9, R5 ;  /* 0x0000000500097308 */ /* 0x000e240000001c00 */
[----:B0-----:R-:W-:-:S08]  /*e360*/  DMUL R10, R8, R8 ;  /* 0x00000008080a7228 */ /* 0x001fd00000000000 */
[----:B------:R-:W-:-:S08]  /*e370*/  DFMA R10, R4, -R10, 1 ;  /* 0x3ff00000040a742b */ /* 0x000fd0000000080a */
[----:B------:R-:W-:Y:S02]  /*e380*/  DFMA R14, R10, R14, 0.5 ;  /* 0x3fe000000a0e742b */ /* 0x000fe4000000000e */
[----:B------:R-:W-:-:S08]  /*e390*/  DMUL R10, R8, R10 ;  /* 0x0000000a080a7228 */ /* 0x000fd00000000000 */
[----:B------:R-:W-:-:S08]  /*e3a0*/  DFMA R10, R14, R10, R8 ;  /* 0x0000000a0e0a722b */ /* 0x000fd00000000008 */
[----:B------:R-:W-:Y:S02]  /*e3b0*/  DMUL R8, R4, R10 ;  /* 0x0000000a04087228 */ /* 0x000fe40000000000 */
[----:B------:R-:W-:-:S06]  /*e3c0*/  VIADD R11, R11, 0xfff00000 ;  /* 0xfff000000b0b7836 */ /* 0x000fcc0000000000 */
[----:B------:R-:W-:-:S08]  /*e3d0*/  DFMA R14, R8, -R8, R4 ;  /* 0x80000008080e722b */ /* 0x000fd00000000004 */
[----:B------:R-:W-:-:S10]  /*e3e0*/  DFMA R4, R10, R14, R8 ;  /* 0x0000000e0a04722b */ /* 0x000fd40000000008 */
[----:B------:R-:W-:Y:S01]  /*e3f0*/  VIADD R5, R5, 0xfcb00000 ;  /* 0xfcb0000005057836 */ /* 0x000fe20000000000 */
[----:B------:R-:W-:Y:S06]  /*e400*/  BRA `(.L_x_322) ;  /* 0x0000000000047947 */ /* 0x000fec0003800000 */
.L_x_323:
[----:B------:R-:W-:-:S11]  /*e410*/  DADD R4, R70, R70 ;  /* 0x0000000046047229 */ /* 0x000fd60000000046 */
.L_x_322:
[----:B------:R-:W-:Y:S05]  /*e420*/  BSYNC.RECONVERGENT B0 ;  /* 0x0000000000007941 */ /* 0x000fea0003800200 */
.L_x_320:
[----:B------:R-:W-:Y:S01]  /*e430*/  IMAD.MOV.U32 R8, RZ, RZ, R4 ;  /* 0x000000ffff087224 */ /* 0x000fe200078e0004 */
[----:B------:R-:W-:Y:S01]  /*e440*/  MOV R4, R62 ;  /* 0x0000003e00047202 */ /* 0x000fe20000000f00 */
[----:B------:R-:W-:Y:S02]  /*e450*/  IMAD.MOV.U32 R9, RZ, RZ, R5 ;  /* 0x000000ffff097224 */ /* 0x000fe400078e0005 */
[----:B------:R-:W-:-:S04]  /*e460*/  IMAD.MOV.U32 R5, RZ, RZ, 0x0 ;  /* 0x00000000ff057424 */ /* 0x000fc800078e00ff */
[----:B------:R-:W-:Y:S05]  /*e470*/  RET.REL.NODEC R4 `(_Z20rasterization_kernelPKdS0_S0_PhPdiii) ;  /* 0xffffff1804e07950 */ /* 0x000fea0003c3ffff */
        .type           $_Z20rasterization_kernelPKdS0_S0_PhPdiii$__internal_accurate_pow,@function
        .size           $_Z20rasterization_kernelPKdS0_S0_PhPdiii$__internal_accurate_pow,(.L_x_452 - $_Z20rasterization_kernelPKdS0_S0_PhPdiii$__internal_accurate_pow)
$_Z20rasterization_kernelPKdS0_S0_PhPdiii$__internal_accurate_pow:
[----:B------:R-:W-:Y:S01]  /*e480*/  ISETP.GT.U32.AND P0, PT, R0, 0xfffff, PT ;  /* 0x000fffff0000780c */ /* 0x000fe20003f04070 */
[----:B------:R-:W-:Y:S01]  /*e490*/  IMAD.MOV.U32 R8, RZ, RZ, R3 ;  /* 0x000000ffff087224 */ /* 0x000fe200078e0003 */
[----:B------:R-:W-:Y:S01]  /*e4a0*/  UMOV UR4, 0x7d2cafe2 ;  /* 0x7d2cafe200047882 */ /* 0x000fe20000000000 */
[--C-:B------:R-:W-:Y:S01]  /*e4b0*/  IMAD.MOV.U32 R9, RZ, RZ, R0.reuse ;  /* 0x000000ffff097224 */ /* 0x100fe200078e0000 */
[----:B------:R-:W-:Y:S01]  /*e4c0*/  UMOV UR5, 0x3eb0f5ff ;  /* 0x3eb0f5ff00057882 */ /* 0x000fe20000000000 */
[--C-:B------:R-:W-:Y:S01]  /*e4d0*/  IMAD.MOV.U32 R5, RZ, RZ, R0.reuse ;  /* 0x000000ffff057224 */ /* 0x100fe200078e0000 */
[----:B------:R-:W-:Y:S01]  /*e4e0*/  SHF.R.U32.HI R0, RZ, 0x14, R0 ;  /* 0x00000014ff007819 */ /* 0x000fe20000011600 */
[----:B------:R-:W-:Y:S01]  /*e4f0*/  IMAD.MOV.U32 R10, RZ, RZ, RZ ;  /* 0x000000ffff0a7224 */ /* 0x000fe200078e00ff */
[----:B------:R-:W-:Y:S01]  /*e500*/  UMOV UR6, 0xfefa39ef ;  /* 0xfefa39ef00067882 */ /* 0x000fe20000000000 */
[----:B------:R-:W-:Y:S01]  /*e510*/  IMAD.MOV.U32 R62, RZ, RZ, 0x41ad3b5a ;  /* 0x41ad3b5aff3e7424 */ /* 0x000fe200078e00ff */
[----:B------:R-:W-:Y:S01]  /*e520*/  UMOV UR7, 0x3fe62e42 ;  /* 0x3fe62e4200077882 */ /* 0x000fe20000000000 */
[----:B------:R-:W-:-:S02]  /*e530*/  IMAD.MOV.U32 R63, RZ, RZ, 0x3ed0f5d2 ;  /* 0x3ed0f5d2ff3f7424 */ /* 0x000fc400078e00ff */
[----:B------:R-:W-:-:S10]  /*e540*/  @!P0 DMUL R8, R8, 1.80143985094819840000e+16 ;  /* 0x4350000008088828 */ /* 0x000fd40000000000 */
[----:B------:R-:W-:Y:S01]  /*e550*/  @!P0 MOV R5, R9 ;  /* 0x0000000900058202 */ /* 0x000fe20000000f00 */
[----:B------:R-:W-:Y:S01]  /*e560*/  @!P0 IMAD.MOV.U32 R3, RZ, RZ, R8 ;  /* 0x000000ffff038224 */ /* 0x000fe200078e0008 */
[----:B------:R-:W-:Y:S02]  /*e570*/  @!P0 LEA.HI R0, R9, 0xffffffca, RZ, 0xc ;  /* 0xffffffca09008811 */ /* 0x000fe400078f60ff */
[----:B------:R-:W-:Y:S01]  /*e580*/  LOP3.LUT R5, R5, 0x800fffff, RZ, 0xc0, !PT ;  /* 0x800fffff05057812 */ /* 0x000fe200078ec0ff */
[----:B------:R-:W-:-:S03]  /*e590*/  IMAD.MOV.U32 R14, RZ, RZ, R3 ;  /* 0x000000ffff0e7224 */ /* 0x000fc600078e0003 */
[----:B------:R-:W-:-:S04]  /*e5a0*/  LOP3.LUT R5, R5, 0x3ff00000, RZ, 0xfc, !PT ;  /* 0x3ff0000005057812 */ /* 0x000fc800078efcff */
[----:B------:R-:W-:Y:S01]  /*e5b0*/  ISETP.GE.U32.AND P1, PT, R5, 0x3ff6a09f, PT ;  /* 0x3ff6a09f0500780c */ /* 0x000fe20003f26070 */
[----:B------:R-:W-:-:S12]  /*e5c0*/  IMAD.MOV.U32 R15, RZ, RZ, R5 ;  /* 0x000000ffff0f7224 */ /* 0x000fd800078e0005 */
[----:B------:R-:W-:-:S05]  /*e5d0*/  @P1 VIADD R3, R15, 0xfff00000 ;  /* 0xfff000000f031836 */ /* 0x000fca0000000000 */
[----:B------:R-:W-:Y:S01]  /*e5e0*/  @P1 MOV R15, R3 ;  /* 0x00000003000f1202 */ /* 0x000fe20000000f00 */
[C---:B------:R-:W-:Y:S02]  /*e5f0*/  VIADD R3, R0.reuse, 0xfffffc01 ;  /* 0xfffffc0100037836 */ /* 0x040fe40000000000 */
[----:B------:R-:W-:-:S03]  /*e600*/  @P1 VIADD R3, R0, 0xfffffc02 ;  /* 0xfffffc0200031836 */ /* 0x000fc60000000000 */
[C---:B------:R-:W-:Y:S02]  /*e610*/  DADD R12, R14.reuse, 1 ;  /* 0x3ff000000e0c7429 */ /* 0x040fe40000000000 */
[----:B------:R-:W-:-:S04]  /*e620*/  DADD R14, R14, -1 ;  /* 0xbff000000e0e7429 */ /* 0x000fc80000000000 */
[----:B------:R-:W0:Y:S02]  /*e630*/  MUFU.RCP64H R11, R13 ;  /* 0x0000000d000b7308 */ /* 0x000e240000001800 */
[----:B0-----:R-:W-:-:S08]  /*e640*/  DFMA R12, -R12, R10, 1 ;  /* 0x3ff000000c0c742b */ /* 0x001fd0000000010a */
[----:B------:R-:W-:-:S08]  /*e650*/  DFMA R12, R12, R12, R12 ;  /* 0x0000000c0c0c722b */ /* 0x000fd0000000000c */
[----:B------:R-:W-:-:S08]  /*e660*/  DFMA R10, R10, R12, R10 ;  /* 0x0000000c0a0a722b */ /* 0x000fd0000000000a */
[----:B------:R-:W-:-:S08]  /*e670*/  DMUL R12, R14, R10 ;  /* 0x0000000a0e0c7228 */ /* 0x000fd00000000000 */
[----:B------:R-:W-:-:S08]  /*e680*/  DFMA R12, R14, R10, R12 ;  /* 0x0000000a0e0c722b */ /* 0x000fd0000000000c */
[----:B------:R-:W-:Y:S02]  /*e690*/  DMUL R20, R12, R12 ;  /* 0x0000000c0c147228 */ /* 0x000fe40000000000 */
[----:B------:R-:W-:-:S06]  /*e6a0*/  DADD R64, R14, -R12 ;  /* 0x000000000e407229 */ /* 0x000fcc000000080c */
[----:B------:R-:W-:Y:S01]  /*e6b0*/  DFMA R62, R20, UR4, R62 ;  /* 0x00000004143e7c2b */ /* 0x000fe2000800003e */
[----:B------:R-:W-:Y:S01]  /*e6c0*/  UMOV UR4, 0x75488a3f ;  /* 0x75488a3f00047882 */ /* 0x000fe20000000000 */
[----:B------:R-:W-:Y:S01]  /*e6d0*/  UMOV UR5, 0x3ef3b20a ;  /* 0x3ef3b20a00057882 */ /* 0x000fe20000000000 */
[----:B------:R-:W-:-:S05]  /*e6e0*/  DADD R64, R64, R64 ;  /* 0x0000000040407229 */ /* 0x000fca0000000040 */
[----:B------:R-:W-:Y:S01]  /*e6f0*/  DFMA R62, R20, R62, UR4 ;  /* 0x00000004143e7e2b */ /* 0x000fe2000800003e */
[----:B------:R-:W-:Y:S01]  /*e700*/  UMOV UR4, 0xe4faecd5 ;  /* 0xe4faecd500047882 */ /* 0x000fe20000000000 */
[----:B------:R-:W-:Y:S01]  /*e710*/  UMOV UR5, 0x3f1745cd ;  /* 0x3f1745cd00057882 */ /* 0x000fe20000000000 */
[----:B------:R-:W-:-:S05]  /*e720*/  DFMA R64, R14, -R12, R64 ;  /* 0x8000000c0e40722b */ /* 0x000fca0000000040 */
[----:B------:R-:W-:Y:S01]  /*e730*/  DFMA R62, R20, R62, UR4 ;  /* 0x00000004143e7e2b */ /* 0x000fe2000800003e */
[----:B------:R-:W-:Y:S01]  /*e740*/  UMOV UR4, 0x258a578b ;  /* 0x258a578b00047882 */ /* 0x000fe20000000000 */
[----:B------:R-:W-:Y:S01]  /*e750*/  UMOV UR5, 0x3f3c71c7 ;  /* 0x3f3c71c700057882 */ /* 0x000fe20000000000 */
[----:B------:R-:W-:-:S05]  /*e760*/  DMUL R10, R10, R64 ;  /* 0x000000400a0a7228 */ /* 0x000fca0000000000 */
[----:B------:R-:W-:Y:S01]  /*e770*/  DFMA R62, R20, R62, UR4 ;  /* 0x00000004143e7e2b */ /* 0x000fe2000800003e */
[----:B------:R-:W-:Y:S01]  /*e780*/  UMOV UR4, 0x9242b910 ;  /* 0x9242b91000047882 */ /* 0x000fe20000000000 */
[----:B------:R-:W-:-:S03]  /*e790*/  UMOV UR5, 0x3f624924 ;  /* 0x3f62492400057882 */ /* 0x000fc60000000000 */
[----:B------:R-:W-:Y:S01]  /*e7a0*/  VIADD R9, R11, 0x100000 ;  /* 0x001000000b097836 */ /* 0x000fe20000000000 */
[----:B------:R-:W-:Y:S02]  /*e7b0*/  MOV R8, R10 ;  /* 0x0000000a00087202 */ /* 0x000fe40000000f00 */
[----:B------:R-:W-:Y:S01]  /*e7c0*/  DFMA R62, R20, R62, UR4 ;  /* 0x00000004143e7e2b */ /* 0x000fe2000800003e */
[----:B------:R-:W-:Y:S01]  /*e7d0*/  UMOV UR4, 0x99999dfb ;  /* 0x99999dfb00047882 */ /* 0x000fe20000000000 */
[----:B------:R-:W-:-:S06]  /*e7e0*/  UMOV UR5, 0x3f899999 ;  /* 0x3f89999900057882 */ /* 0x000fcc0000000000 */
[----:B------:R-:W-:Y:S01]  /*e7f0*/  DFMA R62, R20, R62, UR4 ;  /* 0x00000004143e7e2b */ /* 0x000fe2000800003e */
[----:B------:R-:W-:Y:S01]  /*e800*/  UMOV UR4, 0x55555555 ;  /* 0x5555555500047882 */ /* 0x000fe20000000000 */
[----:B------:R-:W-:-:S06]  /*e810*/  UMOV UR5, 0x3fb55555 ;  /* 0x3fb5555500057882 */ /* 0x000fcc0000000000 */
[----:B------:R-:W-:-:S08]  /*e820*/  DFMA R14, R20, R62, UR4 ;  /* 0x00000004140e7e2b */ /* 0x000fd0000800003e */
[----:B------:R-:W-:Y:S01]  /*e830*/  DADD R64, -R14, UR4 ;  /* 0x000000040e407e29 */ /* 0x000fe20008000100 */
[----:B------:R-:W-:Y:S01]  /*e840*/  UMOV UR4, 0xb9e7b0 ;  /* 0x00b9e7b000047882 */ /* 0x000fe20000000000 */
[----:B------:R-:W-:-:S06]  /*e850*/  UMOV UR5, 0x3c46a4cb ;  /* 0x3c46a4cb00057882 */ /* 0x000fcc0000000000 */
[----:B------:R-:W-:Y:S02]  /*e860*/  DFMA R20, R20, R62, R64 ;  /* 0x0000003e1414722b */ /* 0x000fe40000000040 */
[----:B------:R-:W-:-:S06]  /*e870*/  DMUL R62, R12, R12 ;  /* 0x0000000c0c3e7228 */ /* 0x000fcc0000000000 */
[----:B------:R-:W-:Y:S01]  /*e880*/  DADD R20, R20, -UR4 ;  /* 0x8000000414147e29 */ /* 0x000fe20008000000 */
[----:B------:R-:W-:Y:S01]  /*e890*/  UMOV UR4, 0x80000000 ;  /* 0x8000000000047882 */ /* 0x000fe20000000000 */
[----:B------:R-:W-:Y:S01]  /*e8a0*/  DFMA R64, R12, R12, -R62 ;  /* 0x0000000c0c40722b */ /* 0x000fe2000000083e */
[----:B------:R-:W-:-:S07]  /*e8b0*/  UMOV UR5, 0x43300000 ;  /* 0x4330000000057882 */ /* 0x000fce0000000000 */
[C---:B------:R-:W-:Y:S02]  /*e8c0*/  DFMA R64, R12.reuse, R8, R64 ;  /* 0x000000080c40722b */ /* 0x040fe40000000040 */
[----:B------:R-:W-:-:S08]  /*e8d0*/  DMUL R8, R12, R62 ;  /* 0x0000003e0c087228 */ /* 0x000fd00000000000 */
[----:B------:R-:W-:-:S08]  /*e8e0*/  DFMA R66, R12, R62, -R8 ;  /* 0x0000003e0c42722b */ /* 0x000fd00000000808 */
[----:B------:R-:W-:Y:S02]  /*e8f0*/  DFMA R66, R10, R62, R66 ;  /* 0x0000003e0a42722b */ /* 0x000fe40000000042 */
[----:B------:R-:W-:-:S06]  /*e900*/  DADD R62, R14, R20 ;  /* 0x000000000e3e7229 */ /* 0x000fcc0000000014 */
[----:B------:R-:W-:Y:S02]  /*e910*/  DFMA R64, R12, R64, R66 ;  /* 0x000000400c40722b */ /* 0x000fe40000000042 */
[----:B------:R-:W-:-:S08]  /*e920*/  DADD R14, R14, -R62 ;  /* 0x000000000e0e7229 */ /* 0x000fd0000000083e */
[----:B------:R-:W-:Y:S02]  /*e930*/  DADD R20, R20, R14 ;  /* 0x0000000014147229 */ /* 0x000fe4000000000e */
[----:B------:R-:W-:-:S08]  /*e940*/  DMUL R14, R62, R8 ;  /* 0x000000083e0e7228 */ /* 0x000fd00000000000 */
[----:B------:R-:W-:-:S08]  /*e950*/  DFMA R66, R62, R8, -R14 ;  /* 0x000000083e42722b */ /* 0x000fd0000000080e */
[----:B------:R-:W-:-:S08]  /*e960*/  DFMA R62, R62, R64, R66 ;  /* 0x000000403e3e722b */ /* 0x000fd00000000042 */
[----:B------:R-:W-:-:S08]  /*e970*/  DFMA R62, R20, R8, R62 ;  /* 0x00000008143e722b */ /* 0x000fd0000000003e */
[----:B------:R-:W-:-:S08]  /*e980*/  DADD R20, R14, R62 ;  /* 0x000000000e147229 */ /* 0x000fd0000000003e */
[--C-:B------:R-:W-:Y:S02]  /*e990*/  DADD R8, R12, R20.reuse ;  /* 0x000000000c087229 */ /* 0x100fe40000000014 */
[----:B------:R-:W-:-:S06]  /*e9a0*/  DADD R14, R14, -R20 ;  /* 0x000000000e0e7229 */ /* 0x000fcc0000000814 */
[----:B------:R-:W-:Y:S02]  /*e9b0*/  DADD R12, R12, -R8 ;  /* 0x000000000c0c7229 */ /* 0x000fe40000000808 */
[----:B------:R-:W-:-:S06]  /*e9c0*/  DADD R14, R62, R14 ;  /* 0x000000003e0e7229 */ /* 0x000fcc000000000e */
[----:B------:R-:W-:-:S08]  /*e9d0*/  DADD R12, R20, R12 ;  /* 0x00000000140c7229 */ /* 0x000fd0000000000c */
[----:B------:R-:W-:Y:S01]  /*e9e0*/  DADD R12, R14, R12 ;  /* 0x000000000e0c7229 */ /* 0x000fe2000000000c */
[----:B------:R-:W-:Y:S01]  /*e9f0*/  LOP3.LUT R14, R3, 0x80000000, RZ, 0x3c, !PT ;  /* 0x80000000030e7812 */ /* 0x000fe200078e3cff */
[----:B------:R-:W-:-:S06]  /*ea00*/  IMAD.MOV.U32 R15, RZ, RZ, 0x43300000 ;  /* 0x43300000ff0f7424 */ /* 0x000fcc00078e00ff */
[----:B------:R-:W-:Y:S02]  /*ea10*/  DADD R10, R10, R12 ;  /* 0x000000000a0a7229 */ /* 0x000fe4000000000c */
[----:B------:R-:W-:Y:S01]  /*ea20*/  DADD R14, R14, -UR4 ;  /* 0x800000040e0e7e29 */ /* 0x000fe20008000000 */
[----:B------:R-:W-:Y:S01]  /*ea30*/  UMOV UR4, 0xfefa39ef ;  /* 0xfefa39ef00047882 */ /* 0x000fe20000000000 */
[----:B------:R-:W-:-:S04]  /*ea40*/  UMOV UR5, 0x3fe62e42 ;  /* 0x3fe62e4200057882 */ /* 0x000fc80000000000 */
[----:B------:R-:W-:-:S08]  /*ea50*/  DADD R20, R8, R10 ;  /* 0x0000000008147229 */ /* 0x000fd0000000000a */
[--C-:B------:R-:W-:Y:S01]  /*ea60*/  DFMA R12, R14, UR4, R20.reuse ;  /* 0x000000040e0c7c2b */ /* 0x100fe20008000014 */
[----:B------:R-:W-:Y:S01]  /*ea70*/  UMOV UR4, 0x3b39803f ;  /* 0x3b39803f00047882 */ /* 0x000fe20000000000 */
[----:B------:R-:W-:Y:S01]  /*ea80*/  DADD R62, R8, -R20 ;  /* 0x00000000083e7229 */ /* 0x000fe20000000814 */
[----:B------:R-:W-:-:S05]  /*ea90*/  UMOV UR5, 0x3c7abc9e ;  /* 0x3c7abc9e00057882 */ /* 0x000fca0000000000 */
[----:B------:R-:W-:Y:S02]  /*eaa0*/  DFMA R8, R14, -UR6, R12 ;  /* 0x800000060e087c2b */ /* 0x000fe4000800000c */
[----:B------:R-:W-:-:S06]  /*eab0*/  DADD R62, R10, R62 ;  /* 0x000000000a3e7229 */ /* 0x000fcc000000003e */
[----:B------:R-:W-:-:S08]  /*eac0*/  DADD R8, -R20, R8 ;  /* 0x0000000014087229 */ /* 0x000fd00000000108 */
[----:B------:R-:W-:-:S08]  /*ead0*/  DADD R8, R62, -R8 ;  /* 0x000000003e087229 */ /* 0x000fd00000000808 */
[----:B------:R-:W-:Y:S01]  /*eae0*/  DFMA R14, R14, UR4, R8 ;  /* 0x000000040e0e7c2b */ /* 0x000fe20008000008 */
[----:B------:R-:W-:Y:S02]  /*eaf0*/  USHF.L.U32 UR5, UR39, 0x1, URZ ;  /* 0x0000000127057899 */ /* 0x000fe400080006ff */
[----:B------:R-:W-:Y:S02]  /*eb00*/  ULOP3.LUT UR4, UR39, 0xff0fffff, URZ, 0xc0, !UPT ;  /* 0xff0fffff27047892 */ /* 0x000fe4000f8ec0ff */
[----:B------:R-:W-:-:S03]  /*eb10*/  UISETP.GT.U32.AND UP0, UPT, UR5, -0x2000001, UPT ;  /* 0xfdffffff0500788c */ /* 0x000fc6000bf04070 */
[----:B------:R-:W-:Y:S01]  /*eb20*/  DADD R10, R12, R14 ;  /* 0x000000000c0a7229 */ /* 0x000fe2000000000e */
[----:B------:R-:W-:-:S03]  /*eb30*/  USEL UR5, UR4, UR39, UP0 ;  /* 0x0000002704057287 */ /* 0x000fc60008000000 */
[----:B------:R-:W-:-:S04]  /*eb40*/  UMOV UR4, UR38 ;  /* 0x0000002600047c82 */ /* 0x000fc80008000000 */
[----:B------:R-:W-:Y:S02]  /*eb50*/  DADD R12, R12, -R10 ;  /* 0x000000000c0c7229 */ /* 0x000fe4000000080a */
[----:B------:R-:W-:-:S06]  /*eb60*/  DMUL R8, R10, UR4 ;  /* 0x000000040a087c28 */ /* 0x000fcc0008000000 */
[----:B------:R-:W-:Y:S02]  /*eb70*/  DADD R14, R14, R12 ;  /* 0x000000000e0e7229 */ /* 0x000fe4000000000c */
[----:B------:R-:W-:-:S08]  /*eb80*/  DFMA R10, R10, UR4, -R8 ;  /* 0x000000040a0a7c2b */ /* 0x000fd00008000808 */
[----:B------:R-:W-:Y:S01]  /*eb90*/  DFMA R14, R14, UR4, R10 ;  /* 0x000000040e0e7c2b */ /* 0x000fe2000800000a */
[----:B------:R-:W-:Y:S01]  /*eba0*/  UMOV UR4, 0x3b39803f ;  /* 0x3b39803f00047882 */ /* 0x000fe20000000000 */
[----:B------:R-:W-:Y:S01]  /*ebb0*/  IMAD.MOV.U32 R10, RZ, RZ, 0x652b82fe ;  /* 0x652b82feff0a7424 */ /* 0x000fe200078e00ff */
[----:B------:R-:W-:Y:S01]  /*ebc0*/  MOV R11, 0x3ff71547 ;  /* 0x3ff71547000b7802 */ /* 0x000fe20000000f00 */
[----:B------:R-:W-:-:S04]  /*ebd0*/  UMOV UR5, 0x3c7abc9e ;  /* 0x3c7abc9e00057882 */ /* 0x000fc80000000000 */
[----:B------:R-:W-:-:S08]  /*ebe0*/  DADD R20, R8, R14 ;  /* 0x0000000008147229 */ /* 0x000fd0000000000e */
[----:B------:R-:W-:Y:S02]  /*ebf0*/  DFMA R10, R20, R10, 6.75539944105574400000e+15 ;  /* 0x43380000140a742b */ /* 0x000fe4000000000a */
[----:B------:R-:W-:Y:S01]  /*ec00*/  FSETP.GEU.AND P0, PT, |R21|, 4.1917929649353027344, PT ;  /* 0x4086232b1500780b */ /* 0x000fe20003f0e200 */
[----:B------:R-:W-:-:S05]  /*ec10*/  DADD R8, R8, -R20 ;  /* 0x0000000008087229 */ /* 0x000fca0000000814 */
[----:B------:R-:W-:-:S03]  /*ec20*/  DADD R12, R10, -6.75539944105574400000e+15 ;  /* 0xc33800000a0c7429 */ /* 0x000fc60000000000 */
[----:B------:R-:W-:-:S05]  /*ec30*/  DADD R14, R14, R8 ;  /* 0x000000000e0e7229 */ /* 0x000fca0000000008 */
[----:B------:R-:W-:-:S08]  /*ec40*/  DFMA R62, R12, -UR6, R20 ;  /* 0x800000060c3e7c2b */ /* 0x000fd00008000014 */
[----:B------:R-:W-:Y:S01]  /*ec50*/  DFMA R12, R12, -UR4, R62 ;  /* 0x800000040c0c7c2b */ /* 0x000fe2000800003e */
[----:B------:R-:W-:Y:S01]  /*ec60*/  UMOV UR4, 0x69ce2bdf ;  /* 0x69ce2bdf00047882 */ /* 0x000fe20000000000 */
[----:B------:R-:W-:Y:S01]  /*ec70*/  IMAD.MOV.U32 R62, RZ, RZ, -0x35dec16 ;  /* 0xfca213eaff3e7424 */ /* 0x000fe200078e00ff */
[----:B------:R-:W-:Y:S01]  /*ec80*/  UMOV UR5, 0x3e5ade15 ;  /* 0x3e5ade1500057882 */ /* 0x000fe20000000000 */
[----:B------:R-:W-:-:S06]  /*ec90*/  IMAD.MOV.U32 R63, RZ, RZ, 0x3e928af3 ;  /* 0x3e928af3ff3f7424 */ /* 0x000fcc00078e00ff */
[----:B------:R-:W-:Y:S01]  /*eca0*/  DFMA R62, R12, UR4, R62 ;  /* 0x000000040c3e7c2b */ /* 0x000fe2000800003e */
[----:B------:R-:W-:Y:S01]  /*ecb0*/  UMOV UR4, 0x62401315 ;  /* 0x6240131500047882 */ /* 0x000fe20000000000 */
[----:B------:R-:W-:-:S06]  /*ecc0*/  UMOV UR5, 0x3ec71dee ;  /* 0x3ec71dee00057882 */ /* 0x000fcc0000000000 */
[----:B------:R-:W-:Y:S01]  /*ecd0*/  DFMA R62, R12, R62, UR4 ;  /* 0x000000040c3e7e2b */ /* 0x000fe2000800003e */
        /* <DEDUP_REMOVED lines=20> */
[----:B------:R-:W-:-:S08]  /*ee20*/  DFMA R62, R12, R62, UR4 ;  /* 0x000000040c3e7e2b */ /* 0x000fd0000800003e */
[----:B------:R-:W-:-:S08]  /*ee30*/  DFMA R62, R12, R62, 1 ;  /* 0x3ff000000c3e742b */ /* 0x000fd0000000003e */
[----:B------:R-:W-:-:S10]  /*ee40*/  DFMA R12, R12, R62, 1 ;  /* 0x3ff000000c0c742b */ /* 0x000fd4000000003e */
[----:B------:R-:W-:Y:S02]  /*ee50*/  IMAD R9, R10, 0x100000, R13 ;  /* 0x001000000a097824 */ /* 0x000fe400078e020d */
[----:B------:R-:W-:Y:S01]  /*ee60*/  IMAD.MOV.U32 R8, RZ, RZ, R12 ;  /* 0x000000ffff087224 */ /* 0x000fe200078e000c */
[----:B------:R-:W-:Y:S06]  /*ee70*/  @!P0 BRA `(.L_x_324) ;  /* 0x0000000000308947 */ /* 0x000fec0003800000 */
[----:B------:R-:W-:Y:S01]  /*ee80*/  FSETP.GEU.AND P1, PT, |R21|, 4.2275390625, PT ;  /* 0x408748001500780b */ /* 0x000fe20003f2e200 */
[C---:B------:R-:W-:Y:S02]  /*ee90*/  DSETP.GEU.AND P0, PT, R20.reuse, RZ, PT ;  /* 0x000000ff1400722a */ /* 0x040fe40003f0e000 */
[----:B------:R-:W-:-:S10]  /*eea0*/  DADD R20, R20, +INF ;  /* 0x7ff0000014147429 */ /* 0x000fd40000000000 */
[----:B------:R-:W-:Y:S02]  /*eeb0*/  @!P1 LEA.HI R0, R10, R10, RZ, 0x1 ;  /* 0x0000000a0a009211 */ /* 0x000fe400078f08ff */
[----:B------:R-:W-:Y:S02]  /*eec0*/  FSEL R8, R20, RZ, P0 ;  /* 0x000000ff14087208 */ /* 0x000fe40000000000 */
[----:B------:R-:W-:Y:S02]  /*eed0*/  @!P1 SHF.R.S32.HI R0, RZ, 0x1, R0 ;  /* 0x00000001ff009819 */ /* 0x000fe40000011400 */
[----:B------:R-:W-:Y:S02]  /*eee0*/  FSEL R9, R21, RZ, P0 ;  /* 0x000000ff15097208 */ /* 0x000fe40000000000 */
[----:B------:R-:W-:Y:S01]  /*eef0*/  @!P1 IADD3 R10, PT, PT, R10, -R0, RZ ;  /* 0x800000000a0a9210 */ /* 0x000fe20007ffe0ff */
[----:B------:R-:W-:-:S03]  /*ef00*/  @!P1 IMAD R13, R0, 0x100000, R13 ;  /* 0x00100000000d9824 */ /* 0x000fc600078e020d */
[----:B------:R-:W-:Y:S01]  /*ef10*/  @!P1 LEA R11, R10, 0x3ff00000, 0x14 ;  /* 0x3ff000000a0b9811 */ /* 0x000fe200078ea0ff */
[----:B------:R-:W-:-:S06]  /*ef20*/  @!P1 IMAD.MOV.U32 R10, RZ, RZ, RZ ;  /* 0x000000ffff0a9224 */ /* 0x000fcc00078e00ff */
[----:B------:R-:W-:-:S11]  /*ef30*/  @!P1 DMUL R8, R12, R10 ;  /* 0x0000000a0c089228 */ /* 0x000fd60000000000 */
.L_x_324:
[----:B------:R-:W-:Y:S01]  /*ef40*/  DFMA R14, R14, R8, R8 ;  /* 0x000000080e0e722b */ /* 0x000fe20000000008 */
[----:B------:R-:W-:Y:S01]  /*ef50*/  IMAD.MOV.U32 R5, RZ, RZ, 0x0 ;  /* 0x00000000ff057424 */ /* 0x000fe200078e00ff */
[----:B------:R-:W-:-:S08]  /*ef60*/  DSETP.NEU.AND P0, PT, |R8|, +INF , PT ;  /* 0x7ff000000800742a */ /* 0x000fd00003f0d200 */
[----:B------:R-:W-:Y:S02]  /*ef70*/  FSEL R0, R8, R14, !P0 ;  /* 0x0000000e08007208 */ /* 0x000fe40004000000 */
[----:B------:R-:W-:Y:S01]  /*ef80*/  FSEL R3, R9, R15, !P0 ;  /* 0x0000000f09037208 */ /* 0x000fe20004000000 */
[----:B------:R-:W-:Y:S06]  /*ef90*/  RET.REL.NODEC R4 `(_Z20rasterization_kernelPKdS0_S0_PhPdiii) ;  /* 0xffffff1004187950 */ /* 0x000fec0003c3ffff */
.L_x_325:
[----:B------:R-:W-:-:S00]  /*efa0*/  BRA `(.L_x_325) ;  /* 0xfffffffc00fc7947 */ /* 0x000fc0000383ffff */
[----:B------:R-:W-:-:S00]  /*efb0*/  NOP ;  /* 0x0000000000007918 */ /* 0x000fc00000000000 */
        /* <DEDUP_REMOVED lines=12> */
.L_x_452:


//--------------------- .text._Z4fillIdEvPT_S0_i  --------------------------
	.section	.text._Z4fillIdEvPT_S0_i,"ax",@progbits
	.align	128
        .global         _Z4fillIdEvPT_S0_i
        .type           _Z4fillIdEvPT_S0_i,@function
        .size           _Z4fillIdEvPT_S0_i,(.L_x_465 - _Z4fillIdEvPT_S0_i)
        .other          _Z4fillIdEvPT_S0_i,@"STO_CUDA_ENTRY STV_DEFAULT"
_Z4fillIdEvPT_S0_i:
.text._Z4fillIdEvPT_S0_i:
[----:B------:R-:W-:Y:S01]  /*0000*/  LDC R1, c[0x0][0x37c] ;  /* 0x0000df00ff017b82 */ /* 0x000fe20000000800 */
[----:B------:R-:W0:Y:S07]  /*0010*/  S2R R0, SR_TID.X ;  /* 0x0000000000007919 */ /* 0x000e2e0000002100 */
[----:B------:R-:W0:Y:S01]  /*0020*/  S2UR UR4, SR_CTAID.X ;  /* 0x00000000000479c3 */ /* 0x000e220000002500 */
[----:B------:R-:W1:Y:S07]  /*0030*/  LDCU UR5, c[0x0][0x390] ;  /* 0x00007200ff0577ac */ /* 0x000e6e0008000800 */
[----:B------:R-:W0:Y:S02]  /*0040*/  LDC R7, c[0x0][0x360] ;  /* 0x0000d800ff077b82 */ /* 0x000e240000000800 */
[----:B0-----:R-:W-:-:S05]  /*0050*/  IMAD R7, R7, UR4, R0 ;  /* 0x0000000407077c24 */ /* 0x001fca000f8e0200 */
[----:B-1----:R-:W-:-:S13]  /*0060*/  ISETP.GE.AND P0, PT, R7, UR5, PT ;  /* 0x0000000507007c0c */ /* 0x002fda000bf06270 */
[----:B------:R-:W-:Y:S05]  /*0070*/  @P0 EXIT ;  /* 0x000000000000094d */ /* 0x000fea0003800000 */
[----:B------:R-:W0:Y:S01]  /*0080*/  LDC.64 R2, c[0x0][0x380] ;  /* 0x0000e000ff027b82 */ /* 0x000e220000000a00 */
[----:B------:R-:W1:Y:S07]  /*0090*/  LDCU.64 UR4, c[0x0][0x358] ;  /* 0x00006b00ff0477ac */ /* 0x000e6e0008000a00 */
[----:B------:R-:W1:Y:S01]  /*00a0*/  LDC.64 R4, c[0x0][0x388] ;  /* 0x0000e200ff047b82 */ /* 0x000e620000000a00 */
[----:B0-----:R-:W-:-:S05]  /*00b0*/  IMAD.WIDE R2, R7, 0x8, R2 ;  /* 0x0000000807027825 */ /* 0x001fca00078e0202 */
[----:B-1----:R-:W-:Y:S01]  /*00c0*/  STG.E.64 desc[UR4][R2.64], R4 ;  /* 0x0000000402007986 */ /* 0x002fe2000c101b04 */
[----:B------:R-:W-:Y:S05]  /*00d0*/  EXIT ;  /* 0x000000000000794d */ /* 0x000fea0003800000 */
.L_x_326:
        /* <DEDUP_REMOVED lines=10> */
.L_x_465:


//--------------------- .text._Z4fillIhEvPT_S0_i  --------------------------
	.section	.text._Z4fillIhEvPT_S0_i,"ax",@progbits
	.align	128
        .global         _Z4fillIhEvPT_S0_i
        .type           _Z4fillIhEvPT_S0_i,@function
        .size           _Z4fillIhEvPT_S0_i,(.L_x_466 - _Z4fillIhEvPT_S0_i)
        .other          _Z4fillIhEvPT_S0_i,@"STO_CUDA_ENTRY STV_DEFAULT"
_Z4fillIhEvPT_S0_i:
.text._Z4fillIhEvPT_S0_i:
        /* <DEDUP_REMOVED lines=8> */
[----:B------:R-:W0:Y:S01]  /*0080*/  LDCU.64 UR6, c[0x0][0x380] ;  /* 0x00007000ff0677ac */ /* 0x000e220008000a00 */
[----:B------:R-:W1:Y:S01]  /*0090*/  LDC.U8 R5, c[0x0][0x388] ;  /* 0x0000e200ff057b82 */ /* 0x000e620000000000 */
[----:B------:R-:W1:Y:S01]  /*00a0*/  LDCU.64 UR4, c[0x0][0x358] ;  /* 0x00006b00ff0477ac */ /* 0x000e620008000a00 */
[----:B0-----:R-:W-:-:S04]  /*00b0*/  IADD3 R2, P0, PT, R0, UR6, RZ ;  /* 0x0000000600027c10 */ /* 0x001fc8000ff1e0ff */
[----:B------:R-:W-:-:S05]  /*00c0*/  LEA.HI.X.SX32 R3, R0, UR7, 0x1, P0 ;  /* 0x0000000700037c11 */ /* 0x000fca00080f0eff */
[----:B-1----:R-:W-:Y:S01]  /*00d0*/  STG.E.U8 desc[UR4][R2.64], R5 ;  /* 0x0000000502007986 */ /* 0x002fe2000c101104 */
[----:B------:R-:W-:Y:S05]  /*00e0*/  EXIT ;  /* 0x000000000000794d */ /* 0x000fea0003800000 */
.L_x_327:
        /* <DEDUP_REMOVED lines=9> */
.L_x_466:


//--------------------- .text._Z13mvp_transformPKdS0_Pdi --------------------------
	.section	.text._Z13mvp_transformPKdS0_Pdi,"ax",@progbits
	.align	128
        .global         _Z13mvp_transformPKdS0_Pdi
        .type           _Z13mvp_transformPKdS0_Pdi,@function
        .size           _Z13mvp_transformPKdS0_Pdi,(.L_x_453 - _Z13mvp_transformPKdS0_Pdi)
        .other          _Z13mvp_transformPKdS0_Pdi,@"STO_CUDA_ENTRY STV_DEFAULT"
_Z13mvp_transformPKdS0_Pdi:
.text._Z13mvp_transformPKdS0_Pdi:
[----:B------:R-:W-:Y:S01]  /*0000*/  LDC R1, c[0x0][0x37c] ;  /* 0x0000df00ff017b82 */ /* 0x000fe20000000800 */
[----:B------:R-:W0:Y:S07]  /*0010*/  S2R R3, SR_TID.X ;  /* 0x0000000000037919 */ /* 0x000e2e0000002100 */
[----:B------:R-:W0:Y:S01]  /*0020*/  S2UR UR4, SR_CTAID.X ;  /* 0x00000000000479c3 */ /* 0x000e220000002500 */
[----:B------:R-:W1:Y:S07]  /*0030*/  LDCU UR5, c[0x0][0x398] ;  /* 0x00007300ff0577ac */ /* 0x000e6e0008000800 */
[----:B------:R-:W0:Y:S02]  /*0040*/  LDC R0, c[0x0][0x360] ;  /* 0x0000d800ff007b82 */ /* 0x000e240000000800 */
[----:B0-----:R-:W-:-:S04]  /*0050*/  IMAD R0, R0, UR4, R3 ;  /* 0x0000000400007c24 */ /* 0x001fc8000f8e0203 */
[----:B------:R-:W-:-:S05]  /*0060*/  IMAD.HI R2, R0, 0x55555556, RZ ;  /* 0x5555555600027827 */ /* 0x000fca00078e02ff */
[----:B------:R-:W-:-:S04]  /*0070*/  LEA.HI R2, R2, R2, RZ, 0x1 ;  /* 0x0000000202027211 */ /* 0x000fc800078f08ff */
[----:B-1----:R-:W-:-:S13]  /*0080*/  ISETP.GE.AND P0, PT, R2, UR5, PT ;  /* 0x0000000502007c0c */ /* 0x002fda000bf06270 */
[----:B------:R-:W-:Y:S05]  /*0090*/  @P0 EXIT ;  /* 0x000000000000094d */ /* 0x000fea0003800000 */
[----:B------:R-:W0:Y:S01]  /*00a0*/  LDC.64 R24, c[0x0][0x380] ;  /* 0x0000e000ff187b82 */ /* 0x000e220000000a00 */
[----:B------:R-:W1:Y:S01]  /*00b0*/  LDCU.64 UR4, c[0x0][0x358] ;  /* 0x00006b00ff0477ac */ /* 0x000e620008000a00 */
[----:B------:R-:W-:-:S06]  /*00c0*/  IMAD R23, R2, 0x3, RZ ;  /* 0x0000000302177824 */ /* 0x000fcc00078e02ff */
[----:B------:R-:W2:Y:S08]  /*00d0*/  LDC.64 R28, c[0x0][0x388] ;  /* 0x0000e200ff1c7b82 */ /* 0x000eb00000000a00 */
[----:B------:R-:W3:Y:S01]  /*00e0*/  LDC.64 R20, c[0x0][0x388] ;  /* 0x0000e200ff147b82 */ /* 0x000ee20000000a00 */
[----:B0-----:R-:W-:-:S05]  /*00f0*/  IMAD.WIDE R24, R23, 0x8, R24 ;  /* 0x0000000817187825 */ /* 0x001fca00078e0218 */
[----:B-1----:R-:W4:Y:S04]  /*0100*/  LDG.E.64 R2, desc[UR4][R24.64] ;  /* 0x0000000418027981 */ /* 0x002f28000c1e1b00 */
[----:B--2---:R-:W4:Y:S04]  /*0110*/  LDG.E.64 R12, desc[UR4][R28.64+0x78] ;  /* 0x000078041c0c7981 */ /* 0x004f28000c1e1b00 */
[----:B------:R-:W4:Y:S04]  /*0120*/  LDG.E.64 R18, desc[UR4][R28.64+0x18] ;  /* 0x000018041c127981 */ /* 0x000f28000c1e1b00 */
[----:B------:R-:W2:Y:S04]  /*0130*/  LDG.E.64 R16, desc[UR4][R28.64+0x38] ;  /* 0x000038041c107981 */ /* 0x000ea8000c1e1b00 */
[----:B------:R-:W2:Y:S04]  /*0140*/  LDG.E.64 R6, desc[UR4][R24.64+0x8] ;  /* 0x0000080418067981 */ /* 0x000ea8000c1e1b00 */
[----:B------:R0:W5:Y:S04]  /*0150*/  LDG.E.64 R14, desc[UR4][R28.64+0x58] ;  /* 0x000058041c0e7981 */ /* 0x000168000c1e1b00 */
[----:B------:R-:W5:Y:S01]  /*0160*/  LDG.E.64 R4, desc[UR4][R24.64+0x10] ;  /* 0x0000100418047981 */ /* 0x000f62000c1e1b00 */
[----:B------:R-:W-:-:S04]  /*0170*/  IMAD.IADD R23, R0, 0x1, -R23 ;  /* 0x0000000100177824 */ /* 0x000fc800078e0a17 */
[C---:B------:R-:W-:Y:S02]  /*0180*/  VIADD R11, R23.reuse, 0xc ;  /* 0x0000000c170b7836 */ /* 0x040fe40000000000 */
[----:B---3--:R-:W-:-:S04]  /*0190*/  IMAD.WIDE R8, R23, 0x8, R20 ;  /* 0x0000000817087825 */ /* 0x008fc800078e0214 */
[--C-:B------:R-:W-:Y:S02]  /*01a0*/  IMAD.WIDE.U32 R10, R11, 0x8, R20.reuse ;  /* 0x000000080b0a7825 */ /* 0x100fe400078e0014 */
[----:B------:R-:W3:Y:S02]  /*01b0*/  LDG.E.64 R8, desc[UR4][R8.64] ;  /* 0x0000000408087981 */ /* 0x000ee4000c1e1b00 */
[----:B------:R-:W-:Y:S02]  /*01c0*/  VIADD R27, R23, 0x4 ;  /* 0x00000004171b7836 */ /* 0x000fe40000000000 */
[----:B------:R-:W3:Y:S02]  /*01d0*/  LDG.E.64 R10, desc[UR4][R10.64] ;  /* 0x000000040a0a7981 */ /* 0x000ee4000c1e1b00 */
[----:B------:R-:W-:-:S04]  /*01e0*/  IMAD.WIDE.U32 R26, R27, 0x8, R20 ;  /* 0x000000081b1a7825 */ /* 0x000fc800078e0014 */
[----:B0-----:R-:W-:Y:S02]  /*01f0*/  VIADD R29, R23, 0x8 ;  /* 0x00000008171d7836 */ /* 0x001fe40000000000 */
[----:B------:R-:W3:Y:S02]  /*0200*/  LDG.E.64 R22, desc[UR4][R26.64] ;  /* 0x000000041a167981 */ /* 0x000ee4000c1e1b00 */
[----:B------:R-:W-:-:S06]  /*0210*/  IMAD.WIDE.U32 R20, R29, 0x8, R20 ;  /* 0x000000081d147825 */ /* 0x000fcc00078e0014 */
[----:B------:R-:W3:Y:S01]  /*0220*/  LDG.E.64 R20, desc[UR4][R20.64] ;  /* 0x0000000414147981 */ /* 0x000ee2000c1e1b00 */
[----:B------:R-:W-:Y:S01]  /*0230*/  BSSY.RECONVERGENT B0, `(.L_x_328) ;  /* 0x0000017000007945 */ /* 0x000fe20003800200 */
[----:B----4-:R-:W-:-:S08]  /*0240*/  DFMA R12, R2, R18, R12 ;  /* 0x00000012020c722b */ /* 0x010fd0000000000c */
[----:B--2---:R-:W-:-:S08]  /*0250*/  DFMA R12, R6, R16, R12 ;  /* 0x00000010060c722b */ /* 0x004fd0000000000c */
[----:B-----5:R-:W-:-:S06]  /*0260*/  DFMA R12, R4, R14, R12 ;  /* 0x0000000e040c722b */ /* 0x020fcc000000000c */
[----:B------:R-:W0:Y:S01]  /*0270*/  MUFU.RCP64H R15, R13 ;  /* 0x0000000d000f7308 */ /* 0x000e220000001800 */
[----:B------:R-:W-:-:S06]  /*0280*/  IMAD.MOV.U32 R14, RZ, RZ, 0x1 ;  /* 0x00000001ff0e7424 */ /* 0x000fcc00078e00ff */
[----:B0-----:R-:W-:-:S08]  /*0290*/  DFMA R16, -R12, R14, 1 ;  /* 0x3ff000000c10742b */ /* 0x001fd0000000010e */
[----:B------:R-:W-:Y:S02]  /*02a0*/  DFMA R16, R16, R16, R16 ;  /* 0x000000101010722b */ /* 0x000fe40000000010 */
[----:B---3--:R-:W-:-:S06]  /*02b0*/  DFMA R8, R2, R8, R10 ;  /* 0x000000080208722b */ /* 0x008fcc000000000a */
[----:B------:R-:W-:Y:S02]  /*02c0*/  DFMA R16, R14, R16, R14 ;  /* 0x000000100e10722b */ /* 0x000fe4000000000e */
[----:B------:R-:W-:-:S06]  /*02d0*/  DFMA R8, R6, R22, R8 ;  /* 0x000000160608722b */ /* 0x000fcc0000000008 */
[----:B------:R-:W-:Y:S02]  /*02e0*/  DFMA R2, -R12, R16, 1 ;  /* 0x3ff000000c02742b */ /* 0x000fe40000000110 */
[----:B------:R-:W-:-:S06]  /*02f0*/  DFMA R20, R4, R20, R8 ;  /* 0x000000140414722b */ /* 0x000fcc0000000008 */
[----:B------:R-:W-:-:S08]  /*0300*/  DFMA R2, R16, R2, R16 ;  /* 0x000000021002722b */ /* 0x000fd00000000010 */
[----:B------:R-:W-:-:S08]  /*0310*/  DMUL R4, R20, R2 ;  /* 0x0000000214047228 */ /* 0x000fd00000000000 */
[----:B------:R-:W-:-:S08]  /*0320*/  DFMA R6, -R12, R4, R20 ;  /* 0x000000040c06722b */ /* 0x000fd00000000114 */
[----:B------:R-:W-:Y:S01]  /*0330*/  DFMA R2, R2, R6, R4 ;  /* 0x000000060202722b */ /* 0x000fe20000000004 */
[----:B------:R-:W-:-:S09]  /*0340*/  FSETP.GEU.AND P1, PT, |R21|, 6.5827683646048100446e-37, PT ;  /* 0x036000001500780b */ /* 0x000fd20003f2e200 */
[----:B------:R-:W-:-:S05]  /*0350*/  FFMA R4, RZ, R13, R3 ;  /* 0x0000000dff047223 */ /* 0x000fca0000000003 */
[----:B------:R-:W-:-:S13]  /*0360*/  FSETP.GT.AND P0, PT, |R4|, 1.469367938527859385e-39, PT ;  /* 0x001000000400780b */ /* 0x000fda0003f04200 */
[----:B------:R-:W-:Y:S05]  /*0370*/  @P0 BRA P1, `(.L_x_329) ;  /* 0x0000000000080947 */ /* 0x000fea0000800000 */
[----:B------:R-:W-:-:S07]  /*0380*/  MOV R10, 0x3a0 ;  /* 0x000003a0000a7802 */ /* 0x000fce0000000f00 */
[----:B------:R-:W-:Y:S05]  /*0390*/  CALL.REL.NOINC `($__internal_2_$__cuda_sm20_div_rn_f64_full) ;  /* 0x0000000000147944 */ /* 0x000fea0003c00000 */
.L_x_329:
[----:B------:R-:W-:Y:S05]  /*03a0*/  BSYNC.RECONVERGENT B0 ;  /* 0x0000000000007941 */ /* 0x000fea0003800200 */
.L_x_328:
[----:B------:R-:W0:Y:S02]  /*03b0*/  LDC.64 R4, c[0x0][0x390] ;  /* 0x0000e400ff047b82 */ /* 0x000e240000000a00 */
[----:B0-----:R-:W-:-:S05]  /*03c0*/  IMAD.WIDE R4, R0, 0x8, R4 ;  /* 0x0000000800047825 */ /* 0x001fca00078e0204 */
[----:B------:R-:W-:Y:S01]  /*03d0*/  STG.E.64 desc[UR4][R4.64], R2 ;  /* 0x0000000204007986 */ /* 0x000fe2000c101b04 */
[----:B------:R-:W-:Y:S05]  /*03e0*/  EXIT ;  /* 0x000000000000794d */ /* 0x000fea0003800000 */
        .weak           $__internal_2_$__cuda_sm20_div_rn_f64_full
        .type           $__internal_2_$__cuda_sm20_div_rn_f64_full,@function
        .size           $__internal_2_$__cuda_sm20_div_rn_f64_full,(.L_x_453 - $__internal_2_$__cuda_sm20_div_rn_f64_full)
$__internal_2_$__cuda_sm20_div_rn_f64_full:
[C---:B------:R-:W-:Y:S01]  /*03f0*/  FSETP.GEU.AND P0, PT, |R13|.reuse, 1.469367938527859385e-39, PT ;  /* 0x001000000d00780b */ /* 0x040fe20003f0e200 */
[--C-:B------:R-:W-:Y:S01]  /*0400*/  IMAD.MOV.U32 R4, RZ, RZ, R12.reuse ;  /* 0x000000ffff047224 */ /* 0x100fe200078e000c */
[C---:B------:R-:W-:Y:S01]  /*0410*/  LOP3.LUT R2, R13.reuse, 0x800fffff, RZ, 0xc0, !PT ;  /* 0x800fffff0d027812 */ /* 0x040fe200078ec0ff */
[----:B------:R-:W-:Y:S01]  /*0420*/  IMAD.MOV.U32 R5, RZ, RZ, R13 ;  /* 0x000000ffff057224 */ /* 0x000fe200078e000d */
[----:B------:R-:W-:Y:S01]  /*0430*/  LOP3.LUT R14, R13, 0x7ff00000, RZ, 0xc0, !PT ;  /* 0x7ff000000d0e7812 */ /* 0x000fe200078ec0ff */
[----:B------:R-:W-:Y:S01]  /*0440*/  IMAD.MOV.U32 R7, RZ, RZ, R21 ;  /* 0x000000ffff077224 */ /* 0x000fe200078e0015 */
[----:B------:R-:W-:Y:S01]  /*0450*/  LOP3.LUT R3, R2, 0x3ff00000, RZ, 0xfc, !PT ;  /* 0x3ff0000002037812 */ /* 0x000fe200078efcff */
[----:B------:R-:W-:Y:S01]  /*0460*/  IMAD.MOV.U32 R2, RZ, RZ, R12 ;  /* 0x000000ffff027224 */ /* 0x000fe200078e000c */
[----:B------:R-:W-:Y:S01]  /*0470*/  BSSY.RECONVERGENT B1, `(.L_x_330) ;  /* 0x0000054000017945 */ /* 0x000fe20003800200 */
[----:B------:R-:W-:Y:S01]  /*0480*/  IMAD.MOV.U32 R16, RZ, RZ, 0x1 ;  /* 0x00000001ff107424 */ /* 0x000fe200078e00ff */
[C---:B------:R-:W-:Y:S01]  /*0490*/  FSETP.GEU.AND P2, PT, |R7|.reuse, 1.469367938527859385e-39, PT ;  /* 0x001000000700780b */ /* 0x040fe20003f4e200 */
[----:B------:R-:W-:Y:S01]  /*04a0*/  IMAD.MOV.U32 R6, RZ, RZ, R20 ;  /* 0x000000ffff067224 */ /* 0x000fe200078e0014 */
[----:B------:R-:W-:Y:S01]  /*04b0*/  LOP3.LUT R11, R7, 0x7ff00000, RZ, 0xc0, !PT ;  /* 0x7ff00000070b7812 */ /* 0x000fe200078ec0ff */
[----:B------:R-:W-:-:S03]  /*04c0*/  @!P0 DMUL R2, R4, 8.98846567431157953865e+307 ;  /* 0x7fe0000004028828 */ /* 0x000fc60000000000 */
[----:B------:R-:W-:-:S03]  /*04d0*/  ISETP.GE.U32.AND P1, PT, R11, R14, PT ;  /* 0x0000000e0b00720c */ /* 0x000fc60003f26070 */
[----:B------:R-:W0:Y:S04]  /*04e0*/  MUFU.RCP64H R17, R3 ;  /* 0x0000000300117308 */ /* 0x000e280000001800 */
[----:B------:R-:W-:Y:S01]  /*04f0*/  @!P2 LOP3.LUT R12, R5, 0x7ff00000, RZ, 0xc0, !PT ;  /* 0x7ff00000050ca812 */ /* 0x000fe200078ec0ff */
[----:B------:R-:W-:-:S03]  /*0500*/  @!P2 IMAD.MOV.U32 R18, RZ, RZ, RZ ;  /* 0x000000ffff12a224 */ /* 0x000fc600078e00ff */
[----:B------:R-:W-:Y:S01]  /*0510*/  @!P2 ISETP.GE.U32.AND P3, PT, R11, R12, PT ;  /* 0x0000000c0b00a20c */ /* 0x000fe20003f66070 */
[----:B------:R-:W-:-:S05]  /*0520*/  IMAD.MOV.U32 R12, RZ, RZ, 0x1ca00000 ;  /* 0x1ca00000ff0c7424 */ /* 0x000fca00078e00ff */
[----:B------:R-:W-:Y:S01]  /*0530*/  @!P2 SEL R13, R12, 0x63400000, !P3 ;  /* 0x634000000c0da807 */ /* 0x000fe20005800000 */
[----:B0-----:R-:W-:-:S03]  /*0540*/  DFMA R8, R16, -R2, 1 ;  /* 0x3ff000001008742b */ /* 0x001fc60000000802 */
[----:B------:R-:W-:-:S04]  /*0550*/  @!P2 LOP3.LUT R13, R13, 0x80000000, R7, 0xf8, !PT ;  /* 0x800000000d0da812 */ /* 0x000fc800078ef807 */
[----:B------:R-:W-:Y:S01]  /*0560*/  @!P2 LOP3.LUT R19, R13, 0x100000, RZ, 0xfc, !PT ;  /* 0x001000000d13a812 */ /* 0x000fe200078efcff */
[----:B------:R-:W-:-:S08]  /*0570*/  DFMA R8, R8, R8, R8 ;  /* 0x000000080808722b */ /* 0x000fd00000000008 */
[----:B------:R-:W-:Y:S01]  /*0580*/  DFMA R16, R16, R8, R16 ;  /* 0x000000081010722b */ /* 0x000fe20000000010 */
[----:B------:R-:W-:Y:S01]  /*0590*/  SEL R9, R12, 0x63400000, !P1 ;  /* 0x634000000c097807 */ /* 0x000fe20004800000 */
[----:B------:R-:W-:-:S03]  /*05a0*/  IMAD.MOV.U32 R8, RZ, RZ, R6 ;  /* 0x000000ffff087224 */ /* 0x000fc600078e0006 */
[----:B------:R-:W-:-:S03]  /*05b0*/  LOP3.LUT R9, R9, 0x800fffff, R7, 0xf8, !PT ;  /* 0x800fffff09097812 */ /* 0x000fc600078ef807 */
[----:B------:R-:W-:-:S03]  /*05c0*/  DFMA R20, R16, -R2, 1 ;  /* 0x3ff000001014742b */ /* 0x000fc60000000802 */
[----:B------:R-:W-:-:S05]  /*05d0*/  @!P2 DFMA R8, R8, 2, -R18 ;  /* 0x400000000808a82b */ /* 0x000fca0000000812 */
[----:B------:R-:W-:Y:S01]  /*05e0*/  DFMA R16, R16, R20, R16 ;  /* 0x000000141010722b */ /* 0x000fe20000000010 */
[----:B------:R-:W-:Y:S02]  /*05f0*/  IMAD.MOV.U32 R21, RZ, RZ, R11 ;  /* 0x000000ffff157224 */ /* 0x000fe400078e000b */
[----:B------:R-:W-:Y:S01]  /*0600*/  IMAD.MOV.U32 R20, RZ, RZ, R14 ;  /* 0x000000ffff147224 */ /* 0x000fe200078e000e */
[----:B------:R-:W-:Y:S02]  /*0610*/  @!P0 LOP3.LUT R20, R3, 0x7ff00000, RZ, 0xc0, !PT ;  /* 0x7ff0000003148812 */ /* 0x000fe400078ec0ff */
[----:B------:R-:W-:Y:S02]  /*0620*/  @!P2 LOP3.LUT R21, R9, 0x7ff00000, RZ, 0xc0, !PT ;  /* 0x7ff000000915a812 */ /* 0x000fe400078ec0ff */
[----:B------:R-:W-:Y:S01]  /*0630*/  DMUL R18, R16, R8 ;  /* 0x0000000810127228 */ /* 0x000fe20000000000 */
[----:B------:R-:W-:Y:S02]  /*0640*/  VIADD R22, R20, 0xffffffff ;  /* 0xffffffff14167836 */ /* 0x000fe40000000000 */
[----:B------:R-:W-:-:S05]  /*0650*/  VIADD R13, R21, 0xffffffff ;  /* 0xffffffff150d7836 */ /* 0x000fca0000000000 */
[----:B------:R-:W-:Y:S01]  /*0660*/  DFMA R14, R18, -R2, R8 ;  /* 0x80000002120e722b */ /* 0x000fe20000000008 */
[----:B------:R-:W-:-:S04]  /*0670*/  ISETP.GT.U32.AND P0, PT, R13, 0x7feffffe, PT ;  /* 0x7feffffe0d00780c */ /* 0x000fc80003f04070 */
[----:B------:R-:W-:-:S03]  /*0680*/  ISETP.GT.U32.OR P0, PT, R22, 0x7feffffe, P0 ;  /* 0x7feffffe1600780c */ /* 0x000fc60000704470 */
[----:B------:R-:W-:-:S10]  /*0690*/  DFMA R14, R16, R14, R18 ;  /* 0x0000000e100e722b */ /* 0x000fd40000000012 */
[----:B------:R-:W-:Y:S05]  /*06a0*/  @P0 BRA `(.L_x_331) ;  /* 0x00000000006c0947 */ /* 0x000fea0003800000 */
[----:B------:R-:W-:-:S04]  /*06b0*/  LOP3.LUT R16, R5, 0x7ff00000, RZ, 0xc0, !PT ;  /* 0x7ff0000005107812 */ /* 0x000fc800078ec0ff */
[CC--:B------:R-:W-:Y:S02]  /*06c0*/  VIADDMNMX R6, R11.reuse, -R16.reuse, 0xb9600000, !PT ;  /* 0xb96000000b067446 */ /* 0x0c0fe40007800910 */
[----:B------:R-:W-:Y:S02]  /*06d0*/  ISETP.GE.U32.AND P0, PT, R11, R16, PT ;  /* 0x000000100b00720c */ /* 0x000fe40003f06070 */
[----:B------:R-:W-:Y:S02]  /*06e0*/  VIMNMX R6, PT, PT, R6, 0x46a00000, PT ;  /* 0x46a0000006067848 */ /* 0x000fe40003fe0100 */
[----:B------:R-:W-:-:S05]  /*06f0*/  SEL R11, R12, 0x63400000, !P0 ;  /* 0x634000000c0b7807 */ /* 0x000fca0004000000 */
[----:B------:R-:W-:Y:S02]  /*0700*/  IMAD.IADD R11, R6, 0x1, -R11 ;  /* 0x00000001060b7824 */ /* 0x000fe400078e0a0b */
[----:B------:R-:W-:Y:S02]  /*0710*/  IMAD.MOV.U32 R6, RZ, RZ, RZ ;  /* 0x000000ffff067224 */ /* 0x000fe400078e00ff */
[----:B------:R-:W-:-:S06]  /*0720*/  VIADD R7, R11, 0x7fe00000 ;  /* 0x7fe000000b077836 */ /* 0x000fcc0000000000 */
[----:B------:R-:W-:-:S10]  /*0730*/  DMUL R12, R14, R6 ;  /* 0x000000060e0c7228 */ /* 0x000fd40000000000 */
[----:B------:R-:W-:-:S13]  /*0740*/  FSETP.GTU.AND P0, PT, |R13|, 1.469367938527859385e-39, PT ;  /* 0x001000000d00780b */ /* 0x000fda0003f0c200 */
[----:B------:R-:W-:Y:S05]  /*0750*/  @P0 BRA `(.L_x_332) ;  /* 0x0000000000940947 */ /* 0x000fea0003800000 */
[----:B------:R-:W-:Y:S01]  /*0760*/  DFMA R2, R14, -R2, R8 ;  /* 0x800000020e02722b */ /* 0x000fe20000000008 */
[----:B------:R-:W-:-:S09]  /*0770*/  IMAD.MOV.U32 R6, RZ, RZ, RZ ;  /* 0x000000ffff067224 */ /* 0x000fd200078e00ff */
[C---:B------:R-:W-:Y:S02]  /*0780*/  FSETP.NEU.AND P0, PT, R3.reuse, RZ, PT ;  /* 0x000000ff0300720b */ /* 0x040fe40003f0d000 */
[----:B------:R-:W-:-:S04]  /*0790*/  LOP3.LUT R5, R3, 0x80000000, R5, 0x48, !PT ;  /* 0x8000000003057812 */ /* 0x000fc800078e4805 */
[----:B------:R-:W-:-:S07]  /*07a0*/  LOP3.LUT R7, R5, R7, RZ, 0xfc, !PT ;  /* 0x0000000705077212 */ /* 0x000fce00078efcff */
[----:B------:R-:W-:Y:S05]  /*07b0*/  @!P0 BRA `(.L_x_332) ;  /* 0x00000000007c8947 */ /* 0x000fea0003800000 */
[----:B------:R-:W-:Y:S01]  /*07c0*/  IMAD.MOV R3, RZ, RZ, -R11 ;  /* 0x000000ffff037224 */ /* 0x000fe200078e0a0b */
[----:B------:R-:W-:Y:S01]  /*07d0*/  DMUL.RP R6, R14, R6 ;  /* 0x000000060e067228 */ /* 0x000fe20000008000 */
[----:B------:R-:W-:Y:S01]  /*07e0*/  IMAD.MOV.U32 R2, RZ, RZ, RZ ;  /* 0x000000ffff027224 */ /* 0x000fe200078e00ff */
[----:B------:R-:W-:-:S05]  /*07f0*/  IADD3 R11, PT, PT, -R11, -0x43300000, RZ ;  /* 0xbcd000000b0b7810 */ /* 0x000fca0007ffe1ff */
[----:B------:R-:W-:-:S03]  /*0800*/  DFMA R2, R12, -R2, R14 ;  /* 0x800000020c02722b */ /* 0x000fc6000000000e */
[----:B------:R-:W-:-:S07]  /*0810*/  LOP3.LUT R5, R7, R5, RZ, 0x3c, !PT ;  /* 0x0000000507057212 */ /* 0x000fce00078e3cff */
[----:B------:R-:W-:-:S04]  /*0820*/  FSETP.NEU.AND P0, PT, |R3|, R11, PT ;  /* 0x0000000b0300720b */ /* 0x000fc80003f0d200 */
[----:B------:R-:W-:Y:S02]  /*0830*/  FSEL R12, R6, R12, !P0 ;  /* 0x0000000c060c7208 */ /* 0x000fe40004000000 */
[----:B------:R-:W-:Y:S01]  /*0840*/  FSEL R13, R5, R13, !P0 ;  /* 0x0000000d050d7208 */ /* 0x000fe20004000000 */
[----:B------:R-:W-:Y:S06]  /*0850*/  BRA `(.L_x_332) ;  /* 0x0000000000547947 */ /* 0x000fec0003800000 */
.L_x_331:
        /* <DEDUP_REMOVED lines=11> */
[----:B------:R-:W-:Y:S01]  /*0910*/  @P0 LOP3.LUT R2, R13, 0x7ff00000, RZ, 0xfc, !PT ;  /* 0x7ff000000d020812 */ /* 0x000fe200078efcff */
[----:B------:R-:W-:Y:S02]  /*0920*/  @!P0 IMAD.MOV.U32 R12, RZ, RZ, RZ ;  /* 0x000000ffff0c8224 */ /* 0x000fe400078e00ff */
[----:B------:R-:W-:Y:S02]  /*0930*/  @P0 IMAD.MOV.U32 R12, RZ, RZ, RZ ;  /* 0x000000ffff0c0224 */ /* 0x000fe400078e00ff */
[----:B------:R-:W-:Y:S01]  /*0940*/  @P0 IMAD.MOV.U32 R13, RZ, RZ, R2 ;  /* 0x000000ffff0d0224 */ /* 0x000fe200078e0002 */
[----:B------:R-:W-:Y:S06]  /*0950*/  BRA `(.L_x_332) ;  /* 0x0000000000147947 */ /* 0x000fec0003800000 */
.L_x_334:
[----:B------:R-:W-:Y:S01]  /*0960*/  LOP3.LUT R13, R5, 0x80000, RZ, 0xfc, !PT ;  /* 0x00080000050d7812 */ /* 0x000fe200078efcff */
[----:B------:R-:W-:Y:S01]  /*0970*/  IMAD.MOV.U32 R12, RZ, RZ, R4 ;  /* 0x000000ffff0c7224 */ /* 0x000fe200078e0004 */
[----:B------:R-:W-:Y:S06]  /*0980*/  BRA `(.L_x_332) ;  /* 0x0000000000087947 */ /* 0x000fec0003800000 */
.L_x_333:
[----:B------:R-:W-:Y:S01]  /*0990*/  LOP3.LUT R13, R7, 0x80000, RZ, 0xfc, !PT ;  /* 0x00080000070d7812 */ /* 0x000fe200078efcff */
[----:B------:R-:W-:-:S07]  /*09a0*/  IMAD.MOV.U32 R12, RZ, RZ, R6 ;  /* 0x000000ffff0c7224 */ /* 0x000fce00078e0006 */
.L_x_332:
[----:B------:R-:W-:Y:S05]  /*09b0*/  BSYNC.RECONVERGENT B1 ;  /* 0x0000000000017941 */ /* 0x000fea0003800200 */
.L_x_330:
[----:B------:R-:W-:Y:S02]  /*09c0*/  IMAD.MOV.U32 R11, RZ, RZ, 0x0 ;  /* 0x00000000ff0b7424 */ /* 0x000fe400078e00ff */
[----:B------:R-:W-:Y:S02]  /*09d0*/  IMAD.MOV.U32 R2, RZ, RZ, R12 ;  /* 0x000000ffff027224 */ /* 0x000fe400078e000c */
[----:B------:R-:W-:Y:S01]  /*09e0*/  IMAD.MOV.U32 R3, RZ, RZ, R13 ;  /* 0x000000ffff037224 */ /* 0x000fe200078e000d */
[----:B------:R-:W-:Y:S06]  /*09f0*/  RET.REL.NODEC R10 `(_Z13mvp_transformPKdS0_Pdi) ;  /* 0xfffffff40a807950 */ /* 0x000fec0003c3ffff */
.L_x_335:
        /* <DEDUP_REMOVED lines=16> */
.L_x_453:


//--------------------- .text._Z12phong_shaderPKdS0_S0_S0_Pdidddd --------------------------
	.section	.text._Z12phong_shaderPKdS0_S0_S0_Pdidddd,"ax",@progbits
	.align	128
        .global         _Z12phong_shaderPKdS0_S0_S0_Pdidddd
        .type           _Z12phong_shaderPKdS0_S0_S0_Pdidddd,@function
        .size           _Z12phong_shaderPKdS0_S0_S0_Pdidddd,(.L_x_456 - _Z12phong_shaderPKdS0_S0_S0_Pdidddd)
        .other          _Z12phong_shaderPKdS0_S0_S0_Pdidddd,@"STO_CUDA_ENTRY STV_DEFAULT"
_Z12phong_shaderPKdS0_S0_S0_Pdidddd:
.text._Z12phong_shaderPKdS0_S0_S0_Pdidddd:
[----:B------:R-:W0:Y:S01]  /*0000*/  LDC R1, c[0x0][0x37c] ;  /* 0x0000df00ff017b82 */ /* 0x000e220000000800 */
[----:B------:R-:W1:Y:S07]  /*0010*/  S2R R3, SR_TID.X ;  /* 0x0000000000037919 */ /* 0x000e6e0000002100 */
[----:B------:R-:W1:Y:S01]  /*0020*/  S2UR UR4, SR_CTAID.X ;  /* 0x00000000000479c3 */ /* 0x000e620000002500 */
[----:B------:R-:W2:Y:S07]  /*0030*/  LDCU UR5, c[0x0][0x3a8] ;  /* 0x00007500ff0577ac */ /* 0x000eae0008000800 */
[----:B------:R-:W1:Y:S02]  /*0040*/  LDC R2, c[0x0][0x360] ;  /* 0x0000d800ff027b82 */ /* 0x000e640000000800 */
[----:B-1----:R-:W-:-:S05]  /*0050*/  IMAD R2, R2, UR4, R3 ;  /* 0x0000000402027c24 */ /* 0x002fca000f8e0203 */
[----:B--2---:R-:W-:-:S13]  /*0060*/  ISETP.GE.AND P0, PT, R2, UR5, PT ;  /* 0x0000000502007c0c */ /* 0x004fda000bf06270 */
[----:B0-----:R-:W-:Y:S05]  /*0070*/  @P0 EXIT ;  /* 0x000000000000094d */ /* 0x001fea0003800000 */
[----:B------:R-:W0:Y:S01]  /*0080*/  LDC.64 R22, c[0x0][0x388] ;  /* 0x0000e200ff167b82 */ /* 0x000e220000000a00 */
[----:B------:R-:W1:Y:S01]  /*0090*/  LDCU.64 UR36, c[0x0][0x358] ;  /* 0x00006b00ff2477ac */ /* 0x000e620008000a00 */
[----:B------:R-:W-:-:S06]  /*00a0*/  IMAD R16, R2, 0x3, RZ ;  /* 0x0000000302107824 */ /* 0x000fcc00078e02ff */
[----:B------:R-:W2:Y:S01]  /*00b0*/  LDC.64 R6, c[0x0][0x390] ;  /* 0x0000e400ff067b82 */ /* 0x000ea20000000a00 */
[----:B0-----:R-:W-:-:S05]  /*00c0*/  IMAD.WIDE R22, R16, 0x8, R22 ;  /* 0x0000000810167825 */ /* 0x001fca00078e0216 */
[----:B-1----:R-:W3:Y:S04]  /*00d0*/  LDG.E.64 R8, desc[UR36][R22.64] ;  /* 0x0000002416087981 */ /* 0x002ee8000c1e1b00 */
[----:B--2---:R-:W3:Y:S04]  /*00e0*/  LDG.E.64 R4, desc[UR36][R6.64] ;  /* 0x0000002406047981 */ /* 0x004ee8000c1e1b00 */
[----:B------:R-:W2:Y:S04]  /*00f0*/  LDG.E.64 R10, desc[UR36][R6.64+0x8] ;  /* 0x00000824060a7981 */ /* 0x000ea8000c1e1b00 */
[----:B------:R-:W2:Y:S04]  /*0100*/  LDG.E.64 R12, desc[UR36][R22.64+0x8] ;  /* 0x00000824160c7981 */ /* 0x000ea8000c1e1b00 */
[----:B------:R-:W4:Y:S04]  /*0110*/  LDG.E.64 R18, desc[UR36][R6.64+0x10] ;  /* 0x0000102406127981 */ /* 0x000f28000c1e1b00 */
[----:B------:R-:W4:Y:S01]  /*0120*/  LDG.E.64 R14, desc[UR36][R22.64+0x10] ;  /* 0x00001024160e7981 */ /* 0x000f22000c1e1b00 */
[----:B------:R-:W-:Y:S01]  /*0130*/  MOV R0, 0x0 ;  /* 0x0000000000007802 */ /* 0x000fe20000000f00 */
[----:B---3--:R-:W-:-:S03]  /*0140*/  DFMA R4, R4, R8, RZ ;  /* 0x000000080404722b */ /* 0x008fc600000000ff */
[----:B------:R0:W1:Y:S05]  /*0150*/  LDC.64 R8, c[0x4][R0] ;  /* 0x0100000000087b82 */ /* 0x00006a0000000a00 */
[----:B--2---:R-:W-:-:S08]  /*0160*/  DFMA R4, R10, R12, R4 ;  /* 0x0000000c0a04722b */ /* 0x004fd00000000004 */
[----:B----4-:R-:W-:Y:S01]  /*0170*/  DFMA R18, R18, R14, R4 ;  /* 0x0000000e1212722b */ /* 0x010fe20000000004 */
[----:B------:R-:W-:Y:S02]  /*0180*/  IMAD.MOV.U32 R4, RZ, RZ, 0x18 ;  /* 0x00000018ff047424 */ /* 0x000fe400078e00ff */
[----:B0-----:R-:W-:-:S08]  /*0190*/  IMAD.MOV.U32 R5, RZ, RZ, RZ ;  /* 0x000000ffff057224 */ /* 0x001fd000078e00ff */
[----:B------:R-:W-:-:S07]  /*01a0*/  LEPC R20, `(.L_x_336) ;  /* 0x000000001014794e */ /* 0x000fce0000000000 */
[----:B-1----:R-:W-:Y:S05]  /*01b0*/  CALL.ABS.NOINC R8 ;  /* 0x0000000008007343 */ /* 0x002fea0003c00000 */
.L_x_336:
[----:B------:R-:W0:Y:S08]  /*01c0*/  LDC.64 R6, c[0x0][0x380] ;  /* 0x0000e000ff067b82 */ /* 0x000e300000000a00 */
[----:B------:R-:W1:Y:S01]  /*01d0*/  LDC.64 R10, c[0x0][0x398] ;  /* 0x0000e600ff0a7b82 */ /* 0x000e620000000a00 */
[----:B0-----:R-:W-:-:S05]  /*01e0*/  IMAD.WIDE R6, R16, 0x8, R6 ;  /* 0x0000000810067825 */ /* 0x001fca00078e0206 */
[----:B------:R-:W2:Y:S04]  /*01f0*/  LDG.E.64 R12, desc[UR36][R6.64] ;  /* 0x00000024060c7981 */ /* 0x000ea8000c1e1b00 */
[----:B-1----:R-:W2:Y:S01]  /*0200*/  LDG.E.64 R8, desc[UR36][R10.64] ;  /* 0x000000240a087981 */ /* 0x002ea2000c1e1b00 */
[----:B------:R-:W-:Y:S02]  /*0210*/  IMAD.MOV.U32 R16, RZ, RZ, R4 ;  /* 0x000000ffff107224 */ /* 0x000fe400078e0004 */
[----:B------:R-:W-:Y:S01]  /*0220*/  IMAD.MOV.U32 R17, RZ, RZ, R5 ;  /* 0x000000ffff117224 */ /* 0x000fe200078e0005 */
[----:B------:R-:W-:Y:S01]  /*0230*/  BSSY.RECONVERGENT B0, `(.L_x_337) ;  /* 0x0000009000007945 */ /* 0x000fe20003800200 */
[----:B------:R-:W-:Y:S01]  /*0240*/  IMAD.MOV.U32 R3, RZ, RZ, 0x40000000 ;  /* 0x40000000ff037424 */ /* 0x000fe200078e00ff */
[----:B------:R-:W-:Y:S01]  /*0250*/  MOV R0, 0x2c0 ;  /* 0x000002c000007802 */ /* 0x000fe20000000f00 */
[----:B--2---:R-:W-:-:S07]  /*0260*/  DADD R8, R8, -R12 ;  /* 0x0000000008087229 */ /* 0x004fce000000080c */
[----:B------:R0:W-:Y:S01]  /*0270*/  ST.E.64 desc[UR36][R16.64], R8 ;  /* 0x0000000810007985 */ /* 0x0001e2000c101b24 */
[----:B------:R-:W-:-:S10]  /*0280*/  DADD R4, -RZ, |R8| ;  /* 0x00000000ff047229 */ /* 0x000fd40000000508 */
[----:B------:R-:W-:Y:S02]  /*0290*/  IMAD.MOV.U32 R12, RZ, RZ, R4 ;  /* 0x000000ffff0c7224 */ /* 0x000fe400078e0004 */
[----:B------:R-:W-:-:S07]  /*02a0*/  IMAD.MOV.U32 R4, RZ, RZ, RZ ;  /* 0x000000ffff047224 */ /* 0x000fce00078e00ff */
[----:B0-----:R-:W-:Y:S05]  /*02b0*/  CALL.REL.NOINC `($_Z12phong_shaderPKdS0_S0_S0_Pdidddd$__internal_accurate_pow) ;  /* 0x0000001c00847944 */ /* 0x001fea0003c00000 */
[----:B------:R-:W-:Y:S05]  /*02c0*/  BSYNC.RECONVERGENT B0 ;  /* 0x0000000000007941 */ /* 0x000fea0003800200 */
.L_x_337:
[----:B------:R-:W0:Y:S01]  /*02d0*/  LDC.64 R14, c[0x0][0x398] ;  /* 0x0000e600ff0e7b82 */ /* 0x000e220000000a00 */
[----:B------:R-:W2:Y:S04]  /*02e0*/  LDG.E.64 R10, desc[UR36][R6.64+0x8] ;  /* 0x00000824060a7981 */ /* 0x000ea8000c1e1b00 */
[----:B0-----:R-:W2:Y:S01]  /*02f0*/  LDG.E.64 R24, desc[UR36][R14.64+0x8] ;  /* 0x000008240e187981 */ /* 0x001ea2000c1e1b00 */
[----:B------:R-:W-:Y:S01]  /*0300*/  DSETP.NEU.AND P0, PT, R8, RZ, PT ;  /* 0x000000ff0800722a */ /* 0x000fe20003f0d000 */
[----:B------:R-:W-:Y:S05]  /*0310*/  BSSY.RECONVERGENT B0, `(.L_x_338) ;  /* 0x0000011000007945 */ /* 0x000fea0003800200 */
[----:B------:R-:W-:-:S02]  /*0320*/  FSEL R34, R4, RZ, P0 ;  /* 0x000000ff04227208 */ /* 0x000fc40000000000 */
[----:B------:R-:W-:Y:S01]  /*0330*/  FSEL R35, R3, RZ, P0 ;  /* 0x000000ff03237208 */ /* 0x000fe20000000000 */
[----:B--2---:R-:W-:Y:S02]  /*0340*/  DADD R24, R24, -R10 ;  /* 0x0000000018187229 */ /* 0x004fe4000000080a */
[----:B------:R-:W-:-:S05]  /*0350*/  DADD R10, R8, 2 ;  /* 0x40000000080a7429 */ /* 0x000fca0000000000 */
[----:B------:R0:W-:Y:S01]  /*0360*/  ST.E.64 desc[UR36][R16.64+0x8], R24 ;  /* 0x0000081810007985 */ /* 0x0001e2000c101b24 */
[----:B------:R-:W-:-:S04]  /*0370*/  DADD R12, -RZ, |R24| ;  /* 0x00000000ff0c7229 */ /* 0x000fc80000000518 */
[----:B------:R-:W-:-:S04]  /*0380*/  LOP3.LUT R10, R11, 0x7ff00000, RZ, 0xc0, !PT ;  /* 0x7ff000000b0a7812 */ /* 0x000fc800078ec0ff */
[----:B------:R-:W-:Y:S02]  /*0390*/  ISETP.NE.AND P1, PT, R10, 0x7ff00000, PT ;  /* 0x7ff000000a00780c */ /* 0x000fe40003f25270 */
[----:B------:R-:W-:-:S11]  /*03a0*/  IMAD.MOV.U32 R5, RZ, RZ, R13 ;  /* 0x000000ffff057224 */ /* 0x000fd600078e000d */
[----:B0-----:R-:W-:Y:S05]  /*03b0*/  @P1 BRA `(.L_x_339) ;  /* 0x0000000000181947 */ /* 0x001fea0003800000 */
[----:B------:R-:W-:-:S14]  /*03c0*/  DSETP.NAN.AND P0, PT, R8, R8, PT ;  /* 0x000000080800722a */ /* 0x000fdc0003f08000 */
[----:B------:R-:W-:Y:S01]  /*03d0*/  @P0 DADD R34, R8, 2 ;  /* 0x4000000008220429 */ /* 0x000fe20000000000 */
[----:B------:R-:W-:Y:S10]  /*03e0*/  @P0 BRA `(.L_x_339) ;  /* 0x00000000000c0947 */ /* 0x000ff40003800000 */
[----:B------:R-:W-:-:S14]  /*03f0*/  DSETP.NEU.AND P0, PT, |R8|, +INF , PT ;  /* 0x7ff000000800742a */ /* 0x000fdc0003f0d200 */
[----:B------:R-:W-:Y:S02]  /*0400*/  @!P0 IMAD.MOV.U32 R34, RZ, RZ, 0x0 ;  /* 0x00000000ff228424 */ /* 0x000fe400078e00ff */
[----:B------:R-:W-:-:S07]  /*0410*/  @!P0 IMAD.MOV.U32 R35, RZ, RZ, 0x7ff00000 ;  /* 0x7ff00000ff238424 */ /* 0x000fce00078e00ff */
.L_x_339:
[----:B------:R-:W-:Y:S05]  /*0420*/  BSYNC.RECONVERGENT B0 ;  /* 0x0000000000007941 */ /* 0x000fea0003800200 */
.L_x_338:
[----:B------:R-:W-:Y:S01]  /*0430*/  BSSY.RECONVERGENT B0, `(.L_x_340) ;  /* 0x0000005000007945 */ /* 0x000fe20003800200 */
[----:B------:R-:W-:Y:S01]  /*0440*/  IMAD.MOV.U32 R4, RZ, RZ, RZ ;  /* 0x000000ffff047224 */ /* 0x000fe200078e00ff */
[----:B------:R-:W-:Y:S01]  /*0450*/  MOV R0, 0x480 ;  /* 0x0000048000007802 */ /* 0x000fe20000000f00 */
[----:B------:R-:W-:-:S07]  /*0460*/  IMAD.MOV.U32 R3, RZ, RZ, 0x40000000 ;  /* 0x40000000ff037424 */ /* 0x000fce00078e00ff */
[----:B------:R-:W-:Y:S05]  /*0470*/  CALL.REL.NOINC `($_Z12phong_shaderPKdS0_S0_S0_Pdidddd$__internal_accurate_pow) ;  /* 0x0000001c00147944 */ /* 0x000fea0003c00000 */
[----:B------:R-:W-:Y:S05]  /*0480*/  BSYNC.RECONVERGENT B0 ;  /* 0x0000000000007941 */ /* 0x000fea0003800200 */
.L_x_340:
[C---:B------:R-:W-:Y:S01]  /*0490*/  DADD R10, R24.reuse, 2 ;  /* 0x40000000180a7429 */ /* 0x040fe20000000000 */
[----:B------:R-:W-:Y:S01]  /*04a0*/  BSSY.RECONVERGENT B0, `(.L_x_341) ;  /* 0x000000f000007945 */ /* 0x000fe20003800200 */
[----:B------:R-:W-:-:S06]  /*04b0*/  DSETP.NEU.AND P0, PT, R24, RZ, PT ;  /* 0x000000ff1800722a */ /* 0x000fcc0003f0d000 */
[----:B------:R-:W-:Y:S02]  /*04c0*/  FSEL R4, R4, RZ, P0 ;  /* 0x000000ff04047208 */ /* 0x000fe40000000000 */
[----:B------:R-:W-:Y:S02]  /*04d0*/  LOP3.LUT R10, R11, 0x7ff00000, RZ, 0xc0, !PT ;  /* 0x7ff000000b0a7812 */ /* 0x000fe400078ec0ff */
[----:B------:R-:W-:Y:S02]  /*04e0*/  FSEL R5, R3, RZ, P0 ;  /* 0x000000ff03057208 */ /* 0x000fe40000000000 */
[----:B------:R-:W-:-:S13]  /*04f0*/  ISETP.NE.AND P1, PT, R10, 0x7ff00000, PT ;  /* 0x7ff000000a00780c */ /* 0x000fda0003f25270 */
        /* <DEDUP_REMOVED lines=8> */
.L_x_343:
[----:B------:R-:W-:-:S11]  /*0580*/  DADD R4, R24, 2 ;  /* 0x4000000018047429 */ /* 0x000fd60000000000 */
.L_x_342:
[----:B------:R-:W-:Y:S05]  /*0590*/  BSYNC.RECONVERGENT B0 ;  /* 0x0000000000007941 */ /* 0x000fea0003800200 */
.L_x_341:
[----:B------:R-:W0:Y:S01]  /*05a0*/  LDC.64 R20, c[0x0][0x398] ;  /* 0x0000e600ff147b82 */ /* 0x000e220000000a00 */
[----:B------:R-:W2:Y:S04]  /*05b0*/  LDG.E.64 R6, desc[UR36][R6.64+0x10] ;  /* 0x0000102406067981 */ /* 0x000ea8000c1e1b00 */
[----:B0-----:R-:W2:Y:S01]  /*05c0*/  LDG.E.64 R12, desc[UR36][R20.64+0x10] ;  /* 0x00001024140c7981 */ /* 0x001ea2000c1e1b00 */
[----:B------:R-:W-:Y:S01]  /*05d0*/  DADD R10, RZ, R34 ;  /* 0x00000000ff0a7229 */ /* 0x000fe20000000022 */
[----:B------:R-:W-:Y:S01]  /*05e0*/  BSSY.RECONVERGENT B0, `(.L_x_344) ;  /* 0x0000010000007945 */ /* 0x000fe20003800200 */
[----:B------:R-:W-:Y:S01]  /*05f0*/  DSETP.NEU.AND P0, PT, R24, 1, PT ;  /* 0x3ff000001800742a */ /* 0x000fe20003f0d000 */
[----:B------:R-:W-:Y:S01]  /*0600*/  IMAD.MOV.U32 R3, RZ, RZ, 0x40000000 ;  /* 0x40000000ff037424 */ /* 0x000fe200078e00ff */
[----:B------:R-:W-:Y:S01]  /*0610*/  DSETP.NEU.AND P1, PT, R8, 1, PT ;  /* 0x3ff000000800742a */ /* 0x000fe20003f2d000 */
[----:B------:R-:W-:Y:S01]  /*0620*/  MOV R0, 0x6e0 ;  /* 0x000006e000007802 */ /* 0x000fe20000000f00 */
[----:B--2---:R-:W-:-:S02]  /*0630*/  DADD R34, R12, -R6 ;  /* 0x000000000c227229 */ /* 0x004fc40000000806 */
[----:B------:R-:W-:Y:S02]  /*0640*/  FSEL R12, R4, RZ, P0 ;  /* 0x000000ff040c7208 */ /* 0x000fe40000000000 */
[----:B------:R-:W-:Y:S02]  /*0650*/  FSEL R13, R5, 1.875, P0 ;  /* 0x3ff00000050d7808 */ /* 0x000fe40000000000 */
[----:B------:R-:W-:Y:S02]  /*0660*/  FSEL R4, R10, RZ, P1 ;  /* 0x000000ff0a047208 */ /* 0x000fe40000800000 */
[----:B------:R-:W-:Y:S01]  /*0670*/  DADD R14, -RZ, |R34| ;  /* 0x00000000ff0e7229 */ /* 0x000fe20000000522 */
[----:B------:R-:W-:-:S06]  /*0680*/  FSEL R5, R11, 1.875, P1 ;  /* 0x3ff000000b057808 */ /* 0x000fcc0000800000 */
[----:B------:R-:W-:Y:S01]  /*0690*/  DADD R6, R4, R12 ;  /* 0x0000000004067229 */ /* 0x000fe2000000000c */
[----:B------:R-:W-:Y:S02]  /*06a0*/  IMAD.MOV.U32 R4, RZ, RZ, RZ ;  /* 0x000000ffff047224 */ /* 0x000fe400078e00ff */
[----:B------:R-:W-:Y:S02]  /*06b0*/  IMAD.MOV.U32 R12, RZ, RZ, R14 ;  /* 0x000000ffff0c7224 */ /* 0x000fe400078e000e */
[----:B------:R-:W-:-:S07]  /*06c0*/  IMAD.MOV.U32 R5, RZ, RZ, R15 ;  /* 0x000000ffff057224 */ /* 0x000fce00078e000f */
[----:B------:R-:W-:Y:S05]  /*06d0*/  CALL.REL.NOINC `($_Z12phong_shaderPKdS0_S0_S0_Pdidddd$__internal_accurate_pow) ;  /* 0x00000018007c7944 */ /* 0x000fea0003c00000 */
[----:B------:R-:W-:Y:S05]  /*06e0*/  BSYNC.RECONVERGENT B0 ;  /* 0x0000000000007941 */ /* 0x000fea0003800200 */
.L_x_344:
        /* <DEDUP_REMOVED lines=15> */
.L_x_347:
[----:B------:R-:W-:-:S11]  /*07e0*/  DADD R4, R34, 2 ;  /* 0x4000000022047429 */ /* 0x000fd60000000000 */
.L_x_346:
[----:B------:R-:W-:Y:S05]  /*07f0*/  BSYNC.RECONVERGENT B0 ;  /* 0x0000000000007941 */ /* 0x000fea0003800200 */
.L_x_345:
[----:B------:R-:W-:Y:S01]  /*0800*/  DSETP.NEU.AND P0, PT, R34, 1, PT ;  /* 0x3ff000002200742a */ /* 0x000fe20003f0d000 */
[----:B------:R-:W-:Y:S01]  /*0810*/  IMAD.MOV.U32 R12, RZ, RZ, 0x0 ;  /* 0x00000000ff0c7424 */ /* 0x000fe200078e00ff */
[----:B------:R-:W-:Y:S01]  /*0820*/  BSSY.RECONVERGENT B0, `(.L_x_348) ;  /* 0x0000015000007945 */ /* 0x000fe20003800200 */
[----:B------:R-:W-:-:S03]  /*0830*/  IMAD.MOV.U32 R13, RZ, RZ, 0x3fd80000 ;  /* 0x3fd80000ff0d7424 */ /* 0x000fc600078e00ff */
[----:B------:R-:W-:Y:S02]  /*0840*/  FSEL R4, R4, RZ, P0 ;  /* 0x000000ff04047208 */ /* 0x000fe40000000000 */
[----:B------:R-:W-:-:S06]  /*0850*/  FSEL R5, R5, 1.875, P0 ;  /* 0x3ff0000005057808 */ /* 0x000fcc0000000000 */
[----:B------:R-:W-:-:S06]  /*0860*/  DADD R6, R6, R4 ;  /* 0x0000000006067229 */ /* 0x000fcc0000000004 */
[----:B------:R-:W0:Y:S04]  /*0870*/  MUFU.RSQ64H R5, R7 ;  /* 0x0000000700057308 */ /* 0x000e280000001c00 */
[----:B------:R-:W-:-:S05]  /*0880*/  VIADD R4, R7, 0xfcb00000 ;  /* 0xfcb0000007047836 */ /* 0x000fca0000000000 */
        /* <DEDUP_REMOVED lines=12> */
[----:B------:R-:W-:-:S07]  /*0950*/  MOV R0, 0x970 ;  /* 0x0000097000007802 */ /* 0x000fce0000000f00 */
[----:B------:R-:W-:Y:S05]  /*0960*/  CALL.REL.NOINC `($__internal_4_$__cuda_sm20_dsqrt_rn_f64_mediumpath_v1) ;  /* 0x0000001400247944 */ /* 0x000fea0003c00000 */
.L_x_349:
[----:B------:R-:W-:Y:S05]  /*0970*/  BSYNC.RECONVERGENT B0 ;  /* 0x0000000000007941 */ /* 0x000fea0003800200 */
.L_x_348:
        /* <DEDUP_REMOVED lines=20> */
[----:B------:R-:W-:Y:S05]  /*0ac0*/  CALL.REL.NOINC `($__internal_3_$__cuda_sm20_div_rn_f64_full) ;  /* 0x0000000c00547944 */ /* 0x000fea0003c00000 */
[----:B------:R-:W-:Y:S02]  /*0ad0*/  IMAD.MOV.U32 R4, RZ, RZ, R6 ;  /* 0x000000ffff047224 */ /* 0x000fe400078e0006 */
[----:B------:R-:W-:-:S07]  /*0ae0*/  IMAD.MOV.U32 R5, RZ, RZ, R7 ;  /* 0x000000ffff057224 */ /* 0x000fce00078e0007 */
.L_x_351:
[----:B------:R-:W-:Y:S05]  /*0af0*/  BSYNC.RECONVERGENT B0 ;  /* 0x0000000000007941 */ /* 0x000fea0003800200 */
.L_x_350:
[----:B------:R-:W0:Y:S01]  /*0b00*/  MUFU.RCP64H R7, R11 ;  /* 0x0000000b00077308 */ /* 0x000e220000001800 */
[----:B------:R-:W-:Y:S01]  /*0b10*/  IMAD.MOV.U32 R6, RZ, RZ, 0x1 ;  /* 0x00000001ff067424 */ /* 0x000fe200078e00ff */
[----:B------:R1:W-:Y:S01]  /*0b20*/  ST.E.64 desc[UR36][R16.64], R4 ;  /* 0x0000000410007985 */ /* 0x0003e2000c101b24 */
[----:B------:R-:W-:Y:S01]  /*0b30*/  FSETP.GEU.AND P1, PT, |R25|, 6.5827683646048100446e-37, PT ;  /* 0x036000001900780b */ /* 0x000fe20003f2e200 */
[----:B------:R-:W-:Y:S03]  /*0b40*/  BSSY.RECONVERGENT B0, `(.L_x_352) ;  /* 0x0000012000007945 */ /* 0x000fe60003800200 */
        /* <DEDUP_REMOVED lines=10> */
[----:B-1----:R-:W-:Y:S05]  /*0bf0*/  @P0 BRA P1, `(.L_x_353) ;  /* 0x0000000000180947 */ /* 0x002fea0000800000 */
[----:B------:R-:W-:Y:S01]  /*0c00*/  IMAD.MOV.U32 R12, RZ, RZ, R24 ;  /* 0x000000ffff0c7224 */ /* 0x000fe200078e0018 */
[----:B------:R-:W-:Y:S01]  /*0c10*/  MOV R0, 0xc60 ;  /* 0x00000c6000007802 */ /* 0x000fe20000000f00 */
[----:B------:R-:W-:Y:S02]  /*0c20*/  IMAD.MOV.U32 R13, RZ, RZ, R25 ;  /* 0x000000ffff0d7224 */ /* 0x000fe400078e0019 */
[----:B------:R-:W-:Y:S02]  /*0c30*/  IMAD.MOV.U32 R8, RZ, RZ, R10 ;  /* 0x000000ffff087224 */ /* 0x000fe400078e000a */
[----:B------:R-:W-:-:S07]  /*0c40*/  IMAD.MOV.U32 R9, RZ, RZ, R11 ;  /* 0x000000ffff097224 */ /* 0x000fce00078e000b */
[----:B------:R-:W-:Y:S05]  /*0c50*/  CALL.REL.NOINC `($__internal_3_$__cuda_sm20_div_rn_f64_full) ;  /* 0x0000000800f07944 */ /* 0x000fea0003c00000 */
.L_x_353:
[----:B------:R-:W-:Y:S05]  /*0c60*/  BSYNC.RECONVERGENT B0 ;  /* 0x0000000000007941 */ /* 0x000fea0003800200 */
.L_x_352:
        /* <DEDUP_REMOVED lines=22> */
[----:B------:R-:W-:Y:S02]  /*0dd0*/  IMAD.MOV.U32 R8, RZ, RZ, R6 ;  /* 0x000000ffff087224 */ /* 0x000fe400078e0006 */
[----:B------:R-:W-:-:S07]  /*0de0*/  IMAD.MOV.U32 R9, RZ, RZ, R7 ;  /* 0x000000ffff097224 */ /* 0x000fce00078e0007 */
.L_x_355:
[----:B------:R-:W-:Y:S05]  /*0df0*/  BSYNC.RECONVERGENT B0 ;  /* 0x0000000000007941 */ /* 0x000fea0003800200 */
.L_x_354:
[----:B------:R-:W-:Y:S01]  /*0e00*/  MOV R26, 0x0 ;  /* 0x00000000001a7802 */ /* 0x000fe20000000f00 */
[----:B------:R0:W-:Y:S01]  /*0e10*/  ST.E.64 desc[UR36][R16.64+0x10], R8 ;  /* 0x0000100810007985 */ /* 0x0001e2000c101b24 */
[----:B------:R-:W-:Y:S02]  /*0e20*/  IMAD.MOV.U32 R4, RZ, RZ, 0x18 ;  /* 0x00000018ff047424 */ /* 0x000fe400078e00ff */
[----:B------:R0:W1:Y:S01]  /*0e30*/  LDC.64 R6, c[0x4][R26] ;  /* 0x010000001a067b82 */ /* 0x0000620000000a00 */
[----:B------:R-:W-:-:S07]  /*0e40*/  IMAD.MOV.U32 R5, RZ, RZ, RZ ;  /* 0x000000ffff057224 */ /* 0x000fce00078e00ff */
[----:B------:R-:W-:-:S07]  /*0e50*/  LEPC R20, `(.L_x_356) ;  /* 0x000000001014794e */ /* 0x000fce0000000000 */
[----:B01----:R-:W-:Y:S05]  /*0e60*/  CALL.ABS.NOINC R6 ;  /* 0x0000000006007343 */ /* 0x003fea0003c00000 */
.L_x_356:
[----:B------:R-:W2:Y:S01]  /*0e70*/  LDG.E.64 R6, desc[UR36][R22.64] ;  /* 0x0000002416067981 */ /* 0x000ea2000c1e1b00 */
[----:B------:R-:W-:Y:S01]  /*0e80*/  DADD R10, R18, R18 ;  /* 0x00000000120a7229 */ /* 0x000fe20000000012 */
[----:B------:R-:W-:Y:S02]  /*0e90*/  IMAD.MOV.U32 R24, RZ, RZ, R4 ;  /* 0x000000ffff187224 */ /* 0x000fe400078e0004 */
[----:B------:R-:W-:-:S05]  /*0ea0*/  IMAD.MOV.U32 R25, RZ, RZ, R5 ;  /* 0x000000ffff197224 */ /* 0x000fca00078e0005 */
[----:B--2---:R-:W-:-:S07]  /*0eb0*/  DMUL R6, R10, R6 ;  /* 0x000000060a067228 */ /* 0x004fce0000000000 */
[----:B------:R0:W-:Y:S04]  /*0ec0*/  ST.E.64 desc[UR36][R24.64], R6 ;  /* 0x0000000618007985 */ /* 0x0001e8000c101b24 */
[----:B------:R-:W2:Y:S02]  /*0ed0*/  LDG.E.64 R8, desc[UR36][R22.64+0x8] ;  /* 0x0000082416087981 */ /* 0x000ea4000c1e1b00 */
[----:B--2---:R-:W-:-:S07]  /*0ee0*/  DMUL R8, R10, R8 ;  /* 0x000000080a087228 */ /* 0x004fce0000000000 */
[----:B------:R0:W-:Y:S04]  /*0ef0*/  ST.E.64 desc[UR36][R24.64+0x8], R8 ;  /* 0x0000080818007985 */ /* 0x0001e8000c101b24 */
[----:B------:R-:W2:Y:S01]  /*0f00*/  LDG.E.64 R4, desc[UR36][R22.64+0x10] ;  /* 0x0000102416047981 */ /* 0x000ea2000c1e1b00 */
[----:B------:R-:W1:Y:S01]  /*0f10*/  LDC.64 R26, c[0x4][R26] ;  /* 0x010000001a1a7b82 */ /* 0x000e620000000a00 */
[----:B--2---:R-:W-:Y:S01]  /*0f20*/  DMUL R10, R10, R4 ;  /* 0x000000040a0a7228 */ /* 0x004fe20000000000 */
[----:B------:R-:W-:Y:S02]  /*0f30*/  IMAD.MOV.U32 R4, RZ, RZ, 0x18 ;  /* 0x00000018ff047424 */ /* 0x000fe400078e00ff */
[----:B------:R-:W-:-:S04]  /*0f40*/  IMAD.MOV.U32 R5, RZ, RZ, RZ ;  /* 0x000000ffff057224 */ /* 0x000fc800078e00ff */
[----:B-1----:R0:W-:Y:S04]  /*0f50*/  ST.E.64 desc[UR36][R24.64+0x10], R10 ;  /* 0x0000100a18007985 */ /* 0x0021e8000c101b24 */
[----:B------:R-:W-:-:S07]  /*0f60*/  LEPC R20, `(.L_x_357) ;  /* 0x000000001014794e */ /* 0x000fce0000000000 */
[----:B0-----:R-:W-:Y:S05]  /*0f70*/  CALL.ABS.NOINC R26 ;  /* 0x000000001a007343 */ /* 0x001fea0003c00000 */
.L_x_357:
[----:B------:R-:W0:Y:S01]  /*0f80*/  LDC.64 R20, c[0x0][0x390] ;  /* 0x0000e400ff147b82 */ /* 0x000e220000000a00 */
[----:B------:R-:W2:Y:S04]  /*0f90*/  LD.E.64 R6, desc[UR36][R24.64] ;  /* 0x0000002418067980 */ /* 0x000ea8000c101b00 */
[----:B0-----:R-:W2:Y:S01]  /*0fa0*/  LDG.E.64 R8, desc[UR36][R20.64] ;  /* 0x0000002414087981 */ /* 0x001ea2000c1e1b00 */
[----:B------:R-:W-:Y:S02]  /*0fb0*/  IMAD.MOV.U32 R22, RZ, RZ, R4 ;  /* 0x000000ffff167224 */ /* 0x000fe400078e0004 */
[----:B------:R-:W-:Y:S01]  /*0fc0*/  IMAD.MOV.U32 R23, RZ, RZ, R5 ;  /* 0x000000ffff177224 */ /* 0x000fe200078e0005 */
[----:B--2---:R-:W-:-:S07]  /*0fd0*/  DADD R6, R6, -R8 ;  /* 0x0000000006067229 */ /* 0x004fce0000000808 */
[----:B------:R0:W-:Y:S04]  /*0fe0*/  ST.E.64 desc[UR36][R22.64], R6 ;  /* 0x0000000616007985 */ /* 0x0001e8000c101b24 */
[----:B------:R-:W2:Y:S04]  /*0ff0*/  LD.E.64 R4, desc[UR36][R24.64+0x8] ;  /* 0x0000082418047980 */ /* 0x000ea8000c101b00 */
[----:B------:R-:W2:Y:S02]  /*1000*/  LDG.E.64 R8, desc[UR36][R20.64+0x8] ;  /* 0x0000082414087981 */ /* 0x000ea4000c1e1b00 */
[----:B--2---:R-:W-:-:S07]  /*1010*/  DADD R4, R4, -R8 ;  /* 0x0000000004047229 */ /* 0x004fce0000000808 */
[----:B------:R1:W-:Y:S04]  /*1020*/  ST.E.64 desc[UR36][R22.64+0x8], R4 ;  /* 0x0000080416007985 */ /* 0x0003e8000c101b24 */
[----:B------:R-:W2:Y:S04]  /*1030*/  LDG.E.64 R10, desc[UR36][R20.64+0x10] ;  /* 0x00001024140a7981 */ /* 0x000ea8000c1e1b00 */
[----:B------:R-:W2:Y:S02]  /*1040*/  LD.E.64 R8, desc[UR36][R24.64+0x10] ;  /* 0x0000102418087980 */ /* 0x000ea4000c101b00 */
[----:B--2---:R-:W-:-:S07]  /*1050*/  DADD R8, R8, -R10 ;  /* 0x0000000008087229 */ /* 0x004fce000000080a */
[----:B------:R2:W-:Y:S04]  /*1060*/  ST.E.64 desc[UR36][R22.64+0x10], R8 ;  /* 0x0000100816007985 */ /* 0x0005e8000c101b24 */
[----:B------:R-:W3:Y:S04]  /*1070*/  LD.E.64 R10, desc[UR36][R16.64] ;  /* 0x00000024100a7980 */ /* 0x000ee8000c101b00 */
[----:B------:R-:W4:Y:S04]  /*1080*/  LD.E.64 R12, desc[UR36][R16.64+0x8] ;  /* 0x00000824100c7980 */ /* 0x000f28000c101b00 */
[----:B------:R-:W5:Y:S01]  /*1090*/  LD.E.64 R14, desc[UR36][R16.64+0x10] ;  /* 0x00001024100e7980 */ /* 0x000f62000c101b00 */
[----:B------:R-:W-:Y:S01]  /*10a0*/  MOV R26, 0x10 ;  /* 0x00000010001a7802 */ /* 0x000fe20000000f00 */
[----:B------:R-:W-:Y:S01]  /*10b0*/  IMAD.MOV.U32 R0, RZ, RZ, RZ ;  /* 0x000000ffff007224 */ /* 0x000fe200078e00ff */
[----:B---3--:R-:W-:-:S02]  /*10c0*/  DFMA R10, R6, R10, RZ ;  /* 0x0000000a060a722b */ /* 0x008fc400000000ff */
[----:B0-----:R2:W0:Y:S06]  /*10d0*/  LDC.64 R6, c[0x4][R26] ;  /* 0x010000001a067b82 */ /* 0x00142c0000000a00 */
[----:B----4-:R-:W-:Y:S01]  /*10e0*/  DFMA R10, R4, R12, R10 ;  /* 0x0000000c040a722b */ /* 0x010fe2000000000a */
[----:B-1----:R-:W-:Y:S01]  /*10f0*/  IMAD.MOV.U32 R4, RZ, RZ, R24 ;  /* 0x000000ffff047224 */ /* 0x002fe200078e0018 */
[----:B------:R-:W-:Y:S01]  /*1100*/  MOV R5, R25 ;  /* 0x0000001900057202 */ /* 0x000fe20000000f00 */
[----:B------:R-:W-:-:S05]  /*1110*/  IMAD.MOV.U32 R24, RZ, RZ, RZ ;  /* 0x000000ffff187224 */ /* 0x000fca00078e00ff */
[----:B-----5:R-:W-:-:S08]  /*1120*/  DFMA R10, R8, R14, R10 ;  /* 0x0000000e080a722b */ /* 0x020fd0000000000a */
[----:B------:R-:W-:Y:S02]  /*1130*/  DSETP.MAX.AND P0, P1, RZ, R10, PT ;  /* 0x0000000aff00722a */ /* 0x000fe4000390f000 */
[----:B------:R-:W-:-:S04]  /*1140*/  IMAD.MOV.U32 R3, RZ, RZ, R11 ;  /* 0x000000ffff037224 */ /* 0x000fc800078e000b */
[----:B------:R-:W-:Y:S02]  /*1150*/  SEL R24, R24, R10, P0 ;  /* 0x0000000a18187207 */ /* 0x000fe40000000000 */
[----:B------:R-:W-:-:S06]  /*1160*/  FSEL R25, R0, R3, P0 ;  /* 0x0000000300197208 */ /* 0x000fcc0000000000 */
[----:B--2---:R-:W-:-:S07]  /*1170*/  @P1 LOP3.LUT R25, R3, 0x80000, RZ, 0xfc, !PT ;  /* 0x0008000003191812 */ /* 0x004fce00078efcff */
[----:B------:R-:W-:-:S07]  /*1180*/  LEPC R20, `(.L_x_358) ;  /* 0x000000001014794e */ /* 0x000fce0000000000 */
[----:B0-----:R-:W-:Y:S05]  /*1190*/  CALL.ABS.NOINC R6 ;  /* 0x0000000006007343 */ /* 0x001fea0003c00000 */
.L_x_358:
[----:B------:R0:W1:Y:S01]  /*11a0*/  LDC.64 R6, c[0x4][R26] ;  /* 0x010000001a067b82 */ /* 0x0000620000000a00 */
[----:B------:R-:W-:Y:S02]  /*11b0*/  IMAD.MOV.U32 R4, RZ, RZ, R22 ;  /* 0x000000ffff047224 */ /* 0x000fe400078e0016 */
[----:B------:R-:W-:-:S07]  /*11c0*/  IMAD.MOV.U32 R5, RZ, RZ, R23 ;  /* 0x000000ffff057224 */ /* 0x000fce00078e0017 */
[----:B------:R-:W-:-:S07]  /*11d0*/  LEPC R20, `(.L_x_359) ;  /* 0x000000001014794e */ /* 0x000fce0000000000 */
[----:B01----:R-:W-:Y:S05]  /*11e0*/  CALL.ABS.NOINC R6 ;  /* 0x0000000006007343 */ /* 0x003fea0003c00000 */
.L_x_359:
[----:B------:R-:W0:Y:S01]  /*11f0*/  LDC.64 R26, c[0x4][R26] ;  /* 0x010000001a1a7b82 */ /* 0x000e220000000a00 */
[----:B------:R-:W-:Y:S02]  /*1200*/  IMAD.MOV.U32 R4, RZ, RZ, R16 ;  /* 0x000000ffff047224 */ /* 0x000fe400078e0010 */
[----:B------:R-:W-:-:S07]  /*1210*/  IMAD.MOV.U32 R5, RZ, RZ, R17 ;  /* 0x000000ffff057224 */ /* 0x000fce00078e0011 */
[----:B------:R-:W-:-:S07]  /*1220*/  LEPC R20, `(.L_x_360) ;  /* 0x000000001014794e */ /* 0x000fce0000000000 */
[----:B0-----:R-:W-:Y:S05]  /*1230*/  CALL.ABS.NOINC R26 ;  /* 0x000000001a007343 */ /* 0x001fea0003c00000 */
.L_x_360:
[----:B------:R-:W0:Y:S01]  /*1240*/  LDC.64 R4, c[0x0][0x3c8] ;  /* 0x0000f200ff047b82 */ /* 0x000e220000000a00 */
[----:B------:R-:W-:Y:S01]  /*1250*/  DSETP.NEU.AND P2, PT, R24, RZ, PT ;  /* 0x000000ff1800722a */ /* 0x000fe20003f4d000 */
[----:B------:R-:W-:-:S13]  /*1260*/  BSSY.RECONVERGENT B0, `(.L_x_361) ;  /* 0x0000027000007945 */ /* 0x000fda0003800200 */
[----:B------:R-:W1:Y:S01]  /*1270*/  @!P2 LDC.64 R6, c[0x0][0x3c8] ;  /* 0x0000f200ff06ab82 */ /* 0x000e620000000a00 */
[----:B0-----:R-:W-:Y:S02]  /*1280*/  SHF.R.U32.HI R0, RZ, 0x14, R5 ;  /* 0x00000014ff007819 */ /* 0x001fe40000011605 */
[----:B------:R-:W-:Y:S02]  /*1290*/  ISETP.GE.OR P3, PT, R5, RZ, P2 ;  /* 0x000000ff0500720c */ /* 0x000fe40001766670 */
[----:B------:R-:W-:-:S05]  /*12a0*/  LOP3.LUT R0, R0, 0x7ff, RZ, 0xc0, !PT ;  /* 0x000007ff00007812 */ /* 0x000fca00078ec0ff */
[----:B------:R-:W-:-:S05]  /*12b0*/  VIADD R3, R0, 0xfffffc0c ;  /* 0xfffffc0c00037836 */ /* 0x000fca0000000000 */
[CC--:B------:R-:W-:Y:S02]  /*12c0*/  SHF.L.U32 R0, R4.reuse, R3.reuse, RZ ;  /* 0x0000000304007219 */ /* 0x0c0fe400000006ff */
[----:B------:R-:W-:Y:S01]  /*12d0*/  SHF.L.U64.HI R3, R4, R3, R5 ;  /* 0x0000000304037219 */ /* 0x000fe20000010205 */
[----:B------:R-:W-:Y:S01]  /*12e0*/  @!P2 IMAD.MOV.U32 R4, RZ, RZ, RZ ;  /* 0x000000ffff04a224 */ /* 0x000fe200078e00ff */
[----:B------:R-:W-:-:S04]  /*12f0*/  ISETP.NE.U32.AND P0, PT, R0, RZ, PT ;  /* 0x000000ff0000720c */ /* 0x000fc80003f05070 */
[----:B------:R-:W-:-:S04]  /*1300*/  ISETP.NE.AND.EX P0, PT, R3, -0x80000000, PT, P0 ;  /* 0x800000000300780c */ /* 0x000fc80003f05300 */
[----:B------:R-:W-:-:S09]  /*1310*/  PLOP3.LUT P1, PT, P0, PT, PT, 0x8, 0x80 ;  /* 0x000000000080781c */ /* 0x000fd2000072e170 */
[----:B-1----:R-:W-:-:S06]  /*1320*/  @!P2 DSETP.NEU.AND P1, PT, |R6|, 0.5, !P0 ;  /* 0x3fe000000600a42a */ /* 0x002fcc000472d200 */
[----:B------:R-:W-:-:S04]  /*1330*/  @!P2 SEL R5, R25, RZ, P1 ;  /* 0x000000ff1905a207 */ /* 0x000fc80000800000 */
[----:B------:R-:W-:Y:S01]  /*1340*/  @!P3 LOP3.LUT R5, R5, 0x7ff00000, RZ, 0xfc, !PT ;  /* 0x7ff000000505b812 */ /* 0x000fe200078efcff */
[----:B------:R-:W-:Y:S06]  /*1350*/  @!P2 BRA `(.L_x_362) ;  /* 0x00000000005ca947 */ /* 0x000fec0003800000 */
[----:B------:R-:W0:Y:S01]  /*1360*/  LDCU.64 UR4, c[0x0][0x3c8] ;  /* 0x00007900ff0477ac */ /* 0x000e220008000a00 */
[----:B------:R-:W-:Y:S01]  /*1370*/  BSSY.RECONVERGENT B1, `(.L_x_363) ;  /* 0x0000007000017945 */ /* 0x000fe20003800200 */
[----:B------:R-:W-:Y:S01]  /*1380*/  IMAD.MOV.U32 R12, RZ, RZ, R24 ;  /* 0x000000ffff0c7224 */ /* 0x000fe200078e0018 */
[----:B------:R-:W-:Y:S01]  /*1390*/  MOV R0, 0x13e0 ;  /* 0x000013e000007802 */ /* 0x000fe20000000f00 */
[----:B------:R-:W-:Y:S02]  /*13a0*/  IMAD.MOV.U32 R5, RZ, RZ, R25 ;  /* 0x000000ffff057224 */ /* 0x000fe400078e0019 */
[----:B0-----:R-:W-:Y:S02]  /*13b0*/  IMAD.U32 R4, RZ, RZ, UR4 ;  /* 0x00000004ff047e24 */ /* 0x001fe4000f8e00ff */
[----:B------:R-:W-:-:S07]  /*13c0*/  IMAD.U32 R3, RZ, RZ, UR5 ;  /* 0x00000005ff037e24 */ /* 0x000fce000f8e00ff */
[----:B------:R-:W-:Y:S05]  /*13d0*/  CALL.REL.NOINC `($_Z12phong_shaderPKdS0_S0_S0_Pdidddd$__internal_accurate_pow) ;  /* 0x0000000c003c7944 */ /* 0x000fea0003c00000 */
[----:B------:R-:W-:Y:S05]  /*13e0*/  BSYNC.RECONVERGENT B1 ;  /* 0x0000000000017941 */ /* 0x000fea0003800200 */
.L_x_363:
[----:B------:R-:W0:Y:S01]  /*13f0*/  LDCU.64 UR4, c[0x0][0x3c8] ;  /* 0x00007900ff0477ac */ /* 0x000e220008000a00 */
[----:B------:R-:W-:Y:S01]  /*1400*/  IMAD.MOV.U32 R5, RZ, RZ, R3 ;  /* 0x000000ffff057224 */ /* 0x000fe200078e0003 */
[----:B------:R-:W-:-:S05]  /*1410*/  ISETP.GE.AND P2, PT, R25, RZ, PT ;  /* 0x000000ff1900720c */ /* 0x000fca0003f46270 */
[----:B------:R-:W-:-:S10]  /*1420*/  DADD R10, -RZ, -R4 ;  /* 0x00000000ff0a7229 */ /* 0x000fd40000000904 */
[-C--:B------:R-:W-:Y:S01]  /*1430*/  FSEL R5, R10, R4.reuse, P1 ;  /* 0x000000040a057208 */ /* 0x080fe20000800000 */
[----:B0-----:R-:W-:Y:S01]  /*1440*/  IMAD.U32 R6, RZ, RZ, UR4 ;  /* 0x00000004ff067e24 */ /* 0x001fe2000f8e00ff */
[-C--:B------:R-:W-:Y:S01]  /*1450*/  FSEL R10, R11, R3.reuse, P1 ;  /* 0x000000030b0a7208 */ /* 0x080fe20000800000 */
[----:B------:R-:W-:Y:S01]  /*1460*/  IMAD.U32 R7, RZ, RZ, UR5 ;  /* 0x00000005ff077e24 */ /* 0x000fe2000f8e00ff */
[----:B------:R-:W-:Y:S02]  /*1470*/  FSEL R4, R5, R4, !P2 ;  /* 0x0000000405047208 */ /* 0x000fe40005000000 */
[----:B------:R-:W-:Y:S01]  /*1480*/  FSEL R5, R10, R3, !P2 ;  /* 0x000000030a057208 */ /* 0x000fe20005000000 */
[----:B------:R-:W0:Y:S02]  /*1490*/  FRND.F64.TRUNC R8, R6 ;  /* 0x0000000600087313 */ /* 0x000e24000030d800 */
[----:B0-----:R-:W-:-:S14]  /*14a0*/  DSETP.NEU.AND P0, PT, R8, R6, PT ;  /* 0x000000060800722a */ /* 0x001fdc0003f0d000 */
[----:B------:R-:W-:Y:S02]  /*14b0*/  @P0 FSEL R4, R4, RZ, P2 ;  /* 0x000000ff04040208 */ /* 0x000fe40001000000 */
[----:B------:R-:W-:-:S07]  /*14c0*/  @P0 FSEL R5, R5, -QNAN , P2 ;  /* 0xfff8000005050808 */ /* 0x000fce0001000000 */
.L_x_362:
[----:B------:R-:W-:Y:S05]  /*14d0*/  BSYNC.RECONVERGENT B0 ;  /* 0x0000000000007941 */ /* 0x000fea0003800200 */
.L_x_361:
[----:B------:R-:W-:Y:S01]  /*14e0*/  DADD R8, R24, R6 ;  /* 0x0000000018087229 */ /* 0x000fe20000000006 */
[----:B------:R-:W-:Y:S09]  /*14f0*/  BSSY.RECONVERGENT B0, `(.L_x_364) ;  /* 0x000001c000007945 */ /* 0x000ff20003800200 */
[----:B------:R-:W-:-:S04]  /*1500*/  LOP3.LUT R8, R9, 0x7ff00000, RZ, 0xc0, !PT ;  /* 0x7ff0000009087812 */ /* 0x000fc800078ec0ff */
[----:B------:R-:W-:-:S13]  /*1510*/  ISETP.NE.AND P0, PT, R8, 0x7ff00000, PT ;  /* 0x7ff000000800780c */ /* 0x000fda0003f05270 */
[----:B------:R-:W-:Y:S05]  /*1520*/  @P0 BRA `(.L_x_365) ;  /* 0x0000000000600947 */ /* 0x000fea0003800000 */
[----:B------:R-:W-:-:S14]  /*1530*/  DSETP.NAN.AND P0, PT, R6, R6, PT ;  /* 0x000000060600722a */ /* 0x000fdc0003f08000 */
[----:B------:R-:W-:Y:S01]  /*1540*/  @P0 DADD R4, R24, R6 ;  /* 0x0000000018040229 */ /* 0x000fe20000000006 */
[----:B------:R-:W-:Y:S10]  /*1550*/  @P0 BRA `(.L_x_365) ;  /* 0x0000000000540947 */ /* 0x000ff40003800000 */
[----:B------:R-:W-:-:S14]  /*1560*/  DSETP.NEU.AND P2, PT, |R6|, +INF , PT ;  /* 0x7ff000000600742a */ /* 0x000fdc0003f4d200 */
[----:B------:R-:W0:Y:S01]  /*1570*/  @!P2 LDC R0, c[0x0][0x3cc] ;  /* 0x0000f300ff00ab82 */ /* 0x000e220000000800 */
[----:B------:R-:W-:Y:S01]  /*1580*/  @!P2 DSETP.GT.AND P0, PT, R24, 1, PT ;  /* 0x3ff000001800a42a */ /* 0x000fe20003f04000 */
[----:B------:R-:W-:Y:S01]  /*1590*/  @!P2 IMAD.MOV.U32 R4, RZ, RZ, RZ ;  /* 0x000000ffff04a224 */ /* 0x000fe200078e00ff */
[----:B0-----:R-:W-:-:S04]  /*15a0*/  ISETP.GE.OR P3, PT, R0, RZ, P2 ;  /* 0x000000ff0000720c */ /* 0x001fc80001766670 */
[----:B------:R-:W-:-:S09]  /*15b0*/  @!P2 SEL R0, RZ, 0x7ff00000, !P0 ;  /* 0x7ff00000ff00a807 */ /* 0x000fd20004000000 */
[----:B------:R-:W-:-:S05]  /*15c0*/  @!P3 LOP3.LUT R0, R0, 0x7ff00000, RZ, 0x3c, !PT ;  /* 0x7ff000000000b812 */ /* 0x000fca00078e3cff */
[----:B------:R-:W-:Y:S01]  /*15d0*/  @!P2 IMAD.MOV.U32 R5, RZ, RZ, R0 ;  /* 0x000000ffff05a224 */ /* 0x000fe200078e0000 */
[----:B------:R-:W-:Y:S06]  /*15e0*/  @!P2 BRA `(.L_x_365) ;  /* 0x000000000030a947 */ /* 0x000fec0003800000 */
[----:B------:R-:W-:-:S14]  /*15f0*/  DSETP.NEU.AND P0, PT, R24, +INF , PT ;  /* 0x7ff000001800742a */ /* 0x000fdc0003f0d000 */
[----:B------:R-:W-:Y:S05]  /*1600*/  @P0 BRA `(.L_x_365) ;  /* 0x0000000000280947 */ /* 0x000fea0003800000 */
[----:B------:R-:W0:Y:S01]  /*1610*/  LDC R0, c[0x0][0x3cc] ;  /* 0x0000f300ff007b82 */ /* 0x000e220000000800 */
[----:B------:R-:W-:Y:S01]  /*1620*/  ISETP.GE.AND P2, PT, R25, RZ, PT ;  /* 0x000000ff1900720c */ /* 0x000fe20003f46270 */
[----:B------:R-:W-:Y:S01]  /*1630*/  IMAD.MOV.U32 R4, RZ, RZ, RZ ;  /* 0x000000ffff047224 */ /* 0x000fe200078e00ff */
[C---:B0-----:R-:W-:Y:S02]  /*1640*/  ISETP.GE.AND P0, PT, R0.reuse, RZ, PT ;  /* 0x000000ff0000720c */ /* 0x041fe40003f06270 */
[----:B------:R-:W-:Y:S02]  /*1650*/  LOP3.LUT R0, R0, 0x7fffffff, RZ, 0xc0, !PT ;  /* 0x7fffffff00007812 */ /* 0x000fe400078ec0ff */
[----:B------:R-:W-:Y:S02]  /*1660*/  SEL R5, RZ, 0x7ff00000, !P0 ;  /* 0x7ff00000ff057807 */ /* 0x000fe40004000000 */
[----:B------:R-:W-:-:S03]  /*1670*/  ISETP.NE.AND P0, PT, R0, 0x3fe00000, PT ;  /* 0x3fe000000000780c */ /* 0x000fc60003f05270 */
[----:B------:R-:W-:-:S05]  /*1680*/  VIADD R0, R5, 0x80000000 ;  /* 0x8000000005007836 */ /* 0x000fca0000000000 */
[----:B------:R-:W-:-:S04]  /*1690*/  SEL R0, R0, R5, P0 ;  /* 0x0000000500007207 */ /* 0x000fc80000000000 */
[----:B------:R-:W-:-:S07]  /*16a0*/  @!P2 SEL R5, R0, R5, P1 ;  /* 0x000000050005a207 */ /* 0x000fce0000800000 */
.L_x_365:
[----:B------:R-:W-:Y:S05]  /*16b0*/  BSYNC.RECONVERGENT B0 ;  /* 0x0000000000007941 */ /* 0x000fea0003800200 */
.L_x_364:
[----:B------:R-:W0:Y:S01]  /*16c0*/  LDC.64 R12, c[0x0][0x3b0] ;  /* 0x0000ec00ff0c7b82 */ /* 0x000e220000000a00 */
[----:B------:R-:W-:Y:S01]  /*16d0*/  DSETP.MAX.AND P1, P2, RZ, R18, PT ;  /* 0x00000012ff00722a */ /* 0x000fe20003a2f000 */
[----:B------:R-:W-:Y:S01]  /*16e0*/  IMAD.MOV.U32 R3, RZ, RZ, R19 ;  /* 0x000000ffff037224 */ /* 0x000fe200078e0013 */
[----:B------:R-:W1:Y:S01]  /*16f0*/  LDCU.64 UR4, c[0x0][0x3c0] ;  /* 0x00007800ff0477ac */ /* 0x000e620008000a00 */
[----:B------:R-:W-:Y:S01]  /*1700*/  IMAD.MOV.U32 R0, RZ, RZ, RZ ;  /* 0x000000ffff007224 */ /* 0x000fe200078e00ff */
[----:B------:R-:W-:Y:S01]  /*1710*/  DSETP.NEU.AND P0, PT, R24, 1, PT ;  /* 0x3ff000001800742a */ /* 0x000fe20003f0d000 */
[----:B------:R-:W-:Y:S02]  /*1720*/  IMAD.MOV.U32 R8, RZ, RZ, RZ ;  /* 0x000000ffff087224 */ /* 0x000fe400078e00ff */
[----:B------:R-:W0:Y:S01]  /*1730*/  LDC.64 R10, c[0x0][0x3b8] ;  /* 0x0000ee00ff0a7b82 */ /* 0x000e220000000a00 */
[----:B------:R-:W-:Y:S02]  /*1740*/  FSEL R9, R0, R3, P1 ;  /* 0x0000000300097208 */ /* 0x000fe40000800000 */
[----:B------:R-:W-:Y:S01]  /*1750*/  SEL R8, R8, R18, P1 ;  /* 0x0000001208087207 */ /* 0x000fe20000800000 */
[----:B------:R-:W-:Y:S01]  /*1760*/  DSETP.NEU.AND P1, PT, R6, RZ, PT ;  /* 0x000000ff0600722a */ /* 0x000fe20003f2d000 */
[----:B------:R-:W-:-:S02]  /*1770*/  FSEL R4, R4, RZ, P0 ;  /* 0x000000ff04047208 */ /* 0x000fc40000000000 */
[----:B------:R-:W-:Y:S01]  /*1780*/  @P2 LOP3.LUT R9, R3, 0x80000, RZ, 0xfc, !PT ;  /* 0x0008000003092812 */ /* 0x000fe200078efcff */
[----:B------:R-:W2:Y:S01]  /*1790*/  LDC.64 R14, c[0x0][0x3a0] ;  /* 0x0000e800ff0e7b82 */ /* 0x000ea20000000a00 */
[----:B------:R-:W-:Y:S02]  /*17a0*/  FSEL R5, R5, 1.875, P0 ;  /* 0x3ff0000005057808 */ /* 0x000fe40000000000 */
[----:B------:R-:W-:Y:S02]  /*17b0*/  FSEL R4, R4, RZ, P1 ;  /* 0x000000ff04047208 */ /* 0x000fe40000800000 */
[----:B------:R-:W-:Y:S01]  /*17c0*/  FSEL R5, R5, 1.875, P1 ;  /* 0x3ff0000005057808 */ /* 0x000fe20000800000 */
[----:B0-----:R-:W-:-:S08]  /*17d0*/  DFMA R8, R8, R10, R12 ;  /* 0x0000000a0808722b */ /* 0x001fd0000000000c */
[----:B-1----:R-:W-:Y:S01]  /*17e0*/  DFMA R8, R4, UR4, R8 ;  /* 0x0000000404087c2b */ /* 0x002fe20008000008 */
[----:B--2---:R-:W-:-:S06]  /*17f0*/  IMAD.WIDE R2, R2, 0x8, R14 ;  /* 0x0000000802027825 */ /* 0x004fcc00078e020e */
[----:B------:R-:W-:Y:S01]  /*1800*/  STG.E.64 desc[UR36][R2.64], R8 ;  /* 0x0000000802007986 */ /* 0x000fe2000c101b24 */
[----:B------:R-:W-:Y:S05]  /*1810*/  EXIT ;  /* 0x000000000000794d */ /* 0x000fea0003800000 */
        .weak           $__internal_3_$__cuda_sm20_div_rn_f64_full
        .type           $__internal_3_$__cuda_sm20_div_rn_f64_full,@function
        .size           $__internal_3_$__cuda_sm20_div_rn_f64_full,($__internal_4_$__cuda_sm20_dsqrt_rn_f64_mediumpath_v1 - $__internal_3_$__cuda_sm20_div_rn_f64_full)
$__internal_3_$__cuda_sm20_div_rn_f64_full:
[C---:B------:R-:W-:Y:S01]  /*1820*/  FSETP.GEU.AND P0, PT, |R9|.reuse, 1.469367938527859385e-39, PT ;  /* 0x001000000900780b */ /* 0x040fe20003f0e200 */
[----:B------:R-:W-:Y:S01]  /*1830*/  IMAD.MOV.U32 R20, RZ, RZ, 0x1 ;  /* 0x00000001ff147424 */ /* 0x000fe200078e00ff */
[----:B------:R-:W-:Y:S01]  /*1840*/  LOP3.LUT R6, R9, 0x800fffff, RZ, 0xc0, !PT ;  /* 0x800fffff09067812 */ /* 0x000fe200078ec0ff */
[----:B------:R-:W-:Y:S01]  /*1850*/  BSSY.RECONVERGENT B1, `(.L_x_366) ;  /* 0x0000055000017945 */ /* 0x000fe20003800200 */
[C---:B------:R-:W-:Y:S02]  /*1860*/  FSETP.GEU.AND P2, PT, |R13|.reuse, 1.469367938527859385e-39, PT ;  /* 0x001000000d00780b */ /* 0x040fe40003f4e200 */
[----:B------:R-:W-:Y:S02]  /*1870*/  LOP3.LUT R7, R6, 0x3ff00000, RZ, 0xfc, !PT ;  /* 0x3ff0000006077812 */ /* 0x000fe400078efcff */
[----:B------:R-:W-:Y:S02]  /*1880*/  MOV R6, R8 ;  /* 0x0000000800067202 */ /* 0x000fe40000000f00 */
[----:B------:R-:W-:-:S02]  /*1890*/  LOP3.LUT R14, R13, 0x7ff00000, RZ, 0xc0, !PT ;  /* 0x7ff000000d0e7812 */ /* 0x000fc400078ec0ff */
[C---:B------:R-:W-:Y:S01]  /*18a0*/  LOP3.LUT R15, R9.reuse, 0x7ff00000, RZ, 0xc0, !PT ;  /* 0x7ff00000090f7812 */ /* 0x040fe200078ec0ff */
[----:B------:R-:W-:Y:S02]  /*18b0*/  @!P0 DMUL R6, R8, 8.98846567431157953865e+307 ;  /* 0x7fe0000008068828 */ /* 0x000fe40000000000 */
[----:B------:R-:W-:Y:S01]  /*18c0*/  IMAD.MOV.U32 R30, RZ, RZ, R14 ;  /* 0x000000ffff1e7224 */ /* 0x000fe200078e000e */
[C---:B------:R-:W-:Y:S01]  /*18d0*/  ISETP.GE.U32.AND P1, PT, R14.reuse, R15, PT ;  /* 0x0000000f0e00720c */ /* 0x040fe20003f26070 */
[----:B------:R-:W-:Y:S01]  /*18e0*/  IMAD.MOV.U32 R31, RZ, RZ, R15 ;  /* 0x000000ffff1f7224 */ /* 0x000fe200078e000f */
[----:B------:R-:W-:Y:S01]  /*18f0*/  @!P2 LOP3.LUT R3, R9, 0x7ff00000, RZ, 0xc0, !PT ;  /* 0x7ff000000903a812 */ /* 0x000fe200078ec0ff */
[----:B------:R-:W0:Y:S03]  /*1900*/  MUFU.RCP64H R21, R7 ;  /* 0x0000000700157308 */ /* 0x000e260000001800 */
[----:B------:R-:W-:Y:S01]  /*1910*/  @!P2 ISETP.GE.U32.AND P3, PT, R14, R3, PT ;  /* 0x000000030e00a20c */ /* 0x000fe20003f66070 */
[----:B------:R-:W-:Y:S01]  /*1920*/  IMAD.MOV.U32 R3, RZ, RZ, 0x1ca00000 ;  /* 0x1ca00000ff037424 */ /* 0x000fe200078e00ff */
[----:B------:R-:W-:-:S04]  /*1930*/  @!P0 LOP3.LUT R31, R7, 0x7ff00000, RZ, 0xc0, !PT ;  /* 0x7ff00000071f8812 */ /* 0x000fc800078ec0ff */
[----:B------:R-:W-:-:S04]  /*1940*/  @!P2 SEL R27, R3, 0x63400000, !P3 ;  /* 0x63400000031ba807 */ /* 0x000fc80005800000 */
[----:B------:R-:W-:Y:S01]  /*1950*/  @!P2 LOP3.LUT R28, R27, 0x80000000, R13, 0xf8, !PT ;  /* 0x800000001b1ca812 */ /* 0x000fe200078ef80d */
[----:B0-----:R-:W-:-:S03]  /*1960*/  DFMA R4, R20, -R6, 1 ;  /* 0x3ff000001404742b */ /* 0x001fc60000000806 */
[----:B------:R-:W-:Y:S01]  /*1970*/  @!P2 LOP3.LUT R29, R28, 0x100000, RZ, 0xfc, !PT ;  /* 0x001000001c1da812 */ /* 0x000fe200078efcff */
[----:B------:R-:W-:-:S04]  /*1980*/  @!P2 IMAD.MOV.U32 R28, RZ, RZ, RZ ;  /* 0x000000ffff1ca224 */ /* 0x000fc800078e00ff */
[----:B------:R-:W-:-:S08]  /*1990*/  DFMA R4, R4, R4, R4 ;  /* 0x000000040404722b */ /* 0x000fd00000000004 */
[----:B------:R-:W-:Y:S01]  /*19a0*/  DFMA R20, R20, R4, R20 ;  /* 0x000000041414722b */ /* 0x000fe20000000014 */
[----:B------:R-:W-:Y:S01]  /*19b0*/  SEL R5, R3, 0x63400000, !P1 ;  /* 0x6340000003057807 */ /* 0x000fe20004800000 */
[----:B------:R-:W-:-:S03]  /*19c0*/  IMAD.MOV.U32 R4, RZ, RZ, R12 ;  /* 0x000000ffff047224 */ /* 0x000fc600078e000c */
[----:B------:R-:W-:-:S03]  /*19d0*/  LOP3.LUT R5, R5, 0x800fffff, R13, 0xf8, !PT ;  /* 0x800fffff05057812 */ /* 0x000fc600078ef80d */
[----:B------:R-:W-:-:S03]  /*19e0*/  DFMA R26, R20, -R6, 1 ;  /* 0x3ff00000141a742b */ /* 0x000fc60000000806 */
[----:B------:R-:W-:-:S05]  /*19f0*/  @!P2 DFMA R4, R4, 2, -R28 ;  /* 0x400000000404a82b */ /* 0x000fca000000081c */
[----:B------:R-:W-:-:S05]  /*1a00*/  DFMA R20, R20, R26, R20 ;  /* 0x0000001a1414722b */ /* 0x000fca0000000014 */
[----:B------:R-:W-:-:S03]  /*1a10*/  @!P2 LOP3.LUT R30, R5, 0x7ff00000, RZ, 0xc0, !PT ;  /* 0x7ff00000051ea812 */ /* 0x000fc600078ec0ff */
[----:B------:R-:W-:Y:S02]  /*1a20*/  DMUL R26, R20, R4 ;  /* 0x00000004141a7228 */ /* 0x000fe40000000000 */
[----:B------:R-:W-:-:S05]  /*1a30*/  VIADD R15, R30, 0xffffffff ;  /* 0xffffffff1e0f7836 */ /* 0x000fca0000000000 */
[----:B------:R-:W-:Y:S01]  /*1a40*/  ISETP.GT.U32.AND P0, PT, R15, 0x7feffffe, PT ;  /* 0x7feffffe0f00780c */ /* 0x000fe20003f04070 */
[----:B------:R-:W-:Y:S01]  /*1a50*/  VIADD R15, R31, 0xffffffff ;  /* 0xffffffff1f0f7836 */ /* 0x000fe20000000000 */
[----:B------:R-:W-:-:S04]  /*1a60*/  DFMA R28, R26, -R6, R4 ;  /* 0x800000061a1c722b */ /* 0x000fc80000000004 */
[----:B------:R-:W-:-:S04]  /*1a70*/  ISETP.GT.U32.OR P0, PT, R15, 0x7feffffe, P0 ;  /* 0x7feffffe0f00780c */ /* 0x000fc80000704470 */
[----:B------:R-:W-:-:S09]  /*1a80*/  DFMA R20, R20, R28, R26 ;  /* 0x0000001c1414722b */ /* 0x000fd2000000001a */
        /* <DEDUP_REMOVED lines=28> */
.L_x_367:
        /* <DEDUP_REMOVED lines=16> */
.L_x_370:
[----:B------:R-:W-:Y:S01]  /*1d50*/  LOP3.LUT R15, R9, 0x80000, RZ, 0xfc, !PT ;  /* 0x00080000090f7812 */ /* 0x000fe200078efcff */
[----:B------:R-:W-:Y:S01]  /*1d60*/  IMAD.MOV.U32 R14, RZ, RZ, R8 ;  /* 0x000000ffff0e7224 */ /* 0x000fe200078e0008 */
[----:B------:R-:W-:Y:S06]  /*1d70*/  BRA `(.L_x_368) ;  /* 0x0000000000087947 */ /* 0x000fec0003800000 */
.L_x_369:
[----:B------:R-:W-:Y:S01]  /*1d80*/  LOP3.LUT R15, R13, 0x80000, RZ, 0xfc, !PT ;  /* 0x000800000d0f7812 */ /* 0x000fe200078efcff */
[----:B------:R-:W-:-:S07]  /*1d90*/  IMAD.MOV.U32 R14, RZ, RZ, R12 ;  /* 0x000000ffff0e7224 */ /* 0x000fce00078e000c */
.L_x_368:
[----:B------:R-:W-:Y:S05]  /*1da0*/  BSYNC.RECONVERGENT B1 ;  /* 0x0000000000017941 */ /* 0x000fea0003800200 */
.L_x_366:
[----:B------:R-:W-:Y:S01]  /*1db0*/  MOV R4, R0 ;  /* 0x0000000000047202 */ /* 0x000fe20000000f00 */
[----:B------:R-:W-:Y:S02]  /*1dc0*/  IMAD.MOV.U32 R5, RZ, RZ, 0x0 ;  /* 0x00000000ff057424 */ /* 0x000fe400078e00ff */
[----:B------:R-:W-:Y:S02]  /*1dd0*/  IMAD.MOV.U32 R6, RZ, RZ, R14 ;  /* 0x000000ffff067224 */ /* 0x000fe400078e000e */
[----:B------:R-:W-:Y:S01]  /*1de0*/  IMAD.MOV.U32 R7, RZ, RZ, R15 ;  /* 0x000000ffff077224 */ /* 0x000fe200078e000f */
[----:B------:R-:W-:Y:S06]  /*1df0*/  RET.REL.NODEC R4 `(_Z12phong_shaderPKdS0_S0_S0_Pdidddd) ;  /* 0xffffffe004807950 */ /* 0x000fec0003c3ffff */
        .weak           $__internal_4_$__cuda_sm20_dsqrt_rn_f64_mediumpath_v1
        .type           $__internal_4_$__cuda_sm20_dsqrt_rn_f64_mediumpath_v1,@function
        .size           $__internal_4_$__cuda_sm20_dsqrt_rn_f64_mediumpath_v1,($_Z12phong_shaderPKdS0_S0_S0_Pdidddd$__internal_accurate_pow - $__internal_4_$__cuda_sm20_dsqrt_rn_f64_mediumpath_v1)
$__internal_4_$__cuda_sm20_dsqrt_rn_f64_mediumpath_v1:
[----:B------:R-:W-:Y:S01]  /*1e00*/  ISETP.GE.U32.AND P0, PT, R4, -0x3400000, PT ;  /* 0xfcc000000400780c */ /* 0x000fe20003f06070 */
[----:B------:R-:W-:Y:S01]  /*1e10*/  BSSY.RECONVERGENT B1, `(.L_x_371) ;  /* 0x0000026000017945 */ /* 0x000fe20003800200 */
[----:B------:R-:W-:Y:S02]  /*1e20*/  IMAD.MOV.U32 R12, RZ, RZ, R14 ;  /* 0x000000ffff0c7224 */ /* 0x000fe400078e000e */
[----:B------:R-:W-:Y:S02]  /*1e30*/  IMAD.MOV.U32 R4, RZ, RZ, R26 ;  /* 0x000000ffff047224 */ /* 0x000fe400078e001a */
[----:B------:R-:W-:-:S07]  /*1e40*/  IMAD.MOV.U32 R5, RZ, RZ, R27 ;  /* 0x000000ffff057224 */ /* 0x000fce00078e001b */
[----:B------:R-:W-:Y:S05]  /*1e50*/  @!P0 BRA `(.L_x_372) ;  /* 0x0000000000208947 */ /* 0x000fea0003800000 */
[----:B------:R-:W-:-:S10]  /*1e60*/  DFMA.RM R4, R4, R12, R20 ;  /* 0x0000000c0404722b */ /* 0x000fd40000004014 */
[----:B------:R-:W-:-:S05]  /*1e70*/  IADD3 R10, P0, PT, R4, 0x1, RZ ;  /* 0x00000001040a7810 */ /* 0x000fca0007f1e0ff */
[----:B------:R-:W-:-:S06]  /*1e80*/  IMAD.X R11, RZ, RZ, R5, P0 ;  /* 0x000000ffff0b7224 */ /* 0x000fcc00000e0605 */
[----:B------:R-:W-:-:S08]  /*1e90*/  DFMA.RP R6, -R4, R10, R6 ;  /* 0x0000000a0406722b */ /* 0x000fd00000008106 */
[----:B------:R-:W-:-:S06]  /*1ea0*/  DSETP.GT.AND P0, PT, R6, RZ, PT ;  /* 0x000000ff0600722a */ /* 0x000fcc0003f04000 */
[----:B------:R-:W-:Y:S02]  /*1eb0*/  FSEL R4, R10, R4, P0 ;  /* 0x000000040a047208 */ /* 0x000fe40000000000 */
[----:B------:R-:W-:Y:S01]  /*1ec0*/  FSEL R5, R11, R5, P0 ;  /* 0x000000050b057208 */ /* 0x000fe20000000000 */
[----:B------:R-:W-:Y:S06]  /*1ed0*/  BRA `(.L_x_373) ;  /* 0x0000000000647947 */ /* 0x000fec0003800000 */
.L_x_372:
        /* <DEDUP_REMOVED lines=9> */
[----:B------:R-:W-:Y:S02]  /*1f70*/  IMAD.MOV.U32 R12, RZ, RZ, 0x0 ;  /* 0x00000000ff0c7424 */ /* 0x000fe400078e00ff */
[----:B------:R-:W-:Y:S02]  /*1f80*/  IMAD.MOV.U32 R6, RZ, RZ, RZ ;  /* 0x000000ffff067224 */ /* 0x000fe400078e00ff */
[----:B------:R-:W-:Y:S01]  /*1f90*/  IMAD.MOV.U32 R13, RZ, RZ, 0x3fd80000 ;  /* 0x3fd80000ff0d7424 */ /* 0x000fe200078e00ff */
[----:B------:R-:W0:Y:S03]  /*1fa0*/  MUFU.RSQ64H R7, R5 ;  /* 0x0000000500077308 */ /* 0x000e260000001c00 */
        /* <DEDUP_REMOVED lines=11> */
.L_x_374:
[----:B------:R-:W-:-:S11]  /*2060*/  DADD R4, R6, R6 ;  /* 0x0000000006047229 */ /* 0x000fd60000000006 */
.L_x_373:
[----:B------:R-:W-:Y:S05]  /*2070*/  BSYNC.RECONVERGENT B1 ;  /* 0x0000000000017941 */ /* 0x000fea0003800200 */
.L_x_371:
[----:B------:R-:W-:Y:S02]  /*2080*/  IMAD.MOV.U32 R10, RZ, RZ, R4 ;  /* 0x000000ffff0a7224 */ /* 0x000fe400078e0004 */
[----:B------:R-:W-:Y:S02]  /*2090*/  IMAD.MOV.U32 R11, RZ, RZ, R5 ;  /* 0x000000ffff0b7224 */ /* 0x000fe400078e0005 */
[----:B------:R-:W-:Y:S02]  /*20a0*/  IMAD.MOV.U32 R4, RZ, RZ, R0 ;  /* 0x000000ffff047224 */ /* 0x000fe400078e0000 */
[----:B------:R-:W-:-:S04]  /*20b0*/  IMAD.MOV.U32 R5, RZ, RZ, 0x0 ;  /* 0x00000000ff057424 */ /* 0x000fc800078e00ff */
[----:B------:R-:W-:Y:S05]  /*20c0*/  RET.REL.NODEC R4 `(_Z12phong_shaderPKdS0_S0_S0_Pdidddd) ;  /* 0xffffffdc04cc7950 */ /* 0x000fea0003c3ffff */
        .type           $_Z12phong_shaderPKdS0_S0_S0_Pdidddd$__internal_accurate_pow,@function
        .size           $_Z12phong_shaderPKdS0_S0_S0_Pdidddd$__internal_accurate_pow,(.L_x_456 - $_Z12phong_shaderPKdS0_S0_S0_Pdidddd$__internal_accurate_pow)
$_Z12phong_shaderPKdS0_S0_S0_Pdidddd$__internal_accurate_pow:
[----:B------:R-:W-:Y:S01]  /*20d0*/  ISETP.GT.U32.AND P0, PT, R5, 0xfffff, PT ;  /* 0x000fffff0500780c */ /* 0x000fe20003f04070 */
[--C-:B------:R-:W-:Y:S01]  /*20e0*/  IMAD.MOV.U32 R13, RZ, RZ, R5.reuse ;  /* 0x000000ffff0d7224 */ /* 0x100fe200078e0005 */
[----:B------:R-:W-:Y:S01]  /*20f0*/  UMOV UR4, 0x7d2cafe2 ;  /* 0x7d2cafe200047882 */ /* 0x000fe20000000000 */
[----:B------:R-:W-:Y:S01]  /*2100*/  IMAD.MOV.U32 R14, RZ, RZ, R12 ;  /* 0x000000ffff0e7224 */ /* 0x000fe200078e000c */
[----:B------:R-:W-:Y:S01]  /*2110*/  UMOV UR5, 0x3eb0f5ff ;  /* 0x3eb0f5ff00057882 */ /* 0x000fe20000000000 */
[----:B------:R-:W-:Y:S01]  /*2120*/  IMAD.MOV.U32 R20, RZ, RZ, 0x41ad3b5a ;  /* 0x41ad3b5aff147424 */ /* 0x000fe200078e00ff */
[----:B------:R-:W-:Y:S01]  /*2130*/  SHF.R.U32.HI R5, RZ, 0x14, R5 ;  /* 0x00000014ff057819 */ /* 0x000fe20000011605 */
[----:B------:R-:W-:Y:S01]  /*2140*/  IMAD.MOV.U32 R21, RZ, RZ, 0x3ed0f5d2 ;  /* 0x3ed0f5d2ff157424 */ /* 0x000fe200078e00ff */
[----:B------:R-:W-:Y:S01]  /*2150*/  UMOV UR6, 0x3b39803f ;  /* 0x3b39803f00067882 */ /* 0x000fe20000000000 */
[----:B------:R-:W-:-:S04]  /*2160*/  UMOV UR7, 0x3c7abc9e ;  /* 0x3c7abc9e00077882 */ /* 0x000fc80000000000 */
[----:B------:R-:W-:Y:S01]  /*2170*/  @!P0 DMUL R10, R12, 1.80143985094819840000e+16 ;  /* 0x435000000c0a8828 */ /* 0x000fe20000000000 */
[----:B------:R-:W-:-:S09]  /*2180*/  MOV R12, RZ ;  /* 0x000000ff000c7202 */ /* 0x000fd20000000f00 */
[----:B------:R-:W-:Y:S01]  /*2190*/  @!P0 IMAD.MOV.U32 R13, RZ, RZ, R11 ;  /* 0x000000ffff0d8224 */ /* 0x000fe200078e000b */
[----:B------:R-:W-:Y:S01]  /*21a0*/  @!P0 LEA.HI R5, R11, 0xffffffca, RZ, 0xc ;  /* 0xffffffca0b058811 */ /* 0x000fe200078f60ff */
[----:B------:R-:W-:-:S03]  /*21b0*/  @!P0 IMAD.MOV.U32 R14, RZ, RZ, R10 ;  /* 0x000000ffff0e8224 */ /* 0x000fc600078e000a */
[----:B------:R-:W-:-:S04]  /*21c0*/  LOP3.LUT R13, R13, 0x800fffff, RZ, 0xc0, !PT ;  /* 0x800fffff0d0d7812 */ /* 0x000fc800078ec0ff */
[----:B------:R-:W-:-:S04]  /*21d0*/  LOP3.LUT R15, R13, 0x3ff00000, RZ, 0xfc, !PT ;  /* 0x3ff000000d0f7812 */ /* 0x000fc800078efcff */
[----:B------:R-:W-:-:S13]  /*21e0*/  ISETP.GE.U32.AND P2, PT, R15, 0x3ff6a09f, PT ;  /* 0x3ff6a09f0f00780c */ /* 0x000fda0003f46070 */
[----:B------:R-:W-:-:S04]  /*21f0*/  @P2 VIADD R13, R15, 0xfff00000 ;  /* 0xfff000000f0d2836 */ /* 0x000fc80000000000 */
[----:B------:R-:W-:-:S06]  /*2200*/  @P2 IMAD.MOV.U32 R15, RZ, RZ, R13 ;  /* 0x000000ffff0f2224 */ /* 0x000fcc00078e000d */
        /* <DEDUP_REMOVED lines=8> */
[----:B------:R-:W-:-:S08]  /*2290*/  DMUL R32, R12, R12 ;  /* 0x0000000c0c207228 */ /* 0x000fd00000000000 */
[----:B------:R-:W-:Y:S01]  /*22a0*/  DFMA R20, R32, UR4, R20 ;  /* 0x0000000420147c2b */ /* 0x000fe20008000014 */
[----:B------:R-:W-:Y:S01]  /*22b0*/  UMOV UR4, 0x75488a3f ;  /* 0x75488a3f00047882 */ /* 0x000fe20000000000 */
[----:B------:R-:W-:-:S06]  /*22c0*/  UMOV UR5, 0x3ef3b20a ;  /* 0x3ef3b20a00057882 */ /* 0x000fcc0000000000 */
[----:B------:R-:W-:Y:S01]  /*22d0*/  DFMA R30, R32, R20, UR4 ;  /* 0x00000004201e7e2b */ /* 0x000fe20008000014 */
[----:B------:R-:W-:Y:S01]  /*22e0*/  UMOV UR4, 0xe4faecd5 ;  /* 0xe4faecd500047882 */ /* 0x000fe20000000000 */
[----:B------:R-:W-:Y:S01]  /*22f0*/  UMOV UR5, 0x3f1745cd ;  /* 0x3f1745cd00057882 */ /* 0x000fe20000000000 */
[----:B------:R-:W-:-:S05]  /*2300*/  DADD R20, R14, -R12 ;  /* 0x000000000e147229 */ /* 0x000fca000000080c */
[----:B------:R-:W-:Y:S01]  /*2310*/  DFMA R30, R32, R30, UR4 ;  /* 0x00000004201e7e2b */ /* 0x000fe2000800001e */
        /* <DEDUP_REMOVED lines=10> */
[----:B------:R-:W-:Y:S02]  /*23c0*/  DMUL R20, R26, R20 ;  /* 0x000000141a147228 */ /* 0x000fe40000000000 */
[----:B------:R-:W-:-:S03]  /*23d0*/  DMUL R26, R12, R12 ;  /* 0x0000000c0c1a7228 */ /* 0x000fc60000000000 */
[----:B------:R-:W-:Y:S01]  /*23e0*/  DFMA R30, R32, R30, UR4 ;  /* 0x00000004201e7e2b */ /* 0x000fe2000800001e */
[----:B------:R-:W-:Y:S01]  /*23f0*/  UMOV UR4, 0x55555555 ;  /* 0x5555555500047882 */ /* 0x000fe20000000000 */
[----:B------:R-:W-:-:S03]  /*2400*/  UMOV UR5, 0x3fb55555 ;  /* 0x3fb5555500057882 */ /* 0x000fc60000000000 */
[----:B------:R-:W-:-:S03]  /*2410*/  DMUL R10, R12, R26 ;  /* 0x0000001a0c0a7228 */ /* 0x000fc60000000000 */
[----:B------:R-:W-:-:S08]  /*2420*/  DFMA R14, R32, R30, UR4 ;  /* 0x00000004200e7e2b */ /* 0x000fd0000800001e */
[----:B------:R-:W-:Y:S01]  /*2430*/  DADD R28, -R14, UR4 ;  /* 0x000000040e1c7e29 */ /* 0x000fe20008000100 */
[----:B------:R-:W-:Y:S01]  /*2440*/  UMOV UR4, 0xb9e7b0 ;  /* 0x00b9e7b000047882 */ /* 0x000fe20000000000 */
[----:B------:R-:W-:-:S06]  /*2450*/  UMOV UR5, 0x3c46a4cb ;  /* 0x3c46a4cb00057882 */ /* 0x000fcc0000000000 */
[----:B------:R-:W-:Y:S02]  /*2460*/  DFMA R28, R32, R30, R28 ;  /* 0x0000001e201c722b */ /* 0x000fe4000000001c */
[----:B------:R-:W-:Y:S01]  /*2470*/  DFMA R30, R12, R12, -R26 ;  /* 0x0000000c0c1e722b */ /* 0x000fe2000000081a */
[----:B------:R-:W-:Y:S02]  /*2480*/  VIADD R33, R21, 0x100000 ;  /* 0x0010000015217836 */ /* 0x000fe40000000000 */
[----:B------:R-:W-:-:S06]  /*2490*/  IMAD.MOV.U32 R32, RZ, RZ, R20 ;  /* 0x000000ffff207224 */ /* 0x000fcc00078e0014 */
[----:B------:R-:W-:Y:S02]  /*24a0*/  DFMA R30, R12, R32, R30 ;  /* 0x000000200c1e722b */ /* 0x000fe4000000001e */
[----:B------:R-:W-:Y:S01]  /*24b0*/  DADD R32, R28, -UR4 ;  /* 0x800000041c207e29 */ /* 0x000fe20008000000 */
[----:B------:R-:W-:Y:S01]  /*24c0*/  UMOV UR4, 0x80000000 ;  /* 0x8000000000047882 */ /* 0x000fe20000000000 */
[----:B------:R-:W-:Y:S01]  /*24d0*/  DFMA R28, R12, R26, -R10 ;  /* 0x0000001a0c1c722b */ /* 0x000fe2000000080a */
[----:B------:R-:W-:-:S07]  /*24e0*/  UMOV UR5, 0x43300000 ;  /* 0x4330000000057882 */ /* 0x000fce0000000000 */
[----:B------:R-:W-:Y:S02]  /*24f0*/  DFMA R28, R20, R26, R28 ;  /* 0x0000001a141c722b */ /* 0x000fe4000000001c */
[----:B------:R-:W-:-:S06]  /*2500*/  DADD R26, R14, R32 ;  /* 0x000000000e1a7229 */ /* 0x000fcc0000000020 */
[----:B------:R-:W-:Y:S02]  /*2510*/  DFMA R28, R12, R30, R28 ;  /* 0x0000001e0c1c722b */ /* 0x000fe4000000001c */
[----:B------:R-:W-:Y:S02]  /*2520*/  DADD R30, R14, -R26 ;  /* 0x000000000e1e7229 */ /* 0x000fe4000000081a */
[----:B------:R-:W-:-:S06]  /*2530*/  DMUL R14, R26, R10 ;  /* 0x0000000a1a0e7228 */ /* 0x000fcc0000000000 */
[----:B------:R-:W-:Y:S02]  /*2540*/  DADD R32, R32, R30 ;  /* 0x0000000020207229 */ /* 0x000fe4000000001e */
        /* <DEDUP_REMOVED lines=10> */
[C---:B------:R-:W-:Y:S02]  /*25f0*/  VIADD R14, R5.reuse, 0xfffffc01 ;  /* 0xfffffc01050e7836 */ /* 0x040fe40000000000 */
[----:B------:R-:W-:Y:S02]  /*2600*/  @P2 VIADD R14, R5, 0xfffffc02 ;  /* 0xfffffc02050e2836 */ /* 0x000fe40000000000 */
[----:B------:R-:W-:-:S03]  /*2610*/  IMAD.MOV.U32 R5, RZ, RZ, R3 ;  /* 0x000000ffff057224 */ /* 0x000fc600078e0003 */
[----:B------:R-:W-:Y:S01]  /*2620*/  DADD R26, R20, R12 ;  /* 0x00000000141a7229 */ /* 0x000fe2000000000c */
[----:B------:R-:W-:Y:S01]  /*2630*/  LOP3.LUT R12, R14, 0x80000000, RZ, 0x3c, !PT ;  /* 0x800000000e0c7812 */ /* 0x000fe200078e3cff */
[----:B------:R-:W-:Y:S02]  /*2640*/  IMAD.MOV.U32 R13, RZ, RZ, 0x43300000 ;  /* 0x43300000ff0d7424 */ /* 0x000fe400078e00ff */
[----:B------:R-:W-:-:S04]  /*2650*/  IMAD.SHL.U32 R3, R5, 0x2, RZ ;  /* 0x0000000205037824 */ /* 0x000fc800078e00ff */
[----:B------:R-:W-:Y:S02]  /*2660*/  DADD R14, R10, R26 ;  /* 0x000000000a0e7229 */ /* 0x000fe4000000001a */
[----:B------:R-:W-:Y:S01]  /*2670*/  DADD R12, R12, -UR4 ;  /* 0x800000040c0c7e29 */ /* 0x000fe20008000000 */
[----:B------:R-:W-:Y:S01]  /*2680*/  UMOV UR4, 0xfefa39ef ;  /* 0xfefa39ef00047882 */ /* 0x000fe20000000000 */
[----:B------:R-:W-:Y:S01]  /*2690*/  UMOV UR5, 0x3fe62e42 ;  /* 0x3fe62e4200057882 */ /* 0x000fe20000000000 */
[----:B------:R-:W-:-:S03]  /*26a0*/  ISETP.GT.U32.AND P0, PT, R3, -0x2000001, PT ;  /* 0xfdffffff0300780c */ /* 0x000fc60003f04070 */
[--C-:B------:R-:W-:Y:S02]  /*26b0*/  DADD R28, R10, -R14.reuse ;  /* 0x000000000a1c7229 */ /* 0x100fe4000000080e */
[----:B------:R-:W-:-:S06]  /*26c0*/  DFMA R20, R12, UR4, R14 ;  /* 0x000000040c147c2b */ /* 0x000fcc000800000e */
[----:B------:R-:W-:Y:S02]  /*26d0*/  DADD R28, R26, R28 ;  /* 0x000000001a1c7229 */ /* 0x000fe4000000001c */
[----:B------:R-:W-:-:S08]  /*26e0*/  DFMA R10, R12, -UR4, R20 ;  /* 0x800000040c0a7c2b */ /* 0x000fd00008000014 */
[----:B------:R-:W-:Y:S01]  /*26f0*/  DADD R10, -R14, R10 ;  /* 0x000000000e0a7229 */ /* 0x000fe2000000010a */
[----:B------:R-:W-:Y:S01]  /*2700*/  LOP3.LUT R15, R5, 0xff0fffff, RZ, 0xc0, !PT ;  /* 0xff0fffff050f7812 */ /* 0x000fe200078ec0ff */
[----:B------:R-:W-:-:S03]  /*2710*/  IMAD.MOV.U32 R14, RZ, RZ, R4 ;  /* 0x000000ffff0e7224 */ /* 0x000fc600078e0004 */
[----:B------:R-:W-:-:S03]  /*2720*/  SEL R15, R15, R5, P0 ;  /* 0x000000050f0f7207 */ /* 0x000fc60000000000 */
[----:B------:R-:W-:-:S08]  /*2730*/  DADD R10, R28, -R10 ;  /* 0x000000001c0a7229 */ /* 0x000fd0000000080a */
[----:B------:R-:W-:-:S08]  /*2740*/  DFMA R12, R12, UR6, R10 ;  /* 0x000000060c0c7c2b */ /* 0x000fd0000800000a */
[----:B------:R-:W-:-:S08]  /*2750*/  DADD R10, R20, R12 ;  /* 0x00000000140a7229 */ /* 0x000fd0000000000c */
[----:B------:R-:W-:Y:S02]  /*2760*/  DADD R20, R20, -R10 ;  /* 0x0000000014147229 */ /* 0x000fe4000000080a */
[----:B------:R-:W-:-:S06]  /*2770*/  DMUL R4, R10, R14 ;  /* 0x0000000e0a047228 */ /* 0x000fcc0000000000 */
[----:B------:R-:W-:Y:S02]  /*2780*/  DADD R20, R12, R20 ;  /* 0x000000000c147229 */ /* 0x000fe40000000014 */
[----:B------:R-:W-:-:S08]  /*2790*/  DFMA R10, R10, R14, -R4 ;  /* 0x0000000e0a0a722b */ /* 0x000fd00000000804 */
[----:B------:R-:W-:Y:S01]  /*27a0*/  DFMA R20, R20, R14, R10 ;  /* 0x0000000e1414722b */ /* 0x000fe2000000000a */
[----:B------:R-:W-:Y:S02]  /*27b0*/  IMAD.MOV.U32 R10, RZ, RZ, 0x652b82fe ;  /* 0x652b82feff0a7424 */ /* 0x000fe400078e00ff */
[----:B------:R-:W-:-:S05]  /*27c0*/  IMAD.MOV.U32 R11, RZ, RZ, 0x3ff71547 ;  /* 0x3ff71547ff0b7424 */ /* 0x000fca00078e00ff */
[----:B------:R-:W-:-:S08]  /*27d0*/  DADD R12, R4, R20 ;  /* 0x00000000040c7229 */ /* 0x000fd00000000014 */
[----:B------:R-:W-:Y:S02]  /*27e0*/  DFMA R10, R12, R10, 6.75539944105574400000e+15 ;  /* 0x433800000c0a742b */ /* 0x000fe4000000000a */
[----:B------:R-:W-:Y:S01]  /*27f0*/  FSETP.GEU.AND P0, PT, |R13|, 4.1917929649353027344, PT ;  /* 0x4086232b0d00780b */ /* 0x000fe20003f0e200 */
[----:B------:R-:W-:-:S05]  /*2800*/  DADD R4, R4, -R12 ;  /* 0x0000000004047229 */ /* 0x000fca000000080c */
[----:B------:R-:W-:-:S03]  /*2810*/  DADD R14, R10, -6.75539944105574400000e+15 ;  /* 0xc33800000a0e7429 */ /* 0x000fc60000000000 */
[----:B------:R-:W-:-:S05]  /*2820*/  DADD R20, R20, R4 ;  /* 0x0000000014147229 */ /* 0x000fca0000000004 */
[----:B------:R-:W-:Y:S01]  /*2830*/  DFMA R26, R14, -UR4, R12 ;  /* 0x800000040e1a7c2b */ /* 0x000fe2000800000c */
[----:B------:R-:W-:Y:S01]  /*2840*/  UMOV UR4, 0x3b39803f ;  /* 0x3b39803f00047882 */ /* 0x000fe20000000000 */
[----:B------:R-:W-:-:S06]  /*2850*/  UMOV UR5, 0x3c7abc9e ;  /* 0x3c7abc9e00057882 */ /* 0x000fcc0000000000 */
        /* <DEDUP_REMOVED lines=36> */
[C---:B------:R-:W-:Y:S02]  /*2aa0*/  DADD R4, R12.reuse, +INF ;  /* 0x7ff000000c047429 */ /* 0x040fe40000000000 */
[----:B------:R-:W-:-:S08]  /*2ab0*/  DSETP.GEU.AND P0, PT, R12, RZ, PT ;  /* 0x000000ff0c00722a */ /* 0x000fd00003f0e000 */
[----:B------:R-:W-:Y:S02]  /*2ac0*/  FSEL R4, R4, RZ, P0 ;  /* 0x000000ff04047208 */ /* 0x000fe40000000000 */
[----:B------:R-:W-:Y:S02]  /*2ad0*/  @!P2 LEA.HI R3, R10, R10, RZ, 0x1 ;  /* 0x0000000a0a03a211 */ /* 0x000fe400078f08ff */
[----:B------:R-:W-:Y:S02]  /*2ae0*/  FSEL R5, R5, RZ, P0 ;  /* 0x000000ff05057208 */ /* 0x000fe40000000000 */
[----:B------:R-:W-:-:S05]  /*2af0*/  @!P2 SHF.R.S32.HI R3, RZ, 0x1, R3 ;  /* 0x00000001ff03a819 */ /* 0x000fca0000011403 */
[----:B------:R-:W-:Y:S02]  /*2b00*/  @!P2 IMAD.IADD R10, R10, 0x1, -R3 ;  /* 0x000000010a0aa824 */ /* 0x000fe400078e0a03 */
[----:B------:R-:W-:-:S03]  /*2b10*/  @!P2 IMAD R15, R3, 0x100000, R15 ;  /* 0x00100000030fa824 */ /* 0x000fc600078e020f */
[----:B------:R-:W-:Y:S01]  /*2b20*/  @!P2 LEA R11, R10, 0x3ff00000, 0x14 ;  /* 0x3ff000000a0ba811 */ /* 0x000fe200078ea0ff */
[----:B------:R-:W-:-:S06]  /*2b30*/  @!P2 IMAD.MOV.U32 R10, RZ, RZ, RZ ;  /* 0x000000ffff0aa224 */ /* 0x000fcc00078e00ff */
[----:B------:R-:W-:-:S11]  /*2b40*/  @!P2 DMUL R4, R14, R10 ;  /* 0x0000000a0e04a228 */ /* 0x000fd60000000000 */
.L_x_375:
[----:B------:R-:W-:Y:S01]  /*2b50*/  DFMA R20, R20, R4, R4 ;  /* 0x000000041414722b */ /* 0x000fe20000000004 */
[----:B------:R-:W-:Y:S01]  /*2b60*/  IMAD.MOV.U32 R10, RZ, RZ, R0 ;  /* 0x000000ffff0a7224 */ /* 0x000fe200078e0000 */
[----:B------:R-:W-:Y:S01]  /*2b70*/  DSETP.NEU.AND P0, PT, |R4|, +INF , PT ;  /* 0x7ff000000400742a */ /* 0x000fe20003f0d200 */
[----:B------:R-:W-:-:S07]  /*2b80*/  IMAD.MOV.U32 R11, RZ, RZ, 0x0 ;  /* 0x00000000ff0b7424 */ /* 0x000fce00078e00ff */
[----:B------:R-:W-:Y:S02]  /*2b90*/  FSEL R4, R4, R20, !P0 ;  /* 0x0000001404047208 */ /* 0x000fe40004000000 */
[----:B------:R-:W-:Y:S01]  /*2ba0*/  FSEL R3, R5, R21, !P0 ;  /* 0x0000001505037208 */ /* 0x000fe20004000000 */
[----:B------:R-:W-:Y:S06]  /*2bb0*/  RET.REL.NODEC R10 `(_Z12phong_shaderPKdS0_S0_S0_Pdidddd) ;  /* 0xffffffd40a107950 */ /* 0x000fec0003c3ffff */
.L_x_376:
        /* <DEDUP_REMOVED lines=12> */
.L_x_456:


//--------------------- .text._Z21view_transform_kernelPdddd --------------------------
	.section	.text._Z21view_transform_kernelPdddd,"ax",@progbits
	.align	128
        .global         _Z21view_transform_kernelPdddd
        .type           _Z21view_transform_kernelPdddd,@function
        .size           _Z21view_transform_kernelPdddd,(.L_x_459 - _Z21view_transform_kernelPdddd)
        .other          _Z21view_transform_kernelPdddd,@"STO_CUDA_ENTRY STV_DEFAULT"
_Z21view_transform_kernelPdddd:
.text._Z21view_transform_kernelPdddd:
[----:B------:R-:W0:Y:S01]  /*0000*/  LDC R1, c[0x0][0x37c] ;  /* 0x0000df00ff017b82 */ /* 0x000e220000000800 */
[----:B------:R-:W1:Y:S07]  /*0010*/  S2R R0, SR_TID.X ;  /* 0x0000000000007919 */ /* 0x000e6e0000002100 */
[----:B------:R-:W2:Y:S01]  /*0020*/  S2UR UR4, SR_CTAID.X ;  /* 0x00000000000479c3 */ /* 0x000ea20000002500 */
[----:B------:R-:W2:Y:S01]  /*0030*/  LDCU UR5, c[0x0][0x360] ;  /* 0x00006c00ff0577ac */ /* 0x000ea20008000800 */
[----:B0-----:R-:W-:Y:S01]  /*0040*/  VIADD R1, R1, 0xffffffd8 ;  /* 0xffffffd801017836 */ /* 0x001fe20000000000 */
[----:B--2---:R-:W-:Y:S01]  /*0050*/  UIMAD UR4, UR4, UR5, URZ ;  /* 0x00000005040472a4 */ /* 0x004fe2000f8e02ff */
[----:B-1----:R-:W-:-:S05]  /*0060*/  IMAD.MOV R0, RZ, RZ, -R0 ;  /* 0x000000ffff007224 */ /* 0x002fca00078e0a00 */
[----:B------:R-:W-:-:S13]  /*0070*/  ISETP.NE.AND P0, PT, R0, UR4, PT ;  /* 0x0000000400007c0c */ /* 0x000fda000bf05270 */
[----:B------:R-:W-:Y:S05]  /*0080*/  @P0 EXIT ;  /* 0x000000000000094d */ /* 0x000fea0003800000 */
[----:B------:R-:W0:Y:S02]  /*0090*/  LDC.64 R16, c[0x0][0x388] ;  /* 0x0000e200ff107b82 */ /* 0x000e240000000a00 */
[----:B0-----:R-:W-:-:S08]  /*00a0*/  DMUL R16, R16, 0.5 ;  /* 0x3fe0000010107828 */ /* 0x001fd00000000000 */
[----:B------:R-:W-:-:S14]  /*00b0*/  DSETP.NEU.AND P1, PT, |R16|, +INF , PT ;  /* 0x7ff000001000742a */ /* 0x000fdc0003f2d200 */
[----:B------:R-:W-:Y:S01]  /*00c0*/  @!P1 DMUL R2, RZ, R16 ;  /* 0x00000010ff029228 */ /* 0x000fe20000000000 */
[----:B------:R-:W-:Y:S01]  /*00d0*/  @!P1 PLOP3.LUT P0, PT, PT, PT, PT, 0x80, 0x8 ;  /* 0x000000000008981c */ /* 0x000fe20003f0f070 */
[----:B------:R-:W-:-:S12]  /*00e0*/  @!P1 BRA `(.L_x_377) ;  /* 0x0000000000509947 */ /* 0x000fd80003800000 */
[----:B------:R-:W-:Y:S01]  /*00f0*/  UMOV UR4, 0x6dc9c883 ;  /* 0x6dc9c88300047882 */ /* 0x000fe20000000000 */
[----:B------:R-:W-:Y:S01]  /*0100*/  UMOV UR5, 0x3fe45f30 ;  /* 0x3fe45f3000057882 */ /* 0x000fe20000000000 */
[C---:B------:R-:W-:Y:S02]  /*0110*/  DSETP.GE.AND P0, PT, |R16|.reuse, 2.14748364800000000000e+09, PT ;  /* 0x41e000001000742a */ /* 0x040fe40003f06200 */
[----:B------:R-:W-:Y:S01]  /*0120*/  DMUL R4, R16, UR4 ;  /* 0x0000000410047c28 */ /* 0x000fe20008000000 */
[----:B------:R-:W-:Y:S01]  /*0130*/  UMOV UR4, 0x54442d18 ;  /* 0x54442d1800047882 */ /* 0x000fe20000000000 */
[----:B------:R-:W-:-:S08]  /*0140*/  UMOV UR5, 0x3ff921fb ;  /* 0x3ff921fb00057882 */ /* 0x000fd00000000000 */
[----:B------:R-:W0:Y:S08]  /*0150*/  F2I.F64 R4, R4 ;  /* 0x0000000400047311 */ /* 0x000e300000301100 */
[----:B0-----:R-:W0:Y:S02]  /*0160*/  I2F.F64 R2, R4 ;  /* 0x0000000400027312 */ /* 0x001e240000201c00 */
[----:B0-----:R-:W-:Y:S01]  /*0170*/  DFMA R6, R2, -UR4, R16 ;  /* 0x8000000402067c2b */ /* 0x001fe20008000010 */
[----:B------:R-:W-:Y:S01]  /*0180*/  UMOV UR4, 0x33145c00 ;  /* 0x33145c0000047882 */ /* 0x000fe20000000000 */
[----:B------:R-:W-:-:S06]  /*0190*/  UMOV UR5, 0x3c91a626 ;  /* 0x3c91a62600057882 */ /* 0x000fcc0000000000 */
[----:B------:R-:W-:Y:S01]  /*01a0*/  DFMA R6, R2, -UR4, R6 ;  /* 0x8000000402067c2b */ /* 0x000fe20008000006 */
[----:B------:R-:W-:Y:S01]  /*01b0*/  UMOV UR4, 0x252049c0 ;  /* 0x252049c000047882 */ /* 0x000fe20000000000 */
[----:B------:R-:W-:-:S06]  /*01c0*/  UMOV UR5, 0x397b839a ;  /* 0x397b839a00057882 */ /* 0x000fcc0000000000 */
[----:B------:R-:W-:Y:S01]  /*01d0*/  DFMA R2, R2, -UR4, R6 ;  /* 0x8000000402027c2b */ /* 0x000fe20008000006 */
[----:B------:R-:W-:Y:S10]  /*01e0*/  @!P0 BRA `(.L_x_378) ;  /* 0x0000000000088947 */ /* 0x000ff40003800000 */
[----:B------:R-:W-:-:S07]  /*01f0*/  MOV R10, 0x210 ;  /* 0x00000210000a7802 */ /* 0x000fce0000000f00 */
[----:B------:R-:W-:Y:S05]  /*0200*/  CALL.REL.NOINC `($_Z21view_transform_kernelPdddd$__internal_trig_reduction_slowpathd) ;  /* 0x00000010002c7944 */ /* 0x000fea0003c00000 */
.L_x_378:
[----:B------:R-:W-:-:S04]  /*0210*/  LOP3.LUT R4, R4, 0x1, RZ, 0xc0, !PT ;  /* 0x0000000104047812 */ /* 0x000fc800078ec0ff */
[----:B------:R-:W-:-:S13]  /*0220*/  ISETP.NE.U32.AND P0, PT, R4, 0x1, PT ;  /* 0x000000010400780c */ /* 0x000fda0003f05070 */
.L_x_377:
[----:B------:R-:W-:Y:S01]  /*0230*/  DMUL R4, R2, R2 ;  /* 0x0000000202047228 */ /* 0x000fe20000000000 */
[----:B------:R-:W-:Y:S01]  /*0240*/  IMAD.MOV.U32 R6, RZ, RZ, 0x5b27ebb1 ;  /* 0x5b27ebb1ff067424 */ /* 0x000fe200078e00ff */
[----:B------:R-:W-:Y:S01]  /*0250*/  UMOV UR4, 0x2799bcb9 ;  /* 0x2799bcb900047882 */ /* 0x000fe20000000000 */
[----:B------:R-:W-:Y:S01]  /*0260*/  IMAD.MOV.U32 R7, RZ, RZ, 0x3ef9757c ;  /* 0x3ef9757cff077424 */ /* 0x000fe200078e00ff */
[----:B------:R-:W-:-:S05]  /*0270*/  UMOV UR5, 0x3ee48dac ;  /* 0x3ee48dac00057882 */ /* 0x000fca0000000000 */
[----:B------:R-:W-:Y:S01]  /*0280*/  DFMA R6, R4, UR4, -R6 ;  /* 0x0000000404067c2b */ /* 0x000fe20008000806 */
[----:B------:R-:W-:Y:S01]  /*0290*/  UMOV UR4, 0xfd91e04 ;  /* 0x0fd91e0400047882 */ /* 0x000fe20000000000 */
[----:B------:R-:W-:-:S06]  /*02a0*/  UMOV UR5, 0x3f0980e9 ;  /* 0x3f0980e900057882 */ /* 0x000fcc0000000000 */
[----:B------:R-:W-:Y:S01]  /*02b0*/  DFMA R6, R4, R6, UR4 ;  /* 0x0000000404067e2b */ /* 0x000fe20008000006 */
[----:B------:R-:W-:Y:S01]  /*02c0*/  UMOV UR4, 0x417d7e1d ;  /* 0x417d7e1d00047882 */ /* 0x000fe20000000000 */
[----:B------:R-:W-:-:S06]  /*02d0*/  UMOV UR5, 0x3efae2b0 ;  /* 0x3efae2b000057882 */ /* 0x000fcc0000000000 */
[----:B------:R-:W-:Y:S01]  /*02e0*/  DFMA R6, R4, R6, -UR4 ;  /* 0x8000000404067e2b */ /* 0x000fe20008000006 */
        /* <DEDUP_REMOVED lines=33> */
[----:B------:R-:W-:-:S08]  /*0500*/  DMUL R12, R4, R6 ;  /* 0x00000006040c7228 */ /* 0x000fd00000000000 */
[----:B------:R-:W-:Y:S01]  /*0510*/  DFMA R6, R12, R2, R2 ;  /* 0x000000020c06722b */ /* 0x000fe20000000002 */
[----:B------:R-:W-:Y:S10]  /*0520*/  @P0 BRA `(.L_x_379) ;  /* 0x0000000000280947 */ /* 0x000ff40003800000 */
[----:B------:R-:W0:Y:S01]  /*0530*/  MUFU.RCP64H R9, R7 ;  /* 0x0000000700097308 */ /* 0x000e220000001800 */
[----:B------:R-:W-:-:S06]  /*0540*/  IMAD.MOV.U32 R8, RZ, RZ, RZ ;  /* 0x000000ffff087224 */ /* 0x000fcc00078e00ff */
[----:B0-----:R-:W-:-:S08]  /*0550*/  DFMA R4, -R6, R8, 1 ;  /* 0x3ff000000604742b */ /* 0x001fd00000000108 */
[----:B------:R-:W-:Y:S02]  /*0560*/  DFMA R10, R4, R4, R4 ;  /* 0x00000004040a722b */ /* 0x000fe40000000004 */
[----:B------:R-:W-:-:S06]  /*0570*/  DADD R4, R6, -R2 ;  /* 0x0000000006047229 */ /* 0x000fcc0000000802 */
[----:B------:R-:W-:Y:S02]  /*0580*/  DFMA R10, R8, R10, R8 ;  /* 0x0000000a080a722b */ /* 0x000fe40000000008 */
[----:B------:R-:W-:-:S06]  /*0590*/  DFMA R4, R12, R2, -R4 ;  /* 0x000000020c04722b */ /* 0x000fcc0000000804 */
[----:B------:R-:W-:-:S08]  /*05a0*/  DFMA R2, R6, -R10, 1 ;  /* 0x3ff000000602742b */ /* 0x000fd0000000080a */
[----:B------:R-:W-:-:S08]  /*05b0*/  DFMA R2, R4, -R10, R2 ;  /* 0x8000000a0402722b */ /* 0x000fd00000000002 */
[----:B------:R-:W-:-:S11]  /*05c0*/  DFMA R6, -R10, R2, -R10 ;  /* 0x000000020a06722b */ /* 0x000fd6000000090a */
.L_x_379:
[----:B------:R-:W0:Y:S01]  /*05d0*/  MUFU.RCP64H R3, R7 ;  /* 0x0000000700037308 */ /* 0x000e220000001800 */
[----:B------:R-:W-:Y:S01]  /*05e0*/  VIADD R2, R7, 0x300402 ;  /* 0x0030040207027836 */ /* 0x000fe20000000000 */
[----:B------:R-:W1:Y:S04]  /*05f0*/  LDCU.64 UR4, c[0x0][0x358] ;  /* 0x00006b00ff0477ac */ /* 0x000e680008000a00 */
[----:B------:R-:W-:Y:S01]  /*0600*/  FSETP.GEU.AND P0, PT, |R2|, 5.8789094863358348022e-39, PT ;  /* 0x004004020200780b */ /* 0x000fe20003f0e200 */
[----:B0-----:R-:W-:-:S08]  /*0610*/  DFMA R4, R2, -R6, 1 ;  /* 0x3ff000000204742b */ /* 0x001fd00000000806 */
[----:B------:R-:W-:-:S08]  /*0620*/  DFMA R4, R4, R4, R4 ;  /* 0x000000040404722b */ /* 0x000fd00000000004 */
[----:B------:R-:W-:-:S08]  /*0630*/  DFMA R4, R2, R4, R2 ;  /* 0x000000040204722b */ /* 0x000fd00000000002 */
[----:B------:R-:W-:-:S08]  /*0640*/  DFMA R8, R4, -R6, 1 ;  /* 0x3ff000000408742b */ /* 0x000fd00000000806 */
[----:B------:R-:W-:Y:S01]  /*0650*/  DFMA R4, R4, R8, R4 ;  /* 0x000000080404722b */ /* 0x000fe20000000004 */
[----:B-1----:R-:W-:Y:S10]  /*0660*/  @P0 BRA `(.L_x_380) ;  /* 0x0000000000180947 */ /* 0x002ff40003800000 */
[----:B------:R-:W-:Y:S01]  /*0670*/  LOP3.LUT R0, R7, 0x7fffffff, RZ, 0xc0, !PT ;  /* 0x7fffffff07007812 */ /* 0x000fe200078ec0ff */
[----:B------:R-:W-:Y:S02]  /*0680*/  IMAD.MOV.U32 R2, RZ, RZ, R6 ;  /* 0x000000ffff027224 */ /* 0x000fe400078e0006 */
[----:B------:R-:W-:Y:S02]  /*0690*/  IMAD.MOV.U32 R3, RZ, RZ, R7 ;  /* 0x000000ffff037224 */ /* 0x000fe400078e0007 */
[----:B------:R-:W-:Y:S01]  /*06a0*/  VIADD R6, R0, 0xfff00000 ;  /* 0xfff0000000067836 */ /* 0x000fe20000000000 */
[----:B------:R-:W-:-:S07]  /*06b0*/  MOV R0, 0x6d0 ;  /* 0x000006d000007802 */ /* 0x000fce0000000f00 */
[----:B------:R-:W-:Y:S05]  /*06c0*/  CALL.REL.NOINC `($__internal_5_$__cuda_sm20_dblrcp_rn_slowpath_v3) ;  /* 0x0000000000ec7944 */ /* 0x000fea0003c00000 */
.L_x_380:
[----:B------:R-:W0:Y:S01]  /*06d0*/  LDC.64 R10, c[0x0][0x390] ;  /* 0x0000e400ff0a7b82 */ /* 0x000e220000000a00 */
[----:B------:R-:W-:-:S07]  /*06e0*/  IMAD.MOV.U32 R2, RZ, RZ, 0x1 ;  /* 0x00000001ff027424 */ /* 0x000fce00078e00ff */
[----:B------:R-:W0:Y:S02]  /*06f0*/  LDC.64 R12, c[0x0][0x398] ;  /* 0x0000e600ff0c7b82 */ /* 0x000e240000000a00 */
[C-C-:B0-----:R-:W-:Y:S02]  /*0700*/  DADD R6, -R10.reuse, R12.reuse ;  /* 0x000000000a067229 */ /* 0x141fe4000000010c */
[----:B------:R-:W-:-:S04]  /*0710*/  DADD R10, R10, R12 ;  /* 0x000000000a0a7229 */ /* 0x000fc8000000000c */
[----:B------:R-:W0:Y:S06]  /*0720*/  MUFU.RCP64H R3, R7 ;  /* 0x0000000700037308 */ /* 0x000e2c0000001800 */
[----:B------:R-:W-:Y:S01]  /*0730*/  FSETP.GEU.AND P1, PT, |R11|, 6.5827683646048100446e-37, PT ;  /* 0x036000000b00780b */ /* 0x000fe20003f2e200 */
[----:B0-----:R-:W-:-:S08]  /*0740*/  DFMA R8, -R6, R2, 1 ;  /* 0x3ff000000608742b */ /* 0x001fd00000000102 */
[----:B------:R-:W-:-:S08]  /*0750*/  DFMA R8, R8, R8, R8 ;  /* 0x000000080808722b */ /* 0x000fd00000000008 */
[----:B------:R-:W-:-:S08]  /*0760*/  DFMA R8, R2, R8, R2 ;  /* 0x000000080208722b */ /* 0x000fd00000000002 */
[----:B------:R-:W-:-:S08]  /*0770*/  DFMA R2, -R6, R8, 1 ;  /* 0x3ff000000602742b */ /* 0x000fd00000000108 */
[----:B------:R-:W-:Y:S01]  /*0780*/  DFMA R2, R8, R2, R8 ;  /* 0x000000020802722b */ /* 0x000fe20000000008 */
[----:B------:R-:W0:Y:S07]  /*0790*/  LDC.64 R8, c[0x0][0x380] ;  /* 0x0000e000ff087b82 */ /* 0x000e2e0000000a00 */
[----:B------:R-:W-:-:S08]  /*07a0*/  DMUL R12, R10, R2 ;  /* 0x000000020a0c7228 */ /* 0x000fd00000000000 */
[----:B------:R-:W-:-:S08]  /*07b0*/  DFMA R14, -R6, R12, R10 ;  /* 0x0000000c060e722b */ /* 0x000fd0000000010a */
[----:B------:R-:W-:Y:S01]  /*07c0*/  DFMA R2, R2, R14, R12 ;  /* 0x0000000e0202722b */ /* 0x000fe2000000000c */
[----:B0-----:R0:W-:Y:S04]  /*07d0*/  STG.E.64 desc[UR4][R8.64], R4 ;  /* 0x0000000408007986 */ /* 0x0011e8000c101b04 */
[----:B------:R0:W-:Y:S05]  /*07e0*/  STG.E.64 desc[UR4][R8.64+0x28], R4 ;  /* 0x0000280408007986 */ /* 0x0001ea000c101b04 */
[----:B------:R-:W-:-:S05]  /*07f0*/  FFMA R0, RZ, R7, R3 ;  /* 0x00000007ff007223 */ /* 0x000fca0000000003 */
[----:B------:R-:W-:-:S13]  /*0800*/  FSETP.GT.AND P0, PT, |R0|, 1.469367938527859385e-39, PT ;  /* 0x001000000000780b */ /* 0x000fda0003f04200 */
[----:B0-----:R-:W-:Y:S05]  /*0810*/  @P0 BRA P1, `(.L_x_381) ;  /* 0x0000000000180947 */ /* 0x001fea0000800000 */
[----:B------:R-:W-:Y:S01]  /*0820*/  IMAD.MOV.U32 R4, RZ, RZ, R6 ;  /* 0x000000ffff047224 */ /* 0x000fe200078e0006 */
[----:B------:R-:W-:Y:S01]  /*0830*/  MOV R0, 0x860 ;  /* 0x0000086000007802 */ /* 0x000fe20000000f00 */
[----:B------:R-:W-:-:S07]  /*0840*/  IMAD.MOV.U32 R5, RZ, RZ, R7 ;  /* 0x000000ffff057224 */ /* 0x000fce00078e0007 */
[----:B------:R-:W-:Y:S05]  /*0850*/  CALL.REL.NOINC `($__internal_6_$__cuda_sm20_div_rn_f64_full) ;  /* 0x0000000400207944 */ /* 0x000fea0003c00000 */
[----:B------:R-:W-:Y:S02]  /*0860*/  IMAD.MOV.U32 R2, RZ, RZ, R4 ;  /* 0x000000ffff027224 */ /* 0x000fe400078e0004 */
[----:B------:R-:W-:-:S07]  /*0870*/  IMAD.MOV.U32 R3, RZ, RZ, R5 ;  /* 0x000000ffff037224 */ /* 0x000fce00078e0005 */
.L_x_381:
[----:B------:R-:W0:Y:S01]  /*0880*/  MUFU.RCP64H R11, R7 ;  /* 0x00000007000b7308 */ /* 0x000e220000001800 */
[----:B------:R-:W-:Y:S01]  /*0890*/  IMAD.MOV.U32 R10, RZ, RZ, 0x1 ;  /* 0x00000001ff0a7424 */ /* 0x000fe200078e00ff */
[----:B------:R-:W1:Y:S08]  /*08a0*/  LDC.64 R4, c[0x0][0x398] ;  /* 0x0000e600ff047b82 */ /* 0x000e700000000a00 */
[----:B------:R-:W2:Y:S01]  /*08b0*/  LDC.64 R8, c[0x0][0x390] ;  /* 0x0000e400ff087b82 */ /* 0x000ea20000000a00 */
[----:B0-----:R-:W-:-:S08]  /*08c0*/  DFMA R12, -R6, R10, 1 ;  /* 0x3ff00000060c742b */ /* 0x001fd0000000010a */
[----:B------:R-:W-:Y:S02]  /*08d0*/  DFMA R12, R12, R12, R12 ;  /* 0x0000000c0c0c722b */ /* 0x000fe4000000000c */
[----:B-1----:R-:W-:-:S06]  /*08e0*/  DADD R4, R4, R4 ;  /* 0x0000000004047229 */ /* 0x002fcc0000000004 */
[----:B------:R-:W-:Y:S02]  /*08f0*/  DFMA R12, R10, R12, R10 ;  /* 0x0000000c0a0c722b */ /* 0x000fe4000000000a */
[----:B--2---:R-:W-:-:S06]  /*0900*/  DMUL R8, R4, R8 ;  /* 0x0000000804087228 */ /* 0x004fcc0000000000 */
[----:B------:R-:W-:-:S04]  /*0910*/  DFMA R10, -R6, R12, 1 ;  /* 0x3ff00000060a742b */ /* 0x000fc8000000010c */
[----:B------:R-:W-:-:S04]  /*0920*/  FSETP.GEU.AND P1, PT, |R9|, 6.5827683646048100446e-37, PT ;  /* 0x036000000900780b */ /* 0x000fc80003f2e200 */
[----:B------:R-:W-:Y:S01]  /*0930*/  DFMA R14, R12, R10, R12 ;  /* 0x0000000a0c0e722b */ /* 0x000fe2000000000c */
[----:B------:R-:W0:Y:S07]  /*0940*/  LDC.64 R12, c[0x0][0x380] ;  /* 0x0000e000ff0c7b82 */ /* 0x000e2e0000000a00 */
[----:B------:R-:W-:-:S08]  /*0950*/  DMUL R4, R14, R8 ;  /* 0x000000080e047228 */ /* 0x000fd00000000000 */
[----:B------:R-:W-:-:S08]  /*0960*/  DFMA R10, -R6, R4, R8 ;  /* 0x00000004060a722b */ /* 0x000fd00000000108 */
[----:B------:R-:W-:Y:S01]  /*0970*/  DFMA R4, R14, R10, R4 ;  /* 0x0000000a0e04722b */ /* 0x000fe20000000004 */
[----:B0-----:R0:W-:Y:S09]  /*0980*/  STG.E.64 desc[UR4][R12.64+0x50], R2 ;  /* 0x000050020c007986 */ /* 0x0011f2000c101b04 */
[----:B------:R-:W-:-:S05]  /*0990*/  FFMA R0, RZ, R7, R5 ;  /* 0x00000007ff007223 */ /* 0x000fca0000000005 */
[----:B------:R-:W-:-:S13]  /*09a0*/  FSETP.GT.AND P0, PT, |R0|, 1.469367938527859385e-39, PT ;  /* 0x001000000000780b */ /* 0x000fda0003f04200 */
[----:B0-----:R-:W-:Y:S05]  /*09b0*/  @P0 BRA P1, `(.L_x_382) ;  /* 0x0000000000180947 */ /* 0x001fea0000800000 */
[----:B------:R-:W-:Y:S01]  /*09c0*/  IMAD.MOV.U32 R10, RZ, RZ, R8 ;  /* 0x000000ffff0a7224 */ /* 0x000fe200078e0008 */
[----:B------:R-:W-:Y:S01]  /*09d0*/  MOV R0, 0xa20 ;  /* 0x00000a2000007802 */ /* 0x000fe20000000f00 */
[----:B------:R-:W-:Y:S02]  /*09e0*/  IMAD.MOV.U32 R11, RZ, RZ, R9 ;  /* 0x000000ffff0b7224 */ /* 0x000fe400078e0009 */
[----:B------:R-:W-:Y:S02]  /*09f0*/  IMAD.MOV.U32 R4, RZ, RZ, R6 ;  /* 0x000000ffff047224 */ /* 0x000fe400078e0006 */
[----:B------:R-:W-:-:S07]  /*0a00*/  IMAD.MOV.U32 R5, RZ, RZ, R7 ;  /* 0x000000ffff057224 */ /* 0x000fce00078e0007 */
[----:B------:R-:W-:Y:S05]  /*0a10*/  CALL.REL.NOINC `($__internal_6_$__cuda_sm20_div_rn_f64_full) ;  /* 0x0000000000b07944 */ /* 0x000fea0003c00000 */
.L_x_382:
[----:B------:R-:W0:Y:S01]  /*0a20*/  LDC.64 R6, c[0x0][0x380] ;  /* 0x0000e000ff067b82 */ /* 0x000e220000000a00 */
[----:B------:R-:W-:Y:S02]  /*0a30*/  IMAD.MOV.U32 R2, RZ, RZ, 0x0 ;  /* 0x00000000ff027424 */ /* 0x000fe400078e00ff */
[----:B------:R-:W-:Y:S01]  /*0a40*/  IMAD.MOV.U32 R3, RZ, RZ, -0x40100000 ;  /* 0xbff00000ff037424 */ /* 0x000fe200078e00ff */
[----:B0-----:R-:W-:Y:S04]  /*0a50*/  STG.E.64 desc[UR4][R6.64+0x70], R4 ;  /* 0x0000700406007986 */ /* 0x001fe8000c101b04 */
[----:B------:R-:W-:Y:S01]  /*0a60*/  STG.E.64 desc[UR4][R6.64+0x58], R2 ;  /* 0x0000580206007986 */ /* 0x000fe2000c101b04 */
[----:B------:R-:W-:Y:S05]  /*0a70*/  EXIT ;  /* 0x000000000000794d */ /* 0x000fea0003800000 */
        .weak           $__internal_5_$__cuda_sm20_dblrcp_rn_slowpath_v3
        .type           $__internal_5_$__cuda_sm20_dblrcp_rn_slowpath_v3,@function
        .size           $__internal_5_$__cuda_sm20_dblrcp_rn_slowpath_v3,($__internal_6_$__cuda_sm20_div_rn_f64_full - $__internal_5_$__cuda_sm20_dblrcp_rn_slowpath_v3)
$__internal_5_$__cuda_sm20_dblrcp_rn_slowpath_v3:
[----:B------:R-:W-:-:S14]  /*0a80*/  DSETP.GTU.AND P0, PT, |R2|, +INF , PT ;  /* 0x7ff000000200742a */ /* 0x000fdc0003f0c200 */
[----:B------:R-:W-:Y:S05]  /*0a90*/  @P0 BRA `(.L_x_383) ;  /* 0x00000000007c0947 */ /* 0x000fea0003800000 */
[----:B------:R-:W-:-:S05]  /*0aa0*/  LOP3.LUT R7, R3, 0x7fffffff, RZ, 0xc0, !PT ;  /* 0x7fffffff03077812 */ /* 0x000fca00078ec0ff */
[----:B------:R-:W-:-:S05]  /*0ab0*/  VIADD R4, R7, 0xffffffff ;  /* 0xffffffff07047836 */ /* 0x000fca0000000000 */
[----:B------:R-:W-:-:S13]  /*0ac0*/  ISETP.GE.U32.AND P0, PT, R4, 0x7fefffff, PT ;  /* 0x7fefffff0400780c */ /* 0x000fda0003f06070 */
[----:B------:R-:W-:Y:S01]  /*0ad0*/  @P0 LOP3.LUT R5, R3, 0x7ff00000, RZ, 0x3c, !PT ;  /* 0x7ff0000003050812 */ /* 0x000fe200078e3cff */
[----:B------:R-:W-:Y:S01]  /*0ae0*/  @P0 IMAD.MOV.U32 R4, RZ, RZ, RZ ;  /* 0x000000ffff040224 */ /* 0x000fe200078e00ff */
[----:B------:R-:W-:Y:S06]  /*0af0*/  @P0 BRA `(.L_x_384) ;  /* 0x00000000006c0947 */ /* 0x000fec0003800000 */
[----:B------:R-:W-:-:S13]  /*0b00*/  ISETP.GE.U32.AND P0, PT, R7, 0x1000001, PT ;  /* 0x010000010700780c */ /* 0x000fda0003f06070 */
[----:B------:R-:W-:Y:S05]  /*0b10*/  @!P0 BRA `(.L_x_385) ;  /* 0x0000000000348947 */ /* 0x000fea0003800000 */
[----:B------:R-:W-:Y:S02]  /*0b20*/  VIADD R5, R3, 0xc0200000 ;  /* 0xc020000003057836 */ /* 0x000fe40000000000 */
[----:B------:R-:W-:Y:S02]  /*0b30*/  IMAD.MOV.U32 R4, RZ, RZ, R2 ;  /* 0x000000ffff047224 */ /* 0x000fe400078e0002 */
[----:B------:R-:W0:Y:S04]  /*0b40*/  MUFU.RCP64H R7, R5 ;  /* 0x0000000500077308 */ /* 0x000e280000001800 */
[----:B0-----:R-:W-:-:S08]  /*0b50*/  DFMA R8, -R4, R6, 1 ;  /* 0x3ff000000408742b */ /* 0x001fd00000000106 */
[----:B------:R-:W-:-:S08]  /*0b60*/  DFMA R8, R8, R8, R8 ;  /* 0x000000080808722b */ /* 0x000fd00000000008 */
[----:B------:R-:W-:-:S08]  /*0b70*/  DFMA R8, R6, R8, R6 ;  /* 0x000000080608722b */ /* 0x000fd00000000006 */
[----:B------:R-:W-:-:S08]  /*0b80*/  DFMA R6, -R4, R8, 1 ;  /* 0x3ff000000406742b */ /* 0x000fd00000000108 */
[----:B------:R-:W-:-:S08]  /*0b90*/  DFMA R6, R8, R6, R8 ;  /* 0x000000060806722b */ /* 0x000fd00000000008 */
[----:B------:R-:W-:-:S08]  /*0ba0*/  DMUL R6, R6, 2.2250738585072013831e-308 ;  /* 0x0010000006067828 */ /* 0x000fd00000000000 */
[----:B------:R-:W-:-:S08]  /*0bb0*/  DFMA R2, -R2, R6, 1 ;  /* 0x3ff000000202742b */ /* 0x000fd00000000106 */
[----:B------:R-:W-:-:S08]  /*0bc0*/  DFMA R2, R2, R2, R2 ;  /* 0x000000020202722b */ /* 0x000fd00000000002 */
[----:B------:R-:W-:Y:S01]  /*0bd0*/  DFMA R4, R6, R2, R6 ;  /* 0x000000020604722b */ /* 0x000fe20000000006 */
[----:B------:R-:W-:Y:S10]  /*0be0*/  BRA `(.L_x_384) ;  /* 0x0000000000307947 */ /* 0x000ff40003800000 */
.L_x_385:
[----:B------:R-:W-:Y:S01]  /*0bf0*/  DMUL R2, R2, 8.11296384146066816958e+31 ;  /* 0x4690000002027828 */ /* 0x000fe20000000000 */
[----:B------:R-:W-:-:S05]  /*0c00*/  IMAD.MOV.U32 R4, RZ, RZ, R6 ;  /* 0x000000ffff047224 */ /* 0x000fca00078e0006 */
[----:B------:R-:W0:Y:S02]  /*0c10*/  MUFU.RCP64H R5, R3 ;  /* 0x0000000300057308 */ /* 0x000e240000001800 */
[----:B0-----:R-:W-:-:S08]  /*0c20*/  DFMA R6, -R2, R4, 1 ;  /* 0x3ff000000206742b */ /* 0x001fd00000000104 */
[----:B------:R-:W-:-:S08]  /*0c30*/  DFMA R6, R6, R6, R6 ;  /* 0x000000060606722b */ /* 0x000fd00000000006 */
[----:B------:R-:W-:-:S08]  /*0c40*/  DFMA R6, R4, R6, R4 ;  /* 0x000000060406722b */ /* 0x000fd00000000004 */
[----:B------:R-:W-:-:S08]  /*0c50*/  DFMA R4, -R2, R6, 1 ;  /* 0x3ff000000204742b */ /* 0x000fd00000000106 */
[----:B------:R-:W-:-:S08]  /*0c60*/  DFMA R4, R6, R4, R6 ;  /* 0x000000040604722b */ /* 0x000fd00000000006 */
[----:B------:R-:W-:Y:S01]  /*0c70*/  DMUL R4, R4, 8.11296384146066816958e+31 ;  /* 0x4690000004047828 */ /* 0x000fe20000000000 */
[----:B------:R-:W-:Y:S10]  /*0c80*/  BRA `(.L_x_384) ;  /* 0x0000000000087947 */ /* 0x000ff40003800000 */
.L_x_383:
[----:B------:R-:W-:Y:S01]  /*0c90*/  LOP3.LUT R5, R3, 0x80000, RZ, 0xfc, !PT ;  /* 0x0008000003057812 */ /* 0x000fe200078efcff */
[----:B------:R-:W-:-:S07]  /*0ca0*/  IMAD.MOV.U32 R4, RZ, RZ, R2 ;  /* 0x000000ffff047224 */ /* 0x000fce00078e0002 */
.L_x_384:
[----:B------:R-:W-:Y:S02]  /*0cb0*/  IMAD.MOV.U32 R2, RZ, RZ, R0 ;  /* 0x000000ffff027224 */ /* 0x000fe400078e0000 */
[----:B------:R-:W-:-:S04]  /*0cc0*/  IMAD.MOV.U32 R3, RZ, RZ, 0x0 ;  /* 0x00000000ff037424 */ /* 0x000fc800078e00ff */
[----:B------:R-:W-:Y:S05]  /*0cd0*/  RET.REL.NODEC R2 `(_Z21view_transform_kernelPdddd) ;  /* 0xfffffff002c87950 */ /* 0x000fea0003c3ffff */
        .weak           $__internal_6_$__cuda_sm20_div_rn_f64_full
        .type           $__internal_6_$__cuda_sm20_div_rn_f64_full,@function
        .size           $__internal_6_$__cuda_sm20_div_rn_f64_full,($_Z21view_transform_kernelPdddd$__internal_trig_reduction_slowpathd - $__internal_6_$__cuda_sm20_div_rn_f64_full)
$__internal_6_$__cuda_sm20_div_rn_f64_full:
[C---:B------:R-:W-:Y:S01]  /*0ce0*/  FSETP.GEU.AND P0, PT, |R5|.reuse, 1.469367938527859385e-39, PT ;  /* 0x001000000500780b */ /* 0x040fe20003f0e200 */
[----:B------:R-:W-:Y:S01]  /*0cf0*/  IMAD.MOV.U32 R12, RZ, RZ, 0x1 ;  /* 0x00000001ff0c7424 */ /* 0x000fe200078e00ff */
[C---:B------:R-:W-:Y:S01]  /*0d00*/  LOP3.LUT R2, R5.reuse, 0x800fffff, RZ, 0xc0, !PT ;  /* 0x800fffff05027812 */ /* 0x040fe200078ec0ff */
[----:B------:R-:W-:Y:S01]  /*0d10*/  IMAD.MOV.U32 R14, RZ, RZ, 0x1ca00000 ;  /* 0x1ca00000ff0e7424 */ /* 0x000fe200078e00ff */
[----:B------:R-:W-:Y:S02]  /*0d20*/  LOP3.LUT R20, R5, 0x7ff00000, RZ, 0xc0, !PT ;  /* 0x7ff0000005147812 */ /* 0x000fe400078ec0ff */
[----:B------:R-:W-:Y:S01]  /*0d30*/  LOP3.LUT R3, R2, 0x3ff00000, RZ, 0xfc, !PT ;  /* 0x3ff0000002037812 */ /* 0x000fe200078efcff */
[----:B------:R-:W-:-:S06]  /*0d40*/  IMAD.MOV.U32 R2, RZ, RZ, R4 ;  /* 0x000000ffff027224 */ /* 0x000fcc00078e0004 */
[----:B------:R-:W-:-:S06]  /*0d50*/  @!P0 DMUL R2, R4, 8.98846567431157953865e+307 ;  /* 0x7fe0000004028828 */ /* 0x000fcc0000000000 */
[----:B------:R-:W0:Y:S02]  /*0d60*/  MUFU.RCP64H R13, R3 ;  /* 0x00000003000d7308 */ /* 0x000e240000001800 */
[----:B0-----:R-:W-:-:S08]  /*0d70*/  DFMA R8, R12, -R2, 1 ;  /* 0x3ff000000c08742b */ /* 0x001fd00000000802 */
[----:B------:R-:W-:-:S08]  /*0d80*/  DFMA R8, R8, R8, R8 ;  /* 0x000000080808722b */ /* 0x000fd00000000008 */
[----:B------:R-:W-:Y:S01]  /*0d90*/  DFMA R12, R12, R8, R12 ;  /* 0x000000080c0c722b */ /* 0x000fe2000000000c */
[----:B------:R-:W-:Y:S02]  /*0da0*/  IMAD.MOV.U32 R9, RZ, RZ, R11 ;  /* 0x000000ffff097224 */ /* 0x000fe400078e000b */
[----:B------:R-:W-:-:S03]  /*0db0*/  IMAD.MOV.U32 R8, RZ, RZ, R10 ;  /* 0x000000ffff087224 */ /* 0x000fc600078e000a */
[----:B------:R-:W-:Y:S02]  /*0dc0*/  LOP3.LUT R15, R9, 0x7ff00000, RZ, 0xc0, !PT ;  /* 0x7ff00000090f7812 */ /* 0x000fe400078ec0ff */
[----:B------:R-:W-:Y:S01]  /*0dd0*/  DFMA R16, R12, -R2, 1 ;  /* 0x3ff000000c10742b */ /* 0x000fe20000000802 */
[----:B------:R-:W-:Y:S01]  /*0de0*/  IMAD.MOV.U32 R10, RZ, RZ, R8 ;  /* 0x000000ffff0a7224 */ /* 0x000fe200078e0008 */
[----:B------:R-:W-:Y:S01]  /*0df0*/  ISETP.GE.U32.AND P1, PT, R15, R20, PT ;  /* 0x000000140f00720c */ /* 0x000fe20003f26070 */
[----:B------:R-:W-:-:S03]  /*0e00*/  IMAD.MOV.U32 R21, RZ, RZ, R15 ;  /* 0x000000ffff157224 */ /* 0x000fc600078e000f */
[----:B------:R-:W-:Y:S02]  /*0e10*/  SEL R11, R14, 0x63400000, !P1 ;  /* 0x634000000e0b7807 */ /* 0x000fe40004800000 */
[----:B------:R-:W-:Y:S01]  /*0e20*/  DFMA R12, R12, R16, R12 ;  /* 0x000000100c0c722b */ /* 0x000fe2000000000c */
[----:B------:R-:W-:Y:S02]  /*0e30*/  FSETP.GEU.AND P1, PT, |R9|, 1.469367938527859385e-39, PT ;  /* 0x001000000900780b */ /* 0x000fe40003f2e200 */
[----:B------:R-:W-:-:S11]  /*0e40*/  LOP3.LUT R11, R11, 0x800fffff, R9, 0xf8, !PT ;  /* 0x800fffff0b0b7812 */ /* 0x000fd600078ef809 */
[----:B------:R-:W-:Y:S05]  /*0e50*/  @P1 BRA `(.L_x_386) ;  /* 0x0000000000201947 */ /* 0x000fea0003800000 */
[----:B------:R-:W-:-:S04]  /*0e60*/  LOP3.LUT R16, R5, 0x7ff00000, RZ, 0xc0, !PT ;  /* 0x7ff0000005107812 */ /* 0x000fc800078ec0ff */
[----:B------:R-:W-:Y:S01]  /*0e70*/  ISETP.GE.U32.AND P1, PT, R15, R16, PT ;  /* 0x000000100f00720c */ /* 0x000fe20003f26070 */
[----:B------:R-:W-:-:S03]  /*0e80*/  IMAD.MOV.U32 R16, RZ, RZ, RZ ;  /* 0x000000ffff107224 */ /* 0x000fc600078e00ff */
[----:B------:R-:W-:-:S04]  /*0e90*/  SEL R17, R14, 0x63400000, !P1 ;  /* 0x634000000e117807 */ /* 0x000fc80004800000 */
[----:B------:R-:W-:-:S04]  /*0ea0*/  LOP3.LUT R17, R17, 0x80000000, R9, 0xf8, !PT ;  /* 0x8000000011117812 */ /* 0x000fc800078ef809 */
[----:B------:R-:W-:-:S06]  /*0eb0*/  LOP3.LUT R17, R17, 0x100000, RZ, 0xfc, !PT ;  /* 0x0010000011117812 */ /* 0x000fcc00078efcff */
[----:B------:R-:W-:-:S10]  /*0ec0*/  DFMA R10, R10, 2, -R16 ;  /* 0x400000000a0a782b */ /* 0x000fd40000000810 */
[----:B------:R-:W-:-:S07]  /*0ed0*/  LOP3.LUT R21, R11, 0x7ff00000, RZ, 0xc0, !PT ;  /* 0x7ff000000b157812 */ /* 0x000fce00078ec0ff */
.L_x_386:
[----:B------:R-:W-:Y:S01]  /*0ee0*/  @!P0 LOP3.LUT R20, R3, 0x7ff00000, RZ, 0xc0, !PT ;  /* 0x7ff0000003148812 */ /* 0x000fe200078ec0ff */
[----:B------:R-:W-:Y:S01]  /*0ef0*/  VIADD R22, R21, 0xffffffff ;  /* 0xffffffff15167836 */ /* 0x000fe20000000000 */
[----:B------:R-:W-:-:S03]  /*0f00*/  DMUL R16, R12, R10 ;  /* 0x0000000a0c107228 */ /* 0x000fc60000000000 */
[----:B------:R-:W-:Y:S01]  /*0f10*/  VIADD R23, R20, 0xffffffff ;  /* 0xffffffff14177836 */ /* 0x000fe20000000000 */
[----:B------:R-:W-:-:S04]  /*0f20*/  ISETP.GT.U32.AND P0, PT, R22, 0x7feffffe, PT ;  /* 0x7feffffe1600780c */ /* 0x000fc80003f04070 */
[----:B------:R-:W-:Y:S01]  /*0f30*/  ISETP.GT.U32.OR P0, PT, R23, 0x7feffffe, P0 ;  /* 0x7feffffe1700780c */ /* 0x000fe20000704470 */
[----:B------:R-:W-:-:S08]  /*0f40*/  DFMA R18, R16, -R2, R10 ;  /* 0x800000021012722b */ /* 0x000fd0000000000a */
[----:B------:R-:W-:-:S04]  /*0f50*/  DFMA R12, R12, R18, R16 ;  /* 0x000000120c0c722b */ /* 0x000fc80000000010 */
[----:B------:R-:W-:Y:S07]  /*0f60*/  @P0 BRA `(.L_x_387) ;  /* 0x00000000006c0947 */ /* 0x000fee0003800000 */
        /* <DEDUP_REMOVED lines=27> */
.L_x_387:
        /* <DEDUP_REMOVED lines=16> */
.L_x_390:
[----:B------:R-:W-:Y:S01]  /*1220*/  LOP3.LUT R15, R5, 0x80000, RZ, 0xfc, !PT ;  /* 0x00080000050f7812 */ /* 0x000fe200078efcff */
[----:B------:R-:W-:Y:S01]  /*1230*/  IMAD.MOV.U32 R14, RZ, RZ, R4 ;  /* 0x000000ffff0e7224 */ /* 0x000fe200078e0004 */
[----:B------:R-:W-:Y:S06]  /*1240*/  BRA `(.L_x_388) ;  /* 0x0000000000087947 */ /* 0x000fec0003800000 */
.L_x_389:
[----:B------:R-:W-:Y:S01]  /*1250*/  LOP3.LUT R15, R9, 0x80000, RZ, 0xfc, !PT ;  /* 0x00080000090f7812 */ /* 0x000fe200078efcff */
[----:B------:R-:W-:-:S07]  /*1260*/  IMAD.MOV.U32 R14, RZ, RZ, R8 ;  /* 0x000000ffff0e7224 */ /* 0x000fce00078e0008 */
.L_x_388:
[----:B------:R-:W-:Y:S02]  /*1270*/  IMAD.MOV.U32 R2, RZ, RZ, R0 ;  /* 0x000000ffff027224 */ /* 0x000fe400078e0000 */
[----:B------:R-:W-:Y:S02]  /*1280*/  IMAD.MOV.U32 R3, RZ, RZ, 0x0 ;  /* 0x00000000ff037424 */ /* 0x000fe400078e00ff */
[----:B------:R-:W-:Y:S02]  /*1290*/  IMAD.MOV.U32 R4, RZ, RZ, R14 ;  /* 0x000000ffff047224 */ /* 0x000fe400078e000e */
[----:B------:R-:W-:Y:S01]  /*12a0*/  IMAD.MOV.U32 R5, RZ, RZ, R15 ;  /* 0x000000ffff057224 */ /* 0x000fe200078e000f */
[----:B------:R-:W-:Y:S06]  /*12b0*/  RET.REL.NODEC R2 `(_Z21view_transform_kernelPdddd) ;  /* 0xffffffec02507950 */ /* 0x000fec0003c3ffff */
        .type           $_Z21view_transform_kernelPdddd$__internal_trig_reduction_slowpathd,@function
        .size           $_Z21view_transform_kernelPdddd$__internal_trig_reduction_slowpathd,(.L_x_459 - $_Z21view_transform_kernelPdddd$__internal_trig_reduction_slowpathd)
$_Z21view_transform_kernelPdddd$__internal_trig_reduction_slowpathd:
[--C-:B------:R-:W-:Y:S01]  /*12c0*/  SHF.R.U32.HI R6, RZ, 0x14, R17.reuse ;  /* 0x00000014ff067819 */ /* 0x100fe20000011611 */
[----:B------:R-:W-:Y:S02]  /*12d0*/  IMAD.MOV.U32 R11, RZ, RZ, R16 ;  /* 0x000000ffff0b7224 */ /* 0x000fe400078e0010 */
[----:B------:R-:W-:Y:S01]  /*12e0*/  IMAD.MOV.U32 R8, RZ, RZ, R17 ;  /* 0x000000ffff087224 */ /* 0x000fe200078e0011 */
[----:B------:R-:W-:Y:S01]  /*12f0*/  LOP3.LUT R0, R6, 0x7ff, RZ, 0xc0, !PT ;  /* 0x000007ff06007812 */ /* 0x000fe200078ec0ff */
[----:B------:R-:W-:-:S03]  /*1300*/  IMAD.MOV.U32 R4, RZ, RZ, RZ ;  /* 0x000000ffff047224 */ /* 0x000fc600078e00ff */
[----:B------:R-:W-:-:S13]  /*1310*/  ISETP.NE.AND P0, PT, R0, 0x7ff, PT ;  /* 0x000007ff0000780c */ /* 0x000fda0003f05270 */
[----:B------:R-:W-:Y:S05]  /*1320*/  @!P0 BRA `(.L_x_391) ;  /* 0x00000008002c8947 */ /* 0x000fea0003800000 */
[----:B------:R-:W-:Y:S01]  /*1330*/  VIADD R2, R0, 0xfffffc00 ;  /* 0xfffffc0000027836 */ /* 0x000fe20000000000 */
[----:B------:R-:W-:-:S04]  /*1340*/  CS2R R18, SRZ ;  /* 0x0000000000127805 */ /* 0x000fc8000001ff00 */
[----:B------:R-:W-:Y:S02]  /*1350*/  SHF.R.U32.HI R0, RZ, 0x6, R2 ;  /* 0x00000006ff007819 */ /* 0x000fe40000011602 */
[----:B------:R-:W-:Y:S02]  /*1360*/  ISETP.GE.U32.AND P0, PT, R2, 0x80, PT ;  /* 0x000000800200780c */ /* 0x000fe40003f06070 */
[C---:B------:R-:W-:Y:S02]  /*1370*/  IADD3 R7, PT, PT, -R0.reuse, 0x13, RZ ;  /* 0x0000001300077810 */ /* 0x040fe40007ffe1ff */
[----:B------:R-:W-:Y:S02]  /*1380*/  IADD3 R15, PT, PT, -R0, 0xf, RZ ;  /* 0x0000000f000f7810 */ /* 0x000fe40007ffe1ff */
[----:B------:R-:W-:-:S04]  /*1390*/  SEL R7, R7, 0x12, P0 ;  /* 0x0000001207077807 */ /* 0x000fc80000000000 */
[----:B------:R-:W-:-:S13]  /*13a0*/  ISETP.GE.AND P0, PT, R15, R7, PT ;  /* 0x000000070f00720c */ /* 0x000fda0003f06270 */
[----:B------:R-:W-:Y:S05]  /*13b0*/  @P0 BRA `(.L_x_392) ;  /* 0x00000000008c0947 */ /* 0x000fea0003800000 */
[----:B------:R-:W0:Y:S01]  /*13c0*/  LDC.64 R2, c[0x4][0x20] ;  /* 0x01000800ff027b82 */ /* 0x000e220000000a00 */
[C---:B------:R-:W-:Y:S01]  /*13d0*/  SHF.L.U64.HI R13, R11.reuse, 0xb, R8 ;  /* 0x0000000b0b0d7819 */ /* 0x040fe20000010208 */
[----:B------:R-:W-:Y:S01]  /*13e0*/  IMAD.SHL.U32 R11, R11, 0x800, RZ ;  /* 0x000008000b0b7824 */ /* 0x000fe200078e00ff */
[----:B------:R-:W-:Y:S01]  /*13f0*/  IADD3 R14, PT, PT, RZ, -R0, -R7 ;  /* 0x80000000ff0e7210 */ /* 0x000fe20007ffe807 */
[----:B------:R-:W-:Y:S01]  /*1400*/  IMAD.MOV.U32 R12, RZ, RZ, RZ ;  /* 0x000000ffff0c7224 */ /* 0x000fe200078e00ff */
[----:B------:R-:W-:Y:S02]  /*1410*/  CS2R R18, SRZ ;  /* 0x0000000000127805 */ /* 0x000fe4000001ff00 */
[----:B------:R-:W-:Y:S01]  /*1420*/  LOP3.LUT R13, R13, 0x80000000, RZ, 0xfc, !PT ;  /* 0x800000000d0d7812 */ /* 0x000fe200078efcff */
[----:B------:R-:W1:Y:S01]  /*1430*/  LDCU.64 UR4, c[0x0][0x358] ;  /* 0x00006b00ff0477ac */ /* 0x000e620008000a00 */
[----:B------:R-:W-:-:S05]  /*1440*/  NOP ;  /* 0x0000000000007918 */ /* 0x000fca0000000000 */
.L_x_393:
[----:B0-----:R-:W-:-:S06]  /*1450*/  IMAD.WIDE R4, R15, 0x8, R2 ;  /* 0x000000080f047825 */ /* 0x001fcc00078e0202 */
[----:B-1----:R-:W2:Y:S01]  /*1460*/  LDG.E.64.CONSTANT R4, desc[UR4][R4.64] ;  /* 0x0000000404047981 */ /* 0x002ea2000c1e9b00 */
[----:B------:R-:W-:Y:S02]  /*1470*/  IMAD.MOV.U32 R8, RZ, RZ, R18 ;  /* 0x000000ffff087224 */ /* 0x000fe400078e0012 */
[----:B------:R-:W-:Y:S02]  /*1480*/  IMAD.MOV.U32 R9, RZ, RZ, R19 ;  /* 0x000000ffff097224 */ /* 0x000fe400078e0013 */
[----:B------:R-:W-:Y:S02]  /*1490*/  VIADD R14, R14, 0x1 ;  /* 0x000000010e0e7836 */ /* 0x000fe40000000000 */
[----:B------:R-:W-:Y:S02]  /*14a0*/  VIADD R15, R15, 0x1 ;  /* 0x000000010f0f7836 */ /* 0x000fe40000000000 */
[----:B--2---:R-:W-:-:S04]  /*14b0*/  IMAD.WIDE.U32 R8, P2, R4, R11, R8 ;  /* 0x0000000b04087225 */ /* 0x004fc80007840008 */
[----:B------:R-:W-:Y:S02]  /*14c0*/  IMAD R19, R4, R13, RZ ;  /* 0x0000000d04137224 */ /* 0x000fe400078e02ff */
[CC--:B------:R-:W-:Y:S02]  /*14d0*/  IMAD R16, R5.reuse, R11.reuse, RZ ;  /* 0x0000000b05107224 */ /* 0x0c0fe400078e02ff */
[----:B------:R-:W-:Y:S01]  /*14e0*/  IMAD.HI.U32 R21, R5, R11, RZ ;  /* 0x0000000b05157227 */ /* 0x000fe200078e00ff */
[----:B------:R-:W-:-:S03]  /*14f0*/  IADD3 R9, P0, PT, R19, R9, RZ ;  /* 0x0000000913097210 */ /* 0x000fc60007f1e0ff */
[----:B------:R-:W-:Y:S01]  /*1500*/  IMAD R19, R12, 0x8, R1 ;  /* 0x000000080c137824 */ /* 0x000fe200078e0201 */
[----:B------:R-:W-:Y:S01]  /*1510*/  IADD3 R9, P1, PT, R16, R9, RZ ;  /* 0x0000000910097210 */ /* 0x000fe20007f3e0ff */
[----:B------:R-:W-:-:S04]  /*1520*/  IMAD.HI.U32 R16, R4, R13, RZ ;  /* 0x0000000d04107227 */ /* 0x000fc800078e00ff */
[----:B------:R-:W-:Y:S01]  /*1530*/  IMAD.X R4, RZ, RZ, R16, P2 ;  /* 0x000000ffff047224 */ /* 0x000fe200010e0610 */
[----:B------:R0:W-:Y:S01]  /*1540*/  STL.64 [R19], R8 ;  /* 0x0000000813007387 */ /* 0x0001e20000100a00 */
[----:B------:R-:W-:-:S03]  /*1550*/  IMAD.HI.U32 R16, R5, R13, RZ ;  /* 0x0000000d05107227 */ /* 0x000fc600078e00ff */
[----:B------:R-:W-:Y:S01]  /*1560*/  IADD3.X R4, P0, PT, R21, R4, RZ, P0, !PT ;  /* 0x0000000415047210 */ /* 0x000fe2000071e4ff */
[----:B------:R-:W-:Y:S02]  /*1570*/  IMAD R5, R5, R13, RZ ;  /* 0x0000000d05057224 */ /* 0x000fe400078e02ff */
[----:B------:R-:W-:-:S03]  /*1580*/  VIADD R12, R12, 0x1 ;  /* 0x000000010c0c7836 */ /* 0x000fc60000000000 */
[----:B------:R-:W-:Y:S01]  /*1590*/  IADD3.X R18, P1, PT, R5, R4, RZ, P1, !PT ;  /* 0x0000000405127210 */ /* 0x000fe20000f3e4ff */
[----:B------:R-:W-:Y:S01]  /*15a0*/  IMAD.X R4, RZ, RZ, R16, P0 ;  /* 0x000000ffff047224 */ /* 0x000fe200000e0610 */
[----:B------:R-:W-:-:S03]  /*15b0*/  ISETP.NE.AND P0, PT, R14, -0xf, PT ;  /* 0xfffffff10e00780c */ /* 0x000fc60003f05270 */
[----:B0-----:R-:W-:-:S10]  /*15c0*/  IMAD.X R19, RZ, RZ, R4, P1 ;  /* 0x000000ffff137224 */ /* 0x001fd400008e0604 */
[----:B------:R-:W-:Y:S05]  /*15d0*/  @P0 BRA `(.L_x_393) ;  /* 0xfffffffc009c0947 */ /* 0x000fea000383ffff */
[----:B------:R-:W-:-:S07]  /*15e0*/  IMAD.MOV.U32 R15, RZ, RZ, R7 ;  /* 0x000000ffff0f7224 */ /* 0x000fce00078e0007 */
.L_x_392:
[----:B------:R-:W-:Y:S01]  /*15f0*/  LOP3.LUT P0, R21, R6, 0x3f, RZ, 0xc0, !PT ;  /* 0x0000003f06157812 */ /* 0x000fe2000780c0ff */
[----:B------:R-:W-:-:S04]  /*1600*/  IMAD.IADD R0, R0, 0x1, R15 ;  /* 0x0000000100007824 */ /* 0x000fc800078e020f */
[----:B------:R-:W-:-:S05]  /*1610*/  IMAD.U32 R23, R0, 0x8, R1 ;  /* 0x0000000800177824 */ /* 0x000fca00078e0001 */
[----:B------:R0:W-:Y:S04]  /*1620*/  STL.64 [R23+-0x78], R18 ;  /* 0xffff881217007387 */ /* 0x0001e80000100a00 */
[----:B------:R-:W2:Y:S04]  /*1630*/  @P0 LDL.64 R8, [R1+0x8] ;  /* 0x0000080001080983 */ /* 0x000ea80000100a00 */
[----:B------:R-:W3:Y:S04]  /*1640*/  LDL.64 R2, [R1+0x10] ;  /* 0x0000100001027983 */ /* 0x000ee80000100a00 */
[----:B------:R-:W4:Y:S01]  /*1650*/  LDL.64 R4, [R1+0x18] ;  /* 0x0000180001047983 */ /* 0x000f220000100a00 */
[----:B------:R-:W-:-:S02]  /*1660*/  @P0 LOP3.LUT R0, R6, 0x3f, RZ, 0xc, !PT ;  /* 0x0000003f06000812 */ /* 0x000fc400078e0cff */
[--C-:B--2---:R-:W-:Y:S02]  /*1670*/  @P0 SHF.R.U64 R7, R8, 0x1, R9.reuse ;  /* 0x0000000108070819 */ /* 0x104fe40000001209 */
[----:B------:R-:W-:Y:S02]  /*1680*/  @P0 SHF.R.U32.HI R9, RZ, 0x1, R9 ;  /* 0x00000001ff090819 */ /* 0x000fe40000011609 */
[C---:B---3--:R-:W-:Y:S02]  /*1690*/  @P0 SHF.L.U32 R11, R2.reuse, R21, RZ ;  /* 0x00000015020b0219 */ /* 0x048fe400000006ff */
[----:B------:R-:W-:Y:S02]  /*16a0*/  @P0 SHF.R.U64 R6, R7, R0, R9 ;  /* 0x0000000007060219 */ /* 0x000fe40000001209 */
[--C-:B------:R-:W-:Y:S02]  /*16b0*/  @P0 SHF.R.U32.HI R15, RZ, 0x1, R3.reuse ;  /* 0x00000001ff0f0819 */ /* 0x100fe40000011603 */
[----:B------:R-:W-:-:S02]  /*16c0*/  @P0 SHF.R.U64 R13, R2, 0x1, R3 ;  /* 0x00000001020d0819 */ /* 0x000fc40000001203 */
[-C--:B------:R-:W-:Y:S02]  /*16d0*/  @P0 SHF.L.U64.HI R8, R2, R21.reuse, R3 ;  /* 0x0000001502080219 */ /* 0x080fe40000010203 */
[----:B------:R-:W-:Y:S02]  /*16e0*/  @P0 SHF.R.U32.HI R7, RZ, R0, R9 ;  /* 0x00000000ff070219 */ /* 0x000fe40000011609 */
[----:B------:R-:W-:Y:S02]  /*16f0*/  @P0 LOP3.LUT R2, R11, R6, RZ, 0xfc, !PT ;  /* 0x000000060b020212 */ /* 0x000fe400078efcff */
[----:B----4-:R-:W-:Y:S02]  /*1700*/  @P0 SHF.L.U32 R9, R4, R21, RZ ;  /* 0x0000001504090219 */ /* 0x010fe400000006ff */
[----:B------:R-:W-:Y:S02]  /*1710*/  @P0 SHF.R.U64 R12, R13, R0, R15 ;  /* 0x000000000d0c0219 */ /* 0x000fe4000000120f */
[----:B------:R-:W-:Y:S01]  /*1720*/  @P0 LOP3.LUT R3, R8, R7, RZ, 0xfc, !PT ;  /* 0x0000000708030212 */ /* 0x000fe200078efcff */
[----:B------:R-:W-:Y:S01]  /*1730*/  IMAD.SHL.U32 R8, R2, 0x4, RZ ;  /* 0x0000000402087824 */ /* 0x000fe200078e00ff */
[----:B------:R-:W-:-:S02]  /*1740*/  @P0 SHF.L.U64.HI R21, R4, R21, R5 ;  /* 0x0000001504150219 */ /* 0x000fc40000010205 */
[----:B------:R-:W-:Y:S02]  /*1750*/  @P0 LOP3.LUT R4, R9, R12, RZ, 0xfc, !PT ;  /* 0x0000000c09040212 */ /* 0x000fe400078efcff */
[----:B------:R-:W-:Y:S02]  /*1760*/  @P0 SHF.R.U32.HI R0, RZ, R0, R15 ;  /* 0x00000000ff000219 */ /* 0x000fe4000001160f */
[----:B------:R-:W-:Y:S02]  /*1770*/  SHF.L.U64.HI R9, R2, 0x2, R3 ;  /* 0x0000000202097819 */ /* 0x000fe40000010203 */
[----:B------:R-:W-:Y:S02]  /*1780*/  @P0 LOP3.LUT R5, R21, R0, RZ, 0xfc, !PT ;  /* 0x0000000015050212 */ /* 0x000fe400078efcff */
[----:B------:R-:W-:Y:S02]  /*1790*/  SHF.L.W.U32.HI R3, R3, 0x2, R4 ;  /* 0x0000000203037819 */ /* 0x000fe40000010e04 */
[----:B------:R-:W-:-:S02]  /*17a0*/  IADD3 RZ, P0, PT, RZ, -R8, RZ ;  /* 0x80000008ffff7210 */ /* 0x000fc40007f1e0ff */
[----:B------:R-:W-:Y:S02]  /*17b0*/  LOP3.LUT R0, RZ, R9, RZ, 0x33, !PT ;  /* 0x00000009ff007212 */ /* 0x000fe400078e33ff */
[----:B------:R-:W-:Y:S02]  /*17c0*/  SHF.L.W.U32.HI R4, R4, 0x2, R5 ;  /* 0x0000000204047819 */ /* 0x000fe40000010e05 */
[----:B------:R-:W-:Y:S02]  /*17d0*/  LOP3.LUT R6, RZ, R3, RZ, 0x33, !PT ;  /* 0x00000003ff067212 */ /* 0x000fe400078e33ff */
[----:B------:R-:W-:Y:S02]  /*17e0*/  IADD3.X R2, P0, PT, RZ, R0, RZ, P0, !PT ;  /* 0x00000000ff027210 */ /* 0x000fe4000071e4ff */
[----:B------:R-:W-:Y:S02]  /*17f0*/  LOP3.LUT R0, RZ, R4, RZ, 0x33, !PT ;  /* 0x00000004ff007212 */ /* 0x000fe400078e33ff */
[----:B------:R-:W-:-:S02]  /*1800*/  IADD3.X R6, P1, PT, RZ, R6, RZ, P0, !PT ;  /* 0x00000006ff067210 */ /* 0x000fc4000073e4ff */
[----:B------:R-:W-:-:S03]  /*1810*/  ISETP.GT.U32.AND P2, PT, R3, -0x1, PT ;  /* 0xffffffff0300780c */ /* 0x000fc60003f44070 */
[----:B------:R-:W-:Y:S01]  /*1820*/  IMAD.X R7, RZ, RZ, R0, P1 ;  /* 0x000000ffff077224 */ /* 0x000fe200008e0600 */
[----:B------:R-:W-:-:S04]  /*1830*/  ISETP.GT.AND.EX P0, PT, R4, -0x1, PT, P2 ;  /* 0xffffffff0400780c */ /* 0x000fc80003f04320 */
[----:B------:R-:W-:Y:S02]  /*1840*/  SEL R12, R4, R7, P0 ;  /* 0x00000007040c7207 */ /* 0x000fe40000000000 */
[----:B------:R-:W-:Y:S02]  /*1850*/  SEL R7, R3, R6, P0 ;  /* 0x0000000603077207 */ /* 0x000fe40000000000 */
[----:B------:R-:W-:Y:S02]  /*1860*/  ISETP.NE.U32.AND P1, PT, R12, RZ, PT ;  /* 0x000000ff0c00720c */ /* 0x000fe40003f25070 */
[----:B------:R-:W-:Y:S02]  /*1870*/  SEL R9, R9, R2, P0 ;  /* 0x0000000209097207 */ /* 0x000fe40000000000 */
[----:B------:R-:W-:Y:S01]  /*1880*/  SEL R3, R7, R12, !P1 ;  /* 0x0000000c07037207 */ /* 0x000fe20004800000 */
[----:B------:R-:W-:-:S05]  /*1890*/  @!P0 IMAD.MOV R8, RZ, RZ, -R8 ;  /* 0x000000ffff088224 */ /* 0x000fca00078e0a08 */
[----:B------:R-:W1:Y:S02]  /*18a0*/  FLO.U32 R3, R3 ;  /* 0x0000000300037300 */ /* 0x000e6400000e0000 */
[C---:B-1----:R-:W-:Y:S02]  /*18b0*/  IADD3 R6, PT, PT, -R3.reuse, 0x1f, RZ ;  /* 0x0000001f03067810 */ /* 0x042fe40007ffe1ff */
[----:B------:R-:W-:-:S03]  /*18c0*/  IADD3 R0, PT, PT, -R3, 0x3f, RZ ;  /* 0x0000003f03007810 */ /* 0x000fc60007ffe1ff */
[----:B------:R-:W-:-:S05]  /*18d0*/  @P1 IMAD.MOV R0, RZ, RZ, R6 ;  /* 0x000000ffff001224 */ /* 0x000fca00078e0206 */
[----:B------:R-:W-:-:S13]  /*18e0*/  ISETP.NE.AND P1, PT, R0, RZ, PT ;  /* 0x000000ff0000720c */ /* 0x000fda0003f25270 */
[----:B0-----:R-:W-:Y:S05]  /*18f0*/  @!P1 BRA `(.L_x_394) ;  /* 0x0000000000289947 */ /* 0x001fea0003800000 */
[----:B------:R-:W-:Y:S02]  /*1900*/  LOP3.LUT R2, R0, 0x3f, RZ, 0xc0, !PT ;  /* 0x0000003f00027812 */ /* 0x000fe400078ec0ff */
[--C-:B------:R-:W-:Y:S02]  /*1910*/  SHF.R.U64 R6, R8, 0x1, R9.reuse ;  /* 0x0000000108067819 */ /* 0x100fe40000001209 */
[----:B------:R-:W-:Y:S02]  /*1920*/  SHF.R.U32.HI R8, RZ, 0x1, R9 ;  /* 0x00000001ff087819 */ /* 0x000fe40000011609 */
[----:B------:R-:W-:Y:S02]  /*1930*/  LOP3.LUT R3, R0, 0x3f, RZ, 0xc, !PT ;  /* 0x0000003f00037812 */ /* 0x000fe400078e0cff */
[CC--:B------:R-:W-:Y:S02]  /*1940*/  SHF.L.U64.HI R12, R7.reuse, R2.reuse, R12 ;  /* 0x00000002070c7219 */ /* 0x0c0fe4000001020c */
[----:B------:R-:W-:-:S02]  /*1950*/  SHF.L.U32 R7, R7, R2, RZ ;  /* 0x0000000207077219 */ /* 0x000fc400000006ff */
[-CC-:B------:R-:W-:Y:S02]  /*1960*/  SHF.R.U64 R2, R6, R3.reuse, R8.reuse ;  /* 0x0000000306027219 */ /* 0x180fe40000001208 */
[----:B------:R-:W-:Y:S02]  /*1970*/  SHF.R.U32.HI R3, RZ, R3, R8 ;  /* 0x00000003ff037219 */ /* 0x000fe40000011608 */
[----:B------:R-:W-:Y:S02]  /*1980*/  LOP3.LUT R7, R7, R2, RZ, 0xfc, !PT ;  /* 0x0000000207077212 */ /* 0x000fe400078efcff */
[----:B------:R-:W-:-:S07]  /*1990*/  LOP3.LUT R12, R12, R3, RZ, 0xfc, !PT ;  /* 0x000000030c0c7212 */ /* 0x000fce00078efcff */
.L_x_394:
[----:B------:R-:W-:Y:S01]  /*19a0*/  IMAD.WIDE.U32 R8, R7, 0x2168c235, RZ ;  /* 0x2168c23507087825 */ /* 0x000fe200078e00ff */
[----:B------:R-:W-:-:S03]  /*19b0*/  SHF.R.U32.HI R5, RZ, 0x1e, R5 ;  /* 0x0000001eff057819 */ /* 0x000fc60000011605 */
[----:B------:R-:W-:Y:S01]  /*19c0*/  IMAD.MOV.U32 R2, RZ, RZ, R9 ;  /* 0x000000ffff027224 */ /* 0x000fe200078e0009 */
[----:B------:R-:W-:Y:S01]  /*19d0*/  IADD3 RZ, P1, PT, R8, R8, RZ ;  /* 0x0000000808ff7210 */ /* 0x000fe20007f3e0ff */
[----:B------:R-:W-:Y:S01]  /*19e0*/  IMAD.MOV.U32 R3, RZ, RZ, RZ ;  /* 0x000000ffff037224 */ /* 0x000fe200078e00ff */
[----:B------:R-:W-:Y:S01]  /*19f0*/  LEA.HI R4, R4, R5, RZ, 0x1 ;  /* 0x0000000504047211 */ /* 0x000fe200078f08ff */
[----:B------:R-:W-:-:S04]  /*1a00*/  IMAD.HI.U32 R6, R12, -0x36f0255e, RZ ;  /* 0xc90fdaa20c067827 */ /* 0x000fc800078e00ff */
[----:B------:R-:W-:-:S04]  /*1a10*/  IMAD.WIDE.U32 R2, R7, -0x36f0255e, R2 ;  /* 0xc90fdaa207027825 */ /* 0x000fc800078e0002 */
[C---:B------:R-:W-:Y:S02]  /*1a20*/  IMAD R7, R12.reuse, -0x36f0255e, RZ ;  /* 0xc90fdaa20c077824 */ /* 0x040fe400078e02ff */
[----:B------:R-:W-:-:S04]  /*1a30*/  IMAD.WIDE.U32 R2, P2, R12, 0x2168c235, R2 ;  /* 0x2168c2350c027825 */ /* 0x000fc80007840002 */
[----:B------:R-:W-:Y:S01]  /*1a40*/  IMAD.X R6, RZ, RZ, R6, P2 ;  /* 0x000000ffff067224 */ /* 0x000fe200010e0606 */
[----:B------:R-:W-:Y:S02]  /*1a50*/  IADD3 R3, P2, PT, R7, R3, RZ ;  /* 0x0000000307037210 */ /* 0x000fe40007f5e0ff */
[----:B------:R-:W-:Y:S02]  /*1a60*/  IADD3.X RZ, P1, PT, R2, R2, RZ, P1, !PT ;  /* 0x0000000202ff7210 */ /* 0x000fe40000f3e4ff */
[C---:B------:R-:W-:Y:S01]  /*1a70*/  ISETP.GT.U32.AND P3, PT, R3.reuse, RZ, PT ;  /* 0x000000ff0300720c */ /* 0x040fe20003f64070 */
[----:B------:R-:W-:Y:S01]  /*1a80*/  IMAD.X R6, RZ, RZ, R6, P2 ;  /* 0x000000ffff067224 */ /* 0x000fe200010e0606 */
[----:B------:R-:W-:-:S04]  /*1a90*/  IADD3.X R2, P2, PT, R3, R3, RZ, P1, !PT ;  /* 0x0000000303027210 */ /* 0x000fc80000f5e4ff */
[C---:B------:R-:W-:Y:S01]  /*1aa0*/  ISETP.GT.AND.EX P1, PT, R6.reuse, RZ, PT, P3 ;  /* 0x000000ff0600720c */ /* 0x040fe20003f24330 */
[----:B------:R-:W-:-:S03]  /*1ab0*/  IMAD.X R7, R6, 0x1, R6, P2 ;  /* 0x0000000106077824 */ /* 0x000fc600010e0606 */
[----:B------:R-:W-:Y:S02]  /*1ac0*/  SEL R2, R2, R3, P1 ;  /* 0x0000000302027207 */ /* 0x000fe40000800000 */
[----:B------:R-:W-:Y:S02]  /*1ad0*/  SEL R3, R7, R6, P1 ;  /* 0x0000000607037207 */ /* 0x000fe40000800000 */
[----:B------:R-:W-:Y:S02]  /*1ae0*/  IADD3 R2, P2, PT, R2, 0x1, RZ ;  /* 0x0000000102027810 */ /* 0x000fe40007f5e0ff */
[----:B------:R-:W-:Y:S02]  /*1af0*/  SEL R7, RZ, 0xffffffff, !P1 ;  /* 0xffffffffff077807 */ /* 0x000fe40004800000 */
[----:B------:R-:W-:Y:S01]  /*1b00*/  LOP3.LUT P1, R17, R17, 0x80000000, RZ, 0xc0, !PT ;  /* 0x8000000011117812 */ /* 0x000fe2000782c0ff */
[----:B------:R-:W-:Y:S02]  /*1b10*/  IMAD.X R3, RZ, RZ, R3, P2 ;  /* 0x000000ffff037224 */ /* 0x000fe400010e0603 */
[----:B------:R-:W-:Y:S01]  /*1b20*/  IMAD.IADD R0, R7, 0x1, -R0 ;  /* 0x0000000107007824 */ /* 0x000fe200078e0a00 */
[----:B------:R-:W-:-:S02]  /*1b30*/  @!P0 LOP3.LUT R17, R17, 0x80000000, RZ, 0x3c, !PT ;  /* 0x8000000011118812 */ /* 0x000fc400078e3cff */
[----:B------:R-:W-:Y:S01]  /*1b40*/  SHF.R.U64 R2, R2, 0xa, R3 ;  /* 0x0000000a02027819 */ /* 0x000fe20000001203 */
[----:B------:R-:W-:-:S03]  /*1b50*/  IMAD.SHL.U32 R0, R0, 0x100000, RZ ;  /* 0x0010000000007824 */ /* 0x000fc600078e00ff */
[----:B------:R-:W-:-:S03]  /*1b60*/  IADD3 R2, P2, PT, R2, 0x1, RZ ;  /* 0x0000000102027810 */ /* 0x000fc60007f5e0ff */
[----:B------:R-:W-:Y:S01]  /*1b70*/  @P1 IMAD.MOV R4, RZ, RZ, -R4 ;  /* 0x000000ffff041224 */ /* 0x000fe200078e0a04 */
[----:B------:R-:W-:-:S04]  /*1b80*/  LEA.HI.X R3, R3, RZ, RZ, 0x16, P2 ;  /* 0x000000ff03037211 */ /* 0x000fc800010fb4ff */
[--C-:B------:R-:W-:Y:S02]  /*1b90*/  SHF.R.U64 R2, R2, 0x1, R3.reuse ;  /* 0x0000000102027819 */ /* 0x100fe40000001203 */
[----:B------:R-:W-:Y:S02]  /*1ba0*/  SHF.R.U32.HI R3, RZ, 0x1, R3 ;  /* 0x00000001ff037819 */ /* 0x000fe40000011603 */
[----:B------:R-:W-:-:S04]  /*1bb0*/  IADD3 R11, P2, P3, RZ, RZ, R2 ;  /* 0x000000ffff0b7210 */ /* 0x000fc80007b5e002 */
[----:B------:R-:W-:-:S04]  /*1bc0*/  IADD3.X R0, PT, PT, R0, 0x3fe00000, R3, P2, P3 ;  /* 0x3fe0000000007810 */ /* 0x000fc800017e6403 */
[----:B------:R-:W-:-:S07]  /*1bd0*/  LOP3.LUT R8, R0, R17, RZ, 0xfc, !PT ;  /* 0x0000001100087212 */ /* 0x000fce00078efcff */
.L_x_391:
[----:B------:R-:W-:Y:S02]  /*1be0*/  IMAD.MOV.U32 R2, RZ, RZ, R11 ;  /* 0x000000ffff027224 */ /* 0x000fe400078e000b */
[----:B------:R-:W-:Y:S02]  /*1bf0*/  IMAD.MOV.U32 R11, RZ, RZ, 0x0 ;  /* 0x00000000ff0b7424 */ /* 0x000fe400078e00ff */
[----:B------:R-:W-:Y:S02]  /*1c00*/  IMAD.MOV.U32 R3, RZ, RZ, R8 ;  /* 0x000000ffff037224 */ /* 0x000fe400078e0008 */
[----:B------:R-:W-:Y:S05]  /*1c10*/  RET.REL.NODEC R10 `(_Z21view_transform_kernelPdddd) ;  /* 0xffffffe00af87950 */ /* 0x000fea0003c3ffff */
.L_x_395:
        /* <DEDUP_REMOVED lines=14> */
.L_x_459:


//--------------------- .text._Z23camera_transform_kernelPdPKdS1_S1_S1_S1_S1_ --------------------------
	.section	.text._Z23camera_transform_kernelPdPKdS1_S1_S1_S1_S1_,"ax",@progbits
	.align	128
        .global         _Z23camera_transform_kernelPdPKdS1_S1_S1_S1_S1_
        .type           _Z23camera_transform_kernelPdPKdS1_S1_S1_S1_S1_,@function
        .size           _Z23camera_transform_kernelPdPKdS1_S1_S1_S1_S1_,(.L_x_470 - _Z23camera_transform_kernelPdPKdS1_S1_S1_S1_S1_)
        .other          _Z23camera_transform_kernelPdPKdS1_S1_S1_S1_S1_,@"STO_CUDA_ENTRY STV_DEFAULT"
_Z23camera_transform_kernelPdPKdS1_S1_S1_S1_S1_:
.text._Z23camera_transform_kernelPdPKdS1_S1_S1_S1_S1_:
[----:B------:R-:W-:Y:S01]  /*0000*/  LDC R1, c[0x0][0x37c] ;  /* 0x0000df00ff017b82 */ /* 0x000fe20000000800 */
[----:B------:R-:W0:Y:S07]  /*0010*/  S2R R0, SR_TID.X ;  /* 0x0000000000007919 */ /* 0x000e2e0000002100 */
[----:B------:R-:W1:Y:S01]  /*0020*/  S2UR UR4, SR_CTAID.X ;  /* 0x00000000000479c3 */ /* 0x000e620000002500 */
[----:B------:R-:W1:Y:S02]  /*0030*/  LDCU UR5, c[0x0][0x360] ;  /* 0x00006c00ff0577ac */ /* 0x000e640008000800 */
[----:B-1----:R-:W-:Y:S01]  /*0040*/  UIMAD UR4, UR4, UR5, URZ ;  /* 0x00000005040472a4 */ /* 0x002fe2000f8e02ff */
[----:B0-----:R-:W-:-:S05]  /*0050*/  IMAD.MOV R0, RZ, RZ, -R0 ;  /* 0x000000ffff007224 */ /* 0x001fca00078e0a00 */
[----:B------:R-:W-:-:S13]  /*0060*/  ISETP.NE.AND P0, PT, R0, UR4, PT ;  /* 0x0000000400007c0c */ /* 0x000fda000bf05270 */
[----:B------:R-:W-:Y:S05]  /*0070*/  @P0 EXIT ;  /* 0x000000000000094d */ /* 0x000fea0003800000 */
[----:B------:R-:W0:Y:S01]  /*0080*/  LDC.64 R4, c[0x0][0x388] ;  /* 0x0000e200ff047b82 */ /* 0x000e220000000a00 */
[----:B------:R-:W0:Y:S02]  /*0090*/  LDCU.64 UR4, c[0x0][0x358] ;  /* 0x00006b00ff0477ac */ /* 0x000e240008000a00 */
[----:B0-----:R-:W2:Y:S05]  /*00a0*/  LDG.E.64 R6, desc[UR4][R4.64] ;  /* 0x0000000404067981 */ /* 0x001eaa000c1e1b00 */
[----:B------:R-:W2:Y:S08]  /*00b0*/  LDC.64 R2, c[0x0][0x380] ;  /* 0x0000e000ff027b82 */ /* 0x000eb00000000a00 */
[----:B------:R-:W0:Y:S08]  /*00c0*/  LDC.64 R8, c[0x0][0x390] ;  /* 0x0000e400ff087b82 */ /* 0x000e300000000a00 */
[----:B------:R-:W1:Y:S01]  /*00d0*/  LDC.64 R12, c[0x0][0x398] ;  /* 0x0000e600ff0c7b82 */ /* 0x000e620000000a00 */
[----:B--2---:R2:W-:Y:S04]  /*00e0*/  STG.E.64 desc[UR4][R2.64], R6 ;  /* 0x0000000602007986 */ /* 0x0045e8000c101b04 */
[----:B0-----:R-:W3:Y:S04]  /*00f0*/  LDG.E.64 R10, desc[UR4][R8.64] ;  /* 0x00000004080a7981 */ /* 0x001ee8000c1e1b00 */
[----:B---3--:R0:W-:Y:S04]  /*0100*/  STG.E.64 desc[UR4][R2.64+0x8], R10 ;  /* 0x0000080a02007986 */ /* 0x0081e8000c101b04 */
[----:B-1----:R-:W3:Y:S04]  /*0110*/  LDG.E.64 R14, desc[UR4][R12.64] ;  /* 0x000000040c0e7981 */ /* 0x002ee8000c1e1b00 */
[----:B---3--:R1:W-:Y:S04]  /*0120*/  STG.E.64 desc[UR4][R2.64+0x10], R14 ;  /* 0x0000100e02007986 */ /* 0x0083e8000c101b04 */
[----:B------:R-:W3:Y:S04]  /*0130*/  LDG.E.64 R16, desc[UR4][R4.64+0x8] ;  /* 0x0000080404107981 */ /* 0x000ee8000c1e1b00 */
[----:B---3--:R3:W-:Y:S04]  /*0140*/  STG.E.64 desc[UR4][R2.64+0x20], R16 ;  /* 0x0000201002007986 */ /* 0x0087e8000c101b04 */
[----:B------:R-:W4:Y:S04]  /*0150*/  LDG.E.64 R18, desc[UR4][R8.64+0x8] ;  /* 0x0000080408127981 */ /* 0x000f28000c1e1b00 */
[----:B----4-:R-:W-:Y:S04]  /*0160*/  STG.E.64 desc[UR4][R2.64+0x28], R18 ;  /* 0x0000281202007986 */ /* 0x010fe8000c101b04 */
[----:B------:R-:W4:Y:S04]  /*0170*/  LDG.E.64 R20, desc[UR4][R12.64+0x8] ;  /* 0x000008040c147981 */ /* 0x000f28000c1e1b00 */
[----:B----4-:R-:W-:Y:S04]  /*0180*/  STG.E.64 desc[UR4][R2.64+0x30], R20 ;  /* 0x0000301402007986 */ /* 0x010fe8000c101b04 */
[----:B--2---:R-:W2:Y:S04]  /*0190*/  LDG.E.64 R6, desc[UR4][R4.64+0x10] ;  /* 0x0000100404067981 */ /* 0x004ea8000c1e1b00 */
[----:B--2---:R2:W-:Y:S04]  /*01a0*/  STG.E.64 desc[UR4][R2.64+0x40], R6 ;  /* 0x0000400602007986 */ /* 0x0045e8000c101b04 */
[----:B0-----:R-:W4:Y:S01]  /*01b0*/  LDG.E.64 R10, desc[UR4][R8.64+0x10] ;  /* 0x00001004080a7981 */ /* 0x001f22000c1e1b00 */
[----:B------:R-:W0:Y:S03]  /*01c0*/  LDC.64 R22, c[0x0][0x3a0] ;  /* 0x0000e800ff167b82 */ /* 0x000e260000000a00 */
[----:B----4-:R-:W-:Y:S04]  /*01d0*/  STG.E.64 desc[UR4][R2.64+0x48], R10 ;  /* 0x0000480a02007986 */ /* 0x010fe8000c101b04 */
[----:B-1----:R-:W4:Y:S01]  /*01e0*/  LDG.E.64 R14, desc[UR4][R12.64+0x10] ;  /* 0x000010040c0e7981 */ /* 0x002f22000c1e1b00 */
[----:B---3--:R-:W1:Y:S03]  /*01f0*/  LDC.64 R16, c[0x0][0x3a8] ;  /* 0x0000ea00ff107b82 */ /* 0x008e660000000a00 */
[----:B----4-:R-:W-:Y:S04]  /*0200*/  STG.E.64 desc[UR4][R2.64+0x50], R14 ;  /* 0x0000500e02007986 */ /* 0x010fe8000c101b04 */
[----:B0-----:R-:W3:Y:S01]  /*0210*/  LDG.E.64 R22, desc[UR4][R22.64] ;  /* 0x0000000416167981 */ /* 0x001ee2000c1e1b00 */
[----:B------:R-:W0:Y:S03]  /*0220*/  LDC.64 R4, c[0x0][0x3b0] ;  /* 0x0000ec00ff047b82 */ /* 0x000e260000000a00 */
[----:B---3--:R-:W-:Y:S04]  /*0230*/  STG.E.64 desc[UR4][R2.64+0x60], R22 ;  /* 0x0000601602007986 */ /* 0x008fe8000c101b04 */
[----:B-1----:R-:W3:Y:S01]  /*0240*/  LDG.E.64 R16, desc[UR4][R16.64] ;  /* 0x0000000410107981 */ /* 0x002ee2000c1e1b00 */
[----:B--2---:R-:W-:-:S02]  /*0250*/  HFMA2 R6, -RZ, RZ, 0, 0 ;  /* 0x00000000ff067431 */ /* 0x004fc400000001ff */
[----:B------:R-:W-:Y:S01]  /*0260*/  IMAD.MOV.U32 R7, RZ, RZ, 0x3ff00000 ;  /* 0x3ff00000ff077424 */ /* 0x000fe200078e00ff */
[----:B---3--:R-:W-:Y:S04]  /*0270*/  STG.E.64 desc[UR4][R2.64+0x68], R16 ;  /* 0x0000681002007986 */ /* 0x008fe8000c101b04 */
[----:B0-----:R-:W2:Y:S04]  /*0280*/  LDG.E.64 R4, desc[UR4][R4.64] ;  /* 0x0000000404047981 */ /* 0x001ea8000c1e1b00 */
[----:B------:R-:W-:Y:S04]  /*0290*/  STG.E.64 desc[UR4][R2.64+0x78], R6 ;  /* 0x0000780602007986 */ /* 0x000fe8000c101b04 */
[----:B--2---:R-:W-:Y:S01]  /*02a0*/  STG.E.64 desc[UR4][R2.64+0x70], R4 ;  /* 0x0000700402007986 */ /* 0x004fe2000c101b04 */
[----:B------:R-:W-:Y:S05]  /*02b0*/  EXIT ;  /* 0x000000000000794d */ /* 0x000fea0003800000 */
.L_x_396:
        /* <DEDUP_REMOVED lines=12> */
.L_x_470:


//--------------------- .text._Z23device_transform_kernelPddd --------------------------
	.section	.text._Z23device_transform_kernelPddd,"ax",@progbits
	.align	128
        .global         _Z23device_transform_kernelPddd
        .type           _Z23device_transform_kernelPddd,@function
        .size           _Z23device_transform_kernelPddd,(.L_x_471 - _Z23device_transform_kernelPddd)
        .other          _Z23device_transform_kernelPddd,@"STO_CUDA_ENTRY STV_DEFAULT"
_Z23device_transform_kernelPddd:
.text._Z23device_transform_kernelPddd:
        /* <DEDUP_REMOVED lines=9> */
[----:B------:R-:W1:Y:S01]  /*0090*/  LDCU.64 UR4, c[0x0][0x358] ;  /* 0x00006b00ff0477ac */ /* 0x000e620008000a00 */
[----:B------:R-:W-:Y:S02]  /*00a0*/  HFMA2 R8, -RZ, RZ, 0, 0 ;  /* 0x00000000ff087431 */ /* 0x000fe400000001ff */
[----:B------:R-:W-:-:S04]  /*00b0*/  IMAD.MOV.U32 R9, RZ, RZ, 0x3ff00000 ;  /* 0x3ff00000ff097424 */ /* 0x000fc800078e00ff */
[----:B------:R-:W2:Y:S08]  /*00c0*/  LDC.64 R4, c[0x0][0x390] ;  /* 0x0000e400ff047b82 */ /* 0x000eb00000000a00 */
[----:B------:R-:W1:Y:S01]  /*00d0*/  LDC.64 R6, c[0x0][0x380] ;  /* 0x0000e000ff067b82 */ /* 0x000e620000000a00 */
[----:B0-----:R-:W-:Y:S02]  /*00e0*/  DMUL R2, R2, 0.5 ;  /* 0x3fe0000002027828 */ /* 0x001fe40000000000 */
[----:B--2---:R-:W-:Y:S01]  /*00f0*/  DMUL R4, R4, 0.5 ;  /* 0x3fe0000004047828 */ /* 0x004fe20000000000 */
[----:B-1----:R-:W-:Y:S04]  /*0100*/  STG.E.64 desc[UR4][R6.64+0x50], R8 ;  /* 0x0000500806007986 */ /* 0x002fe8000c101b04 */
[----:B------:R-:W-:Y:S04]  /*0110*/  STG.E.64 desc[UR4][R6.64+0x78], R8 ;  /* 0x0000780806007986 */ /* 0x000fe8000c101b04 */
[----:B------:R-:W-:Y:S04]  /*0120*/  STG.E.64 desc[UR4][R6.64+0x28], R2 ;  /* 0x0000280206007986 */ /* 0x000fe8000c101b04 */
[----:B------:R-:W-:Y:S04]  /*0130*/  STG.E.64 desc[UR4][R6.64+0x68], R2 ;  /* 0x0000680206007986 */ /* 0x000fe8000c101b04 */
[----:B------:R-:W-:Y:S04]  /*0140*/  STG.E.64 desc[UR4][R6.64], R4 ;  /* 0x0000000406007986 */ /* 0x000fe8000c101b04 */
[----:B------:R-:W-:Y:S01]  /*0150*/  STG.E.64 desc[UR4][R6.64+0x60], R4 ;  /* 0x0000600406007986 */ /* 0x000fe2000c101b04 */
[----:B------:R-:W-:Y:S05]  /*0160*/  EXIT ;  /* 0x000000000000794d */ /* 0x000fea0003800000 */
.L_x_397:
        /* <DEDUP_REMOVED lines=9> */
.L_x_471:


//--------------------- .text._Z6matmulPKdS0_Pdiii --------------------------
	.section	.text._Z6matmulPKdS0_Pdiii,"ax",@progbits
	.align	128
        .global         _Z6matmulPKdS0_Pdiii
        .type           _Z6matmulPKdS0_Pdiii,@function
        .size           _Z6matmulPKdS0_Pdiii,(.L_x_472 - _Z6matmulPKdS0_Pdiii)
        .other          _Z6matmulPKdS0_Pdiii,@"STO_CUDA_ENTRY STV_DEFAULT"
_Z6matmulPKdS0_Pdiii:
.text._Z6matmulPKdS0_Pdiii:
[----:B------:R-:W-:Y:S01]  /*0000*/  LDC R1, c[0x0][0x37c] ;  /* 0x0000df00ff017b82 */ /* 0x000fe20000000800 */
[----:B------:R-:W0:Y:S07]  /*0010*/  S2R R5, SR_TID.X ;  /* 0x0000000000057919 */ /* 0x000e2e0000002100 */
[----:B------:R-:W0:Y:S08]  /*0020*/  S2UR UR4, SR_CTAID.X ;  /* 0x00000000000479c3 */ /* 0x000e300000002500 */
[----:B------:R-:W0:Y:S08]  /*0030*/  LDC R6, c[0x0][0x360] ;  /* 0x0000d800ff067b82 */ /* 0x000e300000000800 */
[----:B------:R-:W1:Y:S01]  /*0040*/  LDC.64 R2, c[0x0][0x398] ;  /* 0x0000e600ff027b82 */ /* 0x000e620000000a00 */
[----:B0-----:R-:W-:-:S02]  /*0050*/  IMAD R6, R6, UR4, R5 ;  /* 0x0000000406067c24 */ /* 0x001fc4000f8e0205 */
[----:B-1----:R-:W-:-:S05]  /*0060*/  IMAD R5, R3, R2, RZ ;  /* 0x0000000203057224 */ /* 0x002fca00078e02ff */
[----:B------:R-:W-:-:S13]  /*0070*/  ISETP.GE.AND P0, PT, R6, R5, PT ;  /* 0x000000050600720c */ /* 0x000fda0003f06270 */
[----:B------:R-:W-:Y:S05]  /*0080*/  @P0 EXIT ;  /* 0x000000000000094d */ /* 0x000fea0003800000 */
[----:B------:R-:W-:Y:S01]  /*0090*/  IABS R7, R3 ;  /* 0x0000000300077213 */ /* 0x000fe20000000000 */
[----:B------:R-:W0:Y:S01]  /*00a0*/  LDC.64 R12, c[0x0][0x390] ;  /* 0x0000e400ff0c7b82 */ /* 0x000e220000000a00 */
[----:B------:R-:W-:Y:S01]  /*00b0*/  IABS R8, R6 ;  /* 0x0000000600087213 */ /* 0x000fe20000000000 */
[----:B------:R-:W1:Y:S01]  /*00c0*/  LDCU.64 UR6, c[0x0][0x358] ;  /* 0x00006b00ff0677ac */ /* 0x000e620008000a00 */
[----:B------:R-:W2:Y:S08]  /*00d0*/  I2F.RP R2, R7 ;  /* 0x0000000700027306 */ /* 0x000eb00000209400 */
[----:B--2---:R-:W2:Y:S01]  /*00e0*/  MUFU.RCP R2, R2 ;  /* 0x0000000200027308 */ /* 0x004ea20000001000 */
[----:B0-----:R-:W-:-:S05]  /*00f0*/  IMAD.WIDE R12, R6, 0x8, R12 ;  /* 0x00000008060c7825 */ /* 0x001fca00078e020c */
[----:B-1----:R0:W-:Y:S01]  /*0100*/  STG.E.64 desc[UR6][R12.64], RZ ;  /* 0x000000ff0c007986 */ /* 0x0021e2000c101b06 */
[----:B--2---:R-:W-:-:S04]  /*0110*/  IADD3 R4, PT, PT, R2, 0xffffffe, RZ ;  /* 0x0ffffffe02047810 */ /* 0x004fc80007ffe0ff */
[----:B------:R1:W2:Y:S02]  /*0120*/  F2I.FTZ.U32.TRUNC.NTZ R5, R4 ;  /* 0x0000000400057305 */ /* 0x0002a4000021f000 */
[----:B-1----:R-:W-:Y:S02]  /*0130*/  HFMA2 R4, -RZ, RZ, 0, 0 ;  /* 0x00000000ff047431 */ /* 0x002fe400000001ff */
[----:B--2---:R-:W-:-:S04]  /*0140*/  IMAD.MOV R0, RZ, RZ, -R5 ;  /* 0x000000ffff007224 */ /* 0x004fc800078e0a05 */
[----:B------:R-:W-:Y:S02]  /*0150*/  IMAD R9, R0, R7, RZ ;  /* 0x0000000700097224 */ /* 0x000fe400078e02ff */
[----:B------:R-:W1:Y:S02]  /*0160*/  LDC R0, c[0x0][0x3a0] ;  /* 0x0000e800ff007b82 */ /* 0x000e640000000800 */
[----:B------:R-:W-:-:S06]  /*0170*/  IMAD.HI.U32 R5, R5, R9, R4 ;  /* 0x0000000905057227 */ /* 0x000fcc00078e0004 */
[----:B------:R-:W-:-:S04]  /*0180*/  IMAD.HI.U32 R5, R5, R8, RZ ;  /* 0x0000000805057227 */ /* 0x000fc800078e00ff */
[----:B------:R-:W-:-:S04]  /*0190*/  IMAD.MOV R2, RZ, RZ, -R5 ;  /* 0x000000ffff027224 */ /* 0x000fc800078e0a05 */
[----:B------:R-:W-:-:S05]  /*01a0*/  IMAD R2, R7, R2, R8 ;  /* 0x0000000207027224 */ /* 0x000fca00078e0208 */
[----:B------:R-:W-:Y:S02]  /*01b0*/  ISETP.GT.U32.AND P3, PT, R7, R2, PT ;  /* 0x000000020700720c */ /* 0x000fe40003f64070 */
[----:B-1----:R-:W-:-:S11]  /*01c0*/  ISETP.GE.AND P0, PT, R0, 0x1, PT ;  /* 0x000000010000780c */ /* 0x002fd60003f06270 */
[----:B------:R-:W-:Y:S02]  /*01d0*/  @!P3 IADD3 R2, PT, PT, R2, -R7, RZ ;  /* 0x800000070202b210 */ /* 0x000fe40007ffe0ff */
[----:B0-----:R-:W-:Y:S05]  /*01e0*/  @!P0 EXIT ;  /* 0x000000000000894d */ /* 0x001fea0003800000 */
[----:B------:R-:W-:Y:S01]  /*01f0*/  ISETP.GE.U32.AND P2, PT, R2, R7, PT ;  /* 0x000000070200720c */ /* 0x000fe20003f46070 */
[----:B------:R-:W-:Y:S01]  /*0200*/  @!P3 VIADD R5, R5, 0x1 ;  /* 0x000000010505b836 */ /* 0x000fe20000000000 */
[----:B------:R-:W-:Y:S02]  /*0210*/  LOP3.LUT R4, R6, R3, RZ, 0x3c, !PT ;  /* 0x0000000306047212 */ /* 0x000fe400078e3cff */
[----:B------:R-:W-:Y:S02]  /*0220*/  CS2R R18, SRZ ;  /* 0x0000000000127805 */ /* 0x000fe4000001ff00 */
[----:B------:R-:W-:Y:S02]  /*0230*/  ISETP.GT.U32.AND P3, PT, R7, R2, PT ;  /* 0x000000020700720c */ /* 0x000fe40003f64070 */
[----:B------:R-:W-:Y:S02]  /*0240*/  ISETP.GE.AND P1, PT, R4, RZ, PT ;  /* 0x000000ff0400720c */ /* 0x000fe40003f26270 */
[----:B------:R-:W-:-:S02]  /*0250*/  IADD3 R7, PT, PT, R2, -R7, RZ ;  /* 0x8000000702077210 */ /* 0x000fc40007ffe0ff */
[----:B------:R-:W-:Y:S02]  /*0260*/  ISETP.GE.AND P0, PT, R6, RZ, PT ;  /* 0x000000ff0600720c */ /* 0x000fe40003f06270 */
[----:B------:R-:W-:Y:S01]  /*0270*/  SEL R4, R7, R2, !P3 ;  /* 0x0000000207047207 */ /* 0x000fe20005800000 */
[----:B------:R-:W-:Y:S01]  /*0280*/  @P2 VIADD R5, R5, 0x1 ;  /* 0x0000000105052836 */ /* 0x000fe20000000000 */
[----:B------:R-:W-:Y:S02]  /*0290*/  ISETP.GE.U32.AND P3, PT, R0, 0x8, PT ;  /* 0x000000080000780c */ /* 0x000fe40003f66070 */
[----:B------:R-:W-:Y:S02]  /*02a0*/  ISETP.NE.AND P2, PT, R3, RZ, PT ;  /* 0x000000ff0300720c */ /* 0x000fe40003f45270 */
[----:B------:R-:W-:Y:S02]  /*02b0*/  MOV R6, R5 ;  /* 0x0000000500067202 */ /* 0x000fe40000000f00 */
[----:B------:R-:W-:-:S02]  /*02c0*/  LOP3.LUT R5, RZ, R3, RZ, 0x33, !PT ;  /* 0x00000003ff057212 */ /* 0x000fc400078e33ff */
[----:B------:R-:W-:Y:S01]  /*02d0*/  LOP3.LUT R2, R0, 0x7, RZ, 0xc0, !PT ;  /* 0x0000000700027812 */ /* 0x000fe200078ec0ff */
[----:B------:R-:W-:Y:S01]  /*02e0*/  @!P1 IMAD.MOV R6, RZ, RZ, -R6 ;  /* 0x000000ffff069224 */ /* 0x000fe200078e0a06 */
[----:B------:R-:W-:Y:S02]  /*02f0*/  @!P0 IADD3 R4, PT, PT, -R4, RZ, RZ ;  /* 0x000000ff04048210 */ /* 0x000fe40007ffe1ff */
[----:B------:R-:W-:Y:S02]  /*0300*/  ISETP.NE.AND P1, PT, R2, RZ, PT ;  /* 0x000000ff0200720c */ /* 0x000fe40003f25270 */
[C---:B------:R-:W-:Y:S02]  /*0310*/  SEL R7, R5.reuse, R6, !P2 ;  /* 0x0000000605077207 */ /* 0x040fe40005000000 */
[----:B------:R-:W-:Y:S01]  /*0320*/  SEL R4, R5, R4, !P2 ;  /* 0x0000000405047207 */ /* 0x000fe20005000000 */
[----:B------:R-:W-:Y:S02]  /*0330*/  IMAD.MOV.U32 R5, RZ, RZ, RZ ;  /* 0x000000ffff057224 */ /* 0x000fe400078e00ff */
[----:B------:R-:W-:Y:S01]  /*0340*/  IMAD R8, R7, R0, RZ ;  /* 0x0000000007087224 */ /* 0x000fe200078e02ff */
[----:B------:R-:W-:Y:S06]  /*0350*/  @!P3 BRA `(.L_x_398) ;  /* 0x0000000000e4b947 */ /* 0x000fec0003800000 */
[----:B------:R-:W0:Y:S01]  /*0360*/  LDCU.64 UR4, c[0x0][0x380] ;  /* 0x00007000ff0477ac */ /* 0x000e220008000a00 */
[----:B------:R-:W-:Y:S01]  /*0370*/  LOP3.LUT R5, R0, 0x7ffffff8, RZ, 0xc0, !PT ;  /* 0x7ffffff800057812 */ /* 0x000fe200078ec0ff */
[----:B------:R-:W-:Y:S01]  /*0380*/  IMAD.MOV.U32 R10, RZ, RZ, R4 ;  /* 0x000000ffff0a7224 */ /* 0x000fe200078e0004 */
[----:B------:R-:W-:Y:S02]  /*0390*/  MOV R7, R8 ;  /* 0x0000000800077202 */ /* 0x000fe40000000f00 */
[----:B------:R-:W-:Y:S02]  /*03a0*/  CS2R R18, SRZ ;  /* 0x0000000000127805 */ /* 0x000fe4000001ff00 */
[----:B------:R-:W-:Y:S01]  /*03b0*/  IADD3 R6, PT, PT, -R5, RZ, RZ ;  /* 0x000000ff05067210 */ /* 0x000fe20007ffe1ff */
[----:B0-----:R-:W-:-:S04]  /*03c0*/  UIADD3 UR4, UP0, UPT, UR4, 0x20, URZ ;  /* 0x0000002004047890 */ /* 0x001fc8000ff1e0ff */
[----:B------:R-:W-:-:S12]  /*03d0*/  UIADD3.X UR5, UPT, UPT, URZ, UR5, URZ, UP0, !UPT ;  /* 0x00000005ff057290 */ /* 0x000fd800087fe4ff */
.L_x_399:
[----:B------:R-:W0:Y:S01]  /*03e0*/  LDC.64 R26, c[0x0][0x388] ;  /* 0x0000e200ff1a7b82 */ /* 0x000e220000000a00 */
[----:B------:R-:W-:Y:S01]  /*03f0*/  MOV R15, UR5 ;  /* 0x00000005000f7c02 */ /* 0x000fe20008000f00 */
[----:B------:R-:W-:-:S04]  /*0400*/  IMAD.U32 R14, RZ, RZ, UR4 ;  /* 0x00000004ff0e7e24 */ /* 0x000fc8000f8e00ff */
[----:B------:R-:W-:-:S05]  /*0410*/  IMAD.WIDE R14, R7, 0x8, R14 ;  /* 0x00000008070e7825 */ /* 0x000fca00078e020e */
[----:B--2---:R-:W2:Y:S01]  /*0420*/  LDG.E.64 R16, desc[UR6][R14.64+-0x20] ;  /* 0xffffe0060e107981 */ /* 0x004ea2000c1e1b00 */
[----:B0-----:R-:W-:-:S05]  /*0430*/  IMAD.WIDE R26, R10, 0x8, R26 ;  /* 0x000000080a1a7825 */ /* 0x001fca00078e021a */
[----:B------:R-:W2:Y:S01]  /*0440*/  LDG.E.64 R24, desc[UR6][R26.64] ;  /* 0x000000061a187981 */ /* 0x000ea2000c1e1b00 */
[----:B------:R-:W-:Y:S01]  /*0450*/  IMAD.WIDE R28, R3, 0x8, R26 ;  /* 0x00000008031c7825 */ /* 0x000fe200078e021a */
[----:B--2---:R-:W-:-:S07]  /*0460*/  DFMA R24, R16, R24, R18 ;  /* 0x000000181018722b */ /* 0x004fce0000000012 */
[----:B------:R0:W-:Y:S04]  /*0470*/  STG.E.64 desc[UR6][R12.64], R24 ;  /* 0x000000180c007986 */ /* 0x0001e8000c101b06 */
[----:B------:R-:W2:Y:S04]  /*0480*/  LDG.E.64 R18, desc[UR6][R14.64+-0x18] ;  /* 0xffffe8060e127981 */ /* 0x000ea8000c1e1b00 */
        /* <DEDUP_REMOVED lines=9> */
[----:B0-----:R-:W3:Y:S04]  /*0520*/  LDG.E.64 R24, desc[UR6][R14.64+-0x8] ;  /* 0xfffff8060e187981 */ /* 0x001ee8000c1e1b00 */
[----:B------:R-:W3:Y:S01]  /*0530*/  LDG.E.64 R16, desc[UR6][R26.64] ;  /* 0x000000061a107981 */ /* 0x000ee2000c1e1b00 */
[----:B------:R-:W-:Y:S01]  /*0540*/  IMAD.WIDE R28, R3, 0x8, R26 ;  /* 0x00000008031c7825 */ /* 0x000fe200078e021a */
[----:B---3--:R-:W-:-:S07]  /*0550*/  DFMA R24, R24, R16, R20 ;  /* 0x000000101818722b */ /* 0x008fce0000000014 */
[----:B------:R0:W-:Y:S04]  /*0560*/  STG.E.64 desc[UR6][R12.64], R24 ;  /* 0x000000180c007986 */ /* 0x0001e8000c101b06 */
[----:B-1----:R-:W3:Y:S04]  /*0570*/  LDG.E.64 R18, desc[UR6][R14.64] ;  /* 0x000000060e127981 */ /* 0x002ee8000c1e1b00 */
[----:B------:R-:W3:Y:S02]  /*0580*/  LDG.E.64 R16, desc[UR6][R28.64] ;  /* 0x000000061c107981 */ /* 0x000ee4000c1e1b00 */
[----:B---3--:R-:W-:Y:S01]  /*0590*/  DFMA R18, R18, R16, R24 ;  /* 0x000000101212722b */ /* 0x008fe20000000018 */
[----:B------:R-:W-:-:S06]  /*05a0*/  IMAD.WIDE R16, R3, 0x8, R28 ;  /* 0x0000000803107825 */ /* 0x000fcc00078e021c */
[----:B------:R1:W-:Y:S04]  /*05b0*/  STG.E.64 desc[UR6][R12.64], R18 ;  /* 0x000000120c007986 */ /* 0x0003e8000c101b06 */
[----:B--2---:R-:W2:Y:S04]  /*05c0*/  LDG.E.64 R20, desc[UR6][R14.64+0x8] ;  /* 0x000008060e147981 */ /* 0x004ea8000c1e1b00 */
[----:B------:R-:W2:Y:S02]  /*05d0*/  LDG.E.64 R22, desc[UR6][R16.64] ;  /* 0x0000000610167981 */ /* 0x000ea4000c1e1b00 */
[----:B--2---:R-:W-:Y:S01]  /*05e0*/  DFMA R20, R20, R22, R18 ;  /* 0x000000161414722b */ /* 0x004fe20000000012 */
[----:B------:R-:W-:-:S06]  /*05f0*/  IMAD.WIDE R22, R3, 0x8, R16 ;  /* 0x0000000803167825 */ /* 0x000fcc00078e0210 */
[----:B------:R2:W-:Y:S04]  /*0600*/  STG.E.64 desc[UR6][R12.64], R20 ;  /* 0x000000140c007986 */ /* 0x0005e8000c101b06 */
[----:B0-----:R-:W3:Y:S04]  /*0610*/  LDG.E.64 R24, desc[UR6][R14.64+0x10] ;  /* 0x000010060e187981 */ /* 0x001ee8000c1e1b00 */
[----:B------:R-:W3:Y:S01]  /*0620*/  LDG.E.64 R26, desc[UR6][R22.64] ;  /* 0x00000006161a7981 */ /* 0x000ee2000c1e1b00 */
[----:B------:R-:W-:Y:S01]  /*0630*/  VIADD R6, R6, 0x8 ;  /* 0x0000000806067836 */ /* 0x000fe20000000000 */
[----:B---3--:R-:W-:Y:S01]  /*0640*/  DFMA R24, R24, R26, R20 ;  /* 0x0000001a1818722b */ /* 0x008fe20000000014 */
[----:B------:R-:W-:-:S06]  /*0650*/  IMAD.WIDE R26, R3, 0x8, R22 ;  /* 0x00000008031a7825 */ /* 0x000fcc00078e0216 */
[----:B------:R2:W-:Y:S04]  /*0660*/  STG.E.64 desc[UR6][R12.64], R24 ;  /* 0x000000180c007986 */ /* 0x0005e8000c101b06 */
[----:B-1----:R-:W3:Y:S04]  /*0670*/  LDG.E.64 R18, desc[UR6][R14.64+0x18] ;  /* 0x000018060e127981 */ /* 0x002ee8000c1e1b00 */
[----:B------:R-:W3:Y:S01]  /*0680*/  LDG.E.64 R26, desc[UR6][R26.64] ;  /* 0x000000061a1a7981 */ /* 0x000ee2000c1e1b00 */
[----:B------:R-:W-:Y:S01]  /*0690*/  ISETP.NE.AND P0, PT, R6, RZ, PT ;  /* 0x000000ff0600720c */ /* 0x000fe20003f05270 */
[----:B------:R-:W-:Y:S01]  /*06a0*/  VIADD R7, R7, 0x8 ;  /* 0x0000000807077836 */ /* 0x000fe20000000000 */
[----:B------:R-:W-:Y:S01]  /*06b0*/  LEA R10, R3, R10, 0x3 ;  /* 0x0000000a030a7211 */ /* 0x000fe200078e18ff */
[----:B---3--:R-:W-:-:S07]  /*06c0*/  DFMA R18, R18, R26, R24 ;  /* 0x0000001a1212722b */ /* 0x008fce0000000018 */
[----:B------:R2:W-:Y:S03]  /*06d0*/  STG.E.64 desc[UR6][R12.64], R18 ;  /* 0x000000120c007986 */ /* 0x0005e6000c101b06 */
[----:B------:R-:W-:Y:S05]  /*06e0*/  @P0 BRA `(.L_x_399) ;  /* 0xfffffffc003c0947 */ /* 0x000fea000383ffff */
.L_x_398:
[----:B------:R-:W-:Y:S05]  /*06f0*/  @!P1 EXIT ;  /* 0x000000000000994d */ /* 0x000fea0003800000 */
[----:B------:R-:W-:Y:S02]  /*0700*/  ISETP.GE.U32.AND P0, PT, R2, 0x4, PT ;  /* 0x000000040200780c */ /* 0x000fe40003f06070 */
[----:B------:R-:W-:-:S04]  /*0710*/  LOP3.LUT R9, R0, 0x3, RZ, 0xc0, !PT ;  /* 0x0000000300097812 */ /* 0x000fc800078ec0ff */
[----:B------:R-:W-:-:S07]  /*0720*/  ISETP.NE.AND P1, PT, R9, RZ, PT ;  /* 0x000000ff0900720c */ /* 0x000fce0003f25270 */
[----:B------:R-:W-:Y:S06]  /*0730*/  @!P0 BRA `(.L_x_400) ;  /* 0x0000000000688947 */ /* 0x000fec0003800000 */
[----:B------:R-:W0:Y:S01]  /*0740*/  LDC.64 R6, c[0x0][0x380] ;  /* 0x0000e000ff067b82 */ /* 0x000e220000000a00 */
[----:B------:R-:W-:Y:S01]  /*0750*/  IADD3 R11, PT, PT, R8, R5, RZ ;  /* 0x00000005080b7210 */ /* 0x000fe20007ffe0ff */
[----:B------:R-:W-:-:S06]  /*0760*/  IMAD R17, R5, R3, R4 ;  /* 0x0000000305117224 */ /* 0x000fcc00078e0204 */
[----:B------:R-:W1:Y:S01]  /*0770*/  LDC.64 R14, c[0x0][0x388] ;  /* 0x0000e200ff0e7b82 */ /* 0x000e620000000a00 */
[----:B0-----:R-:W-:-:S05]  /*0780*/  IMAD.WIDE R6, R11, 0x8, R6 ;  /* 0x000000080b067825 */ /* 0x001fca00078e0206 */
[----:B------:R-:W3:Y:S01]  /*0790*/  LDG.E.64 R10, desc[UR6][R6.64] ;  /* 0x00000006060a7981 */ /* 0x000ee2000c1e1b00 */
[----:B-1----:R-:W-:-:S05]  /*07a0*/  IMAD.WIDE R14, R17, 0x8, R14 ;  /* 0x00000008110e7825 */ /* 0x002fca00078e020e */
[----:B------:R-:W3:Y:S02]  /*07b0*/  LDG.E.64 R16, desc[UR6][R14.64] ;  /* 0x000000060e107981 */ /* 0x000ee4000c1e1b00 */
[----:B---3--:R-:W-:Y:S01]  /*07c0*/  DFMA R10, R10, R16, R18 ;  /* 0x000000100a0a722b */ /* 0x008fe20000000012 */
[----:B--2---:R-:W-:-:S06]  /*07d0*/  IMAD.WIDE R18, R3, 0x8, R14 ;  /* 0x0000000803127825 */ /* 0x004fcc00078e020e */
        /* <DEDUP_REMOVED lines=11> */
[----:B0-----:R-:W2:Y:S04]  /*0890*/  LDG.E.64 R10, desc[UR6][R6.64+0x18] ;  /* 0x00001806060a7981 */ /* 0x001ea8000c1e1b00 */
[----:B------:R-:W2:Y:S01]  /*08a0*/  LDG.E.64 R14, desc[UR6][R14.64] ;  /* 0x000000060e0e7981 */ /* 0x000ea2000c1e1b00 */
[----:B------:R-:W-:Y:S01]  /*08b0*/  IADD3 R5, PT, PT, R5, 0x4, RZ ;  /* 0x0000000405057810 */ /* 0x000fe20007ffe0ff */
[----:B--2---:R-:W-:-:S07]  /*08c0*/  DFMA R18, R10, R14, R20 ;  /* 0x0000000e0a12722b */ /* 0x004fce0000000014 */
[----:B------:R1:W-:Y:S04]  /*08d0*/  STG.E.64 desc[UR6][R12.64], R18 ;  /* 0x000000120c007986 */ /* 0x0003e8000c101b06 */
.L_x_400:
[----:B------:R-:W-:Y:S05]  /*08e0*/  @!P1 EXIT ;  /* 0x000000000000994d */ /* 0x000fea0003800000 */
[----:B------:R-:W-:Y:S02]  /*08f0*/  ISETP.NE.AND P0, PT, R9, 0x1, PT ;  /* 0x000000010900780c */ /* 0x000fe40003f05270 */
[----:B------:R-:W-:-:S04]  /*0900*/  LOP3.LUT R0, R0, 0x1, RZ, 0xc0, !PT ;  /* 0x0000000100007812 */ /* 0x000fc800078ec0ff */
[----:B------:R-:W-:-:S07]  /*0910*/  ISETP.NE.U32.AND P1, PT, R0, 0x1, PT ;  /* 0x000000010000780c */ /* 0x000fce0003f25070 */
[----:B------:R-:W-:Y:S06]  /*0920*/  @!P0 BRA `(.L_x_401) ;  /* 0x0000000000408947 */ /* 0x000fec0003800000 */
[----:B------:R-:W0:Y:S01]  /*0930*/  LDC.64 R6, c[0x0][0x380] ;  /* 0x0000e000ff067b82 */ /* 0x000e220000000a00 */
[----:B------:R-:W-:Y:S02]  /*0940*/  IMAD.IADD R15, R8, 0x1, R5 ;  /* 0x00000001080f7824 */ /* 0x000fe400078e0205 */
[----:B-1----:R-:W-:-:S05]  /*0950*/  IMAD R17, R5, R3, R4 ;  /* 0x0000000305117224 */ /* 0x002fca00078e0204 */
[----:B------:R-:W1:Y:S01]  /*0960*/  LDC.64 R10, c[0x0][0x388] ;  /* 0x0000e200ff0a7b82 */ /* 0x000e620000000a00 */
[----:B0-----:R-:W-:-:S05]  /*0970*/  IMAD.WIDE R14, R15, 0x8, R6 ;  /* 0x000000080f0e7825 */ /* 0x001fca00078e0206 */
[----:B------:R-:W3:Y:S01]  /*0980*/  LDG.E.64 R6, desc[UR6][R14.64] ;  /* 0x000000060e067981 */ /* 0x000ee2000c1e1b00 */
[----:B-1----:R-:W-:-:S05]  /*0990*/  IMAD.WIDE R16, R17, 0x8, R10 ;  /* 0x0000000811107825 */ /* 0x002fca00078e020a */
[----:B------:R-:W3:Y:S02]  /*09a0*/  LDG.E.64 R10, desc[UR6][R16.64] ;  /* 0x00000006100a7981 */ /* 0x000ee4000c1e1b00 */
[----:B---3--:R-:W-:Y:S01]  /*09b0*/  DFMA R6, R6, R10, R18 ;  /* 0x0000000a0606722b */ /* 0x008fe20000000012 */
[----:B------:R-:W-:-:S06]  /*09c0*/  IMAD.WIDE R10, R3, 0x8, R16 ;  /* 0x00000008030a7825 */ /* 0x000fcc00078e0210 */
[----:B------:R0:W-:Y:S04]  /*09d0*/  STG.E.64 desc[UR6][R12.64], R6 ;  /* 0x000000060c007986 */ /* 0x0001e8000c101b06 */
[----:B--2---:R-:W2:Y:S04]  /*09e0*/  LDG.E.64 R18, desc[UR6][R14.64+0x8] ;  /* 0x000008060e127981 */ /* 0x004ea8000c1e1b00 */
[----:B------:R-:W2:Y:S01]  /*09f0*/  LDG.E.64 R10, desc[UR6][R10.64] ;  /* 0x000000060a0a7981 */ /* 0x000ea2000c1e1b00 */
[----:B------:R-:W-:Y:S01]  /*0a00*/  IADD3 R5, PT, PT, R5, 0x2, RZ ;  /* 0x0000000205057810 */ /* 0x000fe20007ffe0ff */
[----:B--2---:R-:W-:-:S07]  /*0a10*/  DFMA R18, R18, R10, R6 ;  /* 0x0000000a1212722b */ /* 0x004fce0000000006 */
[----:B------:R0:W-:Y:S04]  /*0a20*/  STG.E.64 desc[UR6][R12.64], R18 ;  /* 0x000000120c007986 */ /* 0x0001e8000c101b06 */
.L_x_401:
[----:B------:R-:W-:Y:S05]  /*0a30*/  @P1 EXIT ;  /* 0x000000000000194d */ /* 0x000fea0003800000 */
[----:B0-----:R-:W0:Y:S01]  /*0a40*/  LDC.64 R6, c[0x0][0x380] ;  /* 0x0000e000ff067b82 */ /* 0x001e220000000a00 */
[----:B------:R-:W-:Y:S01]  /*0a50*/  IADD3 R9, PT, PT, R8, R5, RZ ;  /* 0x0000000508097210 */ /* 0x000fe20007ffe0ff */
[----:B------:R-:W-:-:S06]  /*0a60*/  IMAD R5, R5, R3, R4 ;  /* 0x0000000305057224 */ /* 0x000fcc00078e0204 */
[----:B------:R-:W3:Y:S01]  /*0a70*/  LDC.64 R10, c[0x0][0x388] ;  /* 0x0000e200ff0a7b82 */ /* 0x000ee20000000a00 */
[----:B0-----:R-:W-:-:S06]  /*0a80*/  IMAD.WIDE R2, R9, 0x8, R6 ;  /* 0x0000000809027825 */ /* 0x001fcc00078e0206 */
[----:B------:R-:W1:Y:S01]  /*0a90*/  LDG.E.64 R2, desc[UR6][R2.64] ;  /* 0x0000000602027981 */ /* 0x000e62000c1e1b00 */
[----:B---3--:R-:W-:-:S06]  /*0aa0*/  IMAD.WIDE R4, R5, 0x8, R10 ;  /* 0x0000000805047825 */ /* 0x008fcc00078e020a */
[----:B------:R-:W1:Y:S02]  /*0ab0*/  LDG.E.64 R4, desc[UR6][R4.64] ;  /* 0x0000000604047981 */ /* 0x000e64000c1e1b00 */
[----:B-12---:R-:W-:-:S07]  /*0ac0*/  DFMA R18, R2, R4, R18 ;  /* 0x000000040212722b */ /* 0x006fce0000000012 */
[----:B------:R-:W-:Y:S01]  /*0ad0*/  STG.E.64 desc[UR6][R12.64], R18 ;  /* 0x000000120c007986 */ /* 0x000fe2000c101b06 */
[----:B------:R-:W-:Y:S05]  /*0ae0*/  EXIT ;  /* 0x000000000000794d */ /* 0x000fea0003800000 */
.L_x_402:
        /* <DEDUP_REMOVED lines=9> */
.L_x_472:


//--------------------- .text._Z10scalar_divPKddPdi --------------------------
	.section	.text._Z10scalar_divPKddPdi,"ax",@progbits
	.align	128
        .global         _Z10scalar_divPKddPdi
        .type           _Z10scalar_divPKddPdi,@function
        .size           _Z10scalar_divPKddPdi,(.L_x_460 - _Z10scalar_divPKddPdi)
        .other          _Z10scalar_divPKddPdi,@"STO_CUDA_ENTRY STV_DEFAULT"
_Z10scalar_divPKddPdi:
.text._Z10scalar_divPKddPdi:
[----:B------:R-:W-:Y:S01]  /*0000*/  LDC R1, c[0x0][0x37c] ;  /* 0x0000df00ff017b82 */ /* 0x000fe20000000800 */
[----:B------:R-:W0:Y:S07]  /*0010*/  S2R R3, SR_TID.X ;  /* 0x0000000000037919 */ /* 0x000e2e0000002100 */
[----:B------:R-:W0:Y:S01]  /*0020*/  S2UR UR4, SR_CTAID.X ;  /* 0x00000000000479c3 */ /* 0x000e220000002500 */
[----:B------:R-:W1:Y:S07]  /*0030*/  LDCU UR5, c[0x0][0x398] ;  /* 0x00007300ff0577ac */ /* 0x000e6e0008000800 */
[----:B------:R-:W0:Y:S08]  /*0040*/  LDC R0, c[0x0][0x360] ;  /* 0x0000d800ff007b82 */ /* 0x000e300000000800 */
[----:B------:R-:W2:Y:S01]  /*0050*/  LDC.64 R8, c[0x0][0x388] ;  /* 0x0000e200ff087b82 */ /* 0x000ea20000000a00 */
[----:B0-----:R-:W-:-:S05]  /*0060*/  IMAD R0, R0, UR4, R3 ;  /* 0x0000000400007c24 */ /* 0x001fca000f8e0203 */
[----:B-1----:R-:W-:-:S13]  /*0070*/  ISETP.GE.AND P0, PT, R0, UR5, PT ;  /* 0x0000000500007c0c */ /* 0x002fda000bf06270 */
[----:B--2---:R-:W-:-:S14]  /*0080*/  DSETP.EQ.OR P0, PT, R8, RZ, P0 ;  /* 0x000000ff0800722a */ /* 0x004fdc0000702400 */
[----:B------:R-:W-:Y:S05]  /*0090*/  @P0 EXIT ;  /* 0x000000000000094d */ /* 0x000fea0003800000 */
[----:B------:R-:W0:Y:S01]  /*00a0*/  LDC.64 R6, c[0x0][0x380] ;  /* 0x0000e000ff067b82 */ /* 0x000e220000000a00 */
[----:B------:R-:W1:Y:S01]  /*00b0*/  LDCU.64 UR4, c[0x0][0x358] ;  /* 0x00006b00ff0477ac */ /* 0x000e620008000a00 */
[----:B------:R-:W2:Y:S01]  /*00c0*/  LDCU UR6, c[0x0][0x38c] ;  /* 0x00007180ff0677ac */ /* 0x000ea20008000800 */
[----:B0-----:R-:W-:-:S06]  /*00d0*/  IMAD.WIDE R6, R0, 0x8, R6 ;  /* 0x0000000800067825 */ /* 0x001fcc00078e0206 */
[----:B-1----:R-:W3:Y:S01]  /*00e0*/  LDG.E.64 R6, desc[UR4][R6.64] ;  /* 0x0000000406067981 */ /* 0x002ee2000c1e1b00 */
[----:B--2---:R-:W0:Y:S01]  /*00f0*/  MUFU.RCP64H R3, UR6 ;  /* 0x0000000600037d08 */ /* 0x004e220008001800 */
[----:B------:R-:W-:Y:S01]  /*0100*/  IMAD.MOV.U32 R2, RZ, RZ, 0x1 ;  /* 0x00000001ff027424 */ /* 0x000fe200078e00ff */
[----:B------:R-:W-:Y:S05]  /*0110*/  BSSY.RECONVERGENT B0, `(.L_x_403) ;  /* 0x000000f000007945 */ /* 0x000fea0003800200 */
[----:B0-----:R-:W-:-:S08]  /*0120*/  DFMA R4, R2, -R8, 1 ;  /* 0x3ff000000204742b */ /* 0x001fd00000000808 */
[----:B------:R-:W-:-:S08]  /*0130*/  DFMA R4, R4, R4, R4 ;  /* 0x000000040404722b */ /* 0x000fd00000000004 */
[----:B------:R-:W-:-:S08]  /*0140*/  DFMA R4, R2, R4, R2 ;  /* 0x000000040204722b */ /* 0x000fd00000000002 */
[----:B------:R-:W-:-:S08]  /*0150*/  DFMA R2, R4, -R8, 1 ;  /* 0x3ff000000402742b */ /* 0x000fd00000000808 */
[----:B------:R-:W-:-:S08]  /*0160*/  DFMA R2, R4, R2, R4 ;  /* 0x000000020402722b */ /* 0x000fd00000000004 */
[----:B---3--:R-:W-:Y:S01]  /*0170*/  DMUL R4, R6, R2 ;  /* 0x0000000206047228 */ /* 0x008fe20000000000 */
[----:B------:R-:W-:-:S07]  /*0180*/  FSETP.GEU.AND P1, PT, |R7|, 6.5827683646048100446e-37, PT ;  /* 0x036000000700780b */ /* 0x000fce0003f2e200 */
[----:B------:R-:W-:-:S08]  /*0190*/  DFMA R8, R4, -R8, R6 ;  /* 0x800000080408722b */ /* 0x000fd00000000006 */
[----:B------:R-:W-:-:S10]  /*01a0*/  DFMA R2, R2, R8, R4 ;  /* 0x000000080202722b */ /* 0x000fd40000000004 */
[----:B------:R-:W-:-:S05]  /*01b0*/  FFMA R4, RZ, UR6, R3 ;  /* 0x00000006ff047c23 */ /* 0x000fca0008000003 */
[----:B------:R-:W-:-:S13]  /*01c0*/  FSETP.GT.AND P0, PT, |R4|, 1.469367938527859385e-39, PT ;  /* 0x001000000400780b */ /* 0x000fda0003f04200 */
[----:B------:R-:W-:Y:S05]  /*01d0*/  @P0 BRA P1, `(.L_x_404) ;  /* 0x0000000000080947 */ /* 0x000fea0000800000 */
[----:B------:R-:W-:-:S07]  /*01e0*/  MOV R10, 0x200 ;  /* 0x00000200000a7802 */ /* 0x000fce0000000f00 */
[----:B------:R-:W-:Y:S05]  /*01f0*/  CALL.REL.NOINC `($__internal_7_$__cuda_sm20_div_rn_f64_full) ;  /* 0x0000000000147944 */ /* 0x000fea0003c00000 */
.L_x_404:
[----:B------:R-:W-:Y:S05]  /*0200*/  BSYNC.RECONVERGENT B0 ;  /* 0x0000000000007941 */ /* 0x000fea0003800200 */
.L_x_403:
[----:B------:R-:W0:Y:S02]  /*0210*/  LDC.64 R4, c[0x0][0x390] ;  /* 0x0000e400ff047b82 */ /* 0x000e240000000a00 */
[----:B0-----:R-:W-:-:S05]  /*0220*/  IMAD.WIDE R4, R0, 0x8, R4 ;  /* 0x0000000800047825 */ /* 0x001fca00078e0204 */
[----:B------:R-:W-:Y:S01]  /*0230*/  STG.E.64 desc[UR4][R4.64], R2 ;  /* 0x0000000204007986 */ /* 0x000fe2000c101b04 */
[----:B------:R-:W-:Y:S05]  /*0240*/  EXIT ;  /* 0x000000000000794d */ /* 0x000fea0003800000 */
        .weak           $__internal_7_$__cuda_sm20_div_rn_f64_full
        .type           $__internal_7_$__cuda_sm20_div_rn_f64_full,@function
        .size           $__internal_7_$__cuda_sm20_div_rn_f64_full,(.L_x_460 - $__internal_7_$__cuda_sm20_div_rn_f64_full)
$__internal_7_$__cuda_sm20_div_rn_f64_full:
[----:B------:R-:W0:Y:S01]  /*0250*/  LDC.64 R2, c[0x0][0x388] ;  /* 0x0000e200ff027b82 */ /* 0x000e220000000a00 */
[C---:B------:R-:W-:Y:S01]  /*0260*/  FSETP.GEU.AND P2, PT, |R7|.reuse, 1.469367938527859385e-39, PT ;  /* 0x001000000700780b */ /* 0x040fe20003f4e200 */
[----:B------:R-:W-:Y:S01]  /*0270*/  BSSY.RECONVERGENT B1, `(.L_x_405) ;  /* 0x0000053000017945 */ /* 0x000fe20003800200 */
[----:B------:R-:W-:-:S05]  /*0280*/  LOP3.LUT R11, R7, 0x7ff00000, RZ, 0xc0, !PT ;  /* 0x7ff00000070b7812 */ /* 0x000fca00078ec0ff */
[----:B------:R-:W-:Y:S01]  /*0290*/  IMAD.MOV.U32 R21, RZ, RZ, R11 ;  /* 0x000000ffff157224 */ /* 0x000fe200078e000b */
[C---:B0-----:R-:W-:Y:S02]  /*02a0*/  FSETP.GEU.AND P0, PT, |R3|.reuse, 1.469367938527859385e-39, PT ;  /* 0x001000000300780b */ /* 0x041fe40003f0e200 */
[----:B------:R-:W-:-:S04]  /*02b0*/  LOP3.LUT R4, R3, 0x800fffff, RZ, 0xc0, !PT ;  /* 0x800fffff03047812 */ /* 0x000fc800078ec0ff */
[----:B------:R-:W-:Y:S01]  /*02c0*/  LOP3.LUT R5, R4, 0x3ff00000, RZ, 0xfc, !PT ;  /* 0x3ff0000004057812 */ /* 0x000fe200078efcff */
[----:B------:R-:W-:-:S06]  /*02d0*/  IMAD.MOV.U32 R4, RZ, RZ, R2 ;  /* 0x000000ffff047224 */ /* 0x000fcc00078e0002 */
[----:B------:R-:W0:Y:S02]  /*02e0*/  @!P0 LDC.64 R8, c[0x0][0x388] ;  /* 0x0000e200ff088b82 */ /* 0x000e240000000a00 */
[----:B0-----:R-:W-:Y:S01]  /*02f0*/  @!P0 DMUL R4, R8, 8.98846567431157953865e+307 ;  /* 0x7fe0000008048828 */ /* 0x001fe20000000000 */
[----:B------:R-:W-:-:S05]  /*0300*/  IMAD.MOV.U32 R8, RZ, RZ, 0x1 ;  /* 0x00000001ff087424 */ /* 0x000fca00078e00ff */
[----:B------:R-:W0:Y:S02]  /*0310*/  MUFU.RCP64H R9, R5 ;  /* 0x0000000500097308 */ /* 0x000e240000001800 */
[----:B0-----:R-:W-:-:S08]  /*0320*/  DFMA R12, R8, -R4, 1 ;  /* 0x3ff00000080c742b */ /* 0x001fd00000000804 */
[----:B------:R-:W-:Y:S01]  /*0330*/  DFMA R14, R12, R12, R12 ;  /* 0x0000000c0c0e722b */ /* 0x000fe2000000000c */
[----:B------:R-:W-:Y:S01]  /*0340*/  LOP3.LUT R12, R3, 0x7ff00000, RZ, 0xc0, !PT ;  /* 0x7ff00000030c7812 */ /* 0x000fe200078ec0ff */
[----:B------:R-:W-:-:S03]  /*0350*/  IMAD.MOV.U32 R13, RZ, RZ, 0x1ca00000 ;  /* 0x1ca00000ff0d7424 */ /* 0x000fc600078e00ff */
[----:B------:R-:W-:Y:S01]  /*0360*/  ISETP.GE.U32.AND P1, PT, R11, R12, PT ;  /* 0x0000000c0b00720c */ /* 0x000fe20003f26070 */
[----:B------:R-:W-:Y:S02]  /*0370*/  IMAD.MOV.U32 R20, RZ, RZ, R12 ;  /* 0x000000ffff147224 */ /* 0x000fe400078e000c */
[----:B------:R-:W-:Y:S01]  /*0380*/  DFMA R16, R8, R14, R8 ;  /* 0x0000000e0810722b */ /* 0x000fe20000000008 */
[----:B------:R-:W-:Y:S01]  /*0390*/  @!P0 LOP3.LUT R20, R5, 0x7ff00000, RZ, 0xc0, !PT ;  /* 0x7ff0000005148812 */ /* 0x000fe200078ec0ff */
[----:B------:R-:W-:Y:S01]  /*03a0*/  IMAD.MOV.U32 R8, RZ, RZ, R6 ;  /* 0x000000ffff087224 */ /* 0x000fe200078e0006 */
[----:B------:R-:W-:-:S03]  /*03b0*/  SEL R13, R13, 0x63400000, !P1 ;  /* 0x634000000d0d7807 */ /* 0x000fc60004800000 */
[----:B------:R-:W-:Y:S01]  /*03c0*/  VIADD R23, R20, 0xffffffff ;  /* 0xffffffff14177836 */ /* 0x000fe20000000000 */
[C-C-:B------:R-:W-:Y:S01]  /*03d0*/  @!P2 LOP3.LUT R14, R13.reuse, 0x80000000, R7.reuse, 0xf8, !PT ;  /* 0x800000000d0ea812 */ /* 0x140fe200078ef807 */
[----:B------:R-:W-:Y:S01]  /*03e0*/  DFMA R18, R16, -R4, 1 ;  /* 0x3ff000001012742b */ /* 0x000fe20000000804 */
[----:B------:R-:W-:Y:S02]  /*03f0*/  LOP3.LUT R9, R13, 0x800fffff, R7, 0xf8, !PT ;  /* 0x800fffff0d097812 */ /* 0x000fe400078ef807 */
[----:B------:R-:W-:Y:S01]  /*0400*/  @!P2 LOP3.LUT R15, R14, 0x100000, RZ, 0xfc, !PT ;  /* 0x001000000e0fa812 */ /* 0x000fe200078efcff */
[----:B------:R-:W-:-:S06]  /*0410*/  @!P2 IMAD.MOV.U32 R14, RZ, RZ, RZ ;  /* 0x000000ffff0ea224 */ /* 0x000fcc00078e00ff */
[----:B------:R-:W-:Y:S02]  /*0420*/  @!P2 DFMA R8, R8, 2, -R14 ;  /* 0x400000000808a82b */ /* 0x000fe4000000080e */
[----:B------:R-:W-:-:S08]  /*0430*/  DFMA R14, R16, R18, R16 ;  /* 0x00000012100e722b */ /* 0x000fd00000000010 */
[----:B------:R-:W-:Y:S01]  /*0440*/  @!P2 LOP3.LUT R21, R9, 0x7ff00000, RZ, 0xc0, !PT ;  /* 0x7ff000000915a812 */ /* 0x000fe200078ec0ff */
[----:B------:R-:W-:-:S04]  /*0450*/  DMUL R16, R14, R8 ;  /* 0x000000080e107228 */ /* 0x000fc80000000000 */
[----:B------:R-:W-:-:S04]  /*0460*/  VIADD R22, R21, 0xffffffff ;  /* 0xffffffff15167836 */ /* 0x000fc80000000000 */
[----:B------:R-:W-:Y:S01]  /*0470*/  DFMA R18, R16, -R4, R8 ;  /* 0x800000041012722b */ /* 0x000fe20000000008 */
[----:B------:R-:W-:-:S04]  /*0480*/  ISETP.GT.U32.AND P0, PT, R22, 0x7feffffe, PT ;  /* 0x7feffffe1600780c */ /* 0x000fc80003f04070 */
[----:B------:R-:W-:-:S03]  /*0490*/  ISETP.GT.U32.OR P0, PT, R23, 0x7feffffe, P0 ;  /* 0x7feffffe1700780c */ /* 0x000fc60000704470 */
[----:B------:R-:W-:-:S10]  /*04a0*/  DFMA R14, R14, R18, R16 ;  /* 0x000000120e0e722b */ /* 0x000fd40000000010 */
[----:B------:R-:W-:Y:S05]  /*04b0*/  @P0 BRA `(.L_x_406) ;  /* 0x0000000000600947 */ /* 0x000fea0003800000 */
[----:B------:R-:W-:Y:S01]  /*04c0*/  VIADDMNMX R11, R11, -R12, 0xb9600000, !PT ;  /* 0xb96000000b0b7446 */ /* 0x000fe2000780090c */
[----:B------:R-:W-:-:S03]  /*04d0*/  IMAD.MOV.U32 R6, RZ, RZ, RZ ;  /* 0x000000ffff067224 */ /* 0x000fc600078e00ff */
[----:B------:R-:W-:-:S05]  /*04e0*/  VIMNMX R2, PT, PT, R11, 0x46a00000, PT ;  /* 0x46a000000b027848 */ /* 0x000fca0003fe0100 */
[----:B------:R-:W-:-:S04]  /*04f0*/  IMAD.IADD R11, R2, 0x1, -R13 ;  /* 0x00000001020b7824 */ /* 0x000fc800078e0a0d */
        /* <DEDUP_REMOVED lines=20> */
.L_x_406:
[----:B------:R-:W-:-:S14]  /*0640*/  DSETP.NAN.AND P0, PT, R6, R6, PT ;  /* 0x000000060600722a */ /* 0x000fdc0003f08000 */
[----:B------:R-:W-:Y:S05]  /*0650*/  @P0 BRA `(.L_x_408) ;  /* 0x0000000000480947 */ /* 0x000fea0003800000 */
[----:B------:R-:W0:Y:S02]  /*0660*/  LDC.64 R4, c[0x0][0x388] ;  /* 0x0000e200ff047b82 */ /* 0x000e240000000a00 */
[----:B0-----:R-:W-:-:S14]  /*0670*/  DSETP.NAN.AND P0, PT, R4, R4, PT ;  /* 0x000000040400722a */ /* 0x001fdc0003f08000 */
        /* <DEDUP_REMOVED lines=13> */
.L_x_409:
[----:B------:R-:W-:Y:S01]  /*0750*/  LOP3.LUT R13, R3, 0x80000, RZ, 0xfc, !PT ;  /* 0x00080000030d7812 */ /* 0x000fe200078efcff */
[----:B------:R-:W-:Y:S01]  /*0760*/  IMAD.MOV.U32 R12, RZ, RZ, R2 ;  /* 0x000000ffff0c7224 */ /* 0x000fe200078e0002 */
[----:B------:R-:W-:Y:S06]  /*0770*/  BRA `(.L_x_407) ;  /* 0x0000000000087947 */ /* 0x000fec0003800000 */
.L_x_408:
[----:B------:R-:W-:Y:S01]  /*0780*/  LOP3.LUT R13, R7, 0x80000, RZ, 0xfc, !PT ;  /* 0x00080000070d7812 */ /* 0x000fe200078efcff */
[----:B------:R-:W-:-:S07]  /*0790*/  IMAD.MOV.U32 R12, RZ, RZ, R6 ;  /* 0x000000ffff0c7224 */ /* 0x000fce00078e0006 */
.L_x_407:
[----:B------:R-:W-:Y:S05]  /*07a0*/  BSYNC.RECONVERGENT B1 ;  /* 0x0000000000017941 */ /* 0x000fea0003800200 */
.L_x_405:
[----:B------:R-:W-:Y:S02]  /*07b0*/  IMAD.MOV.U32 R11, RZ, RZ, 0x0 ;  /* 0x00000000ff0b7424 */ /* 0x000fe400078e00ff */
[----:B------:R-:W-:Y:S02]  /*07c0*/  IMAD.MOV.U32 R2, RZ, RZ, R12 ;  /* 0x000000ffff027224 */ /* 0x000fe400078e000c */
[----:B------:R-:W-:Y:S01]  /*07d0*/  IMAD.MOV.U32 R3, RZ, RZ, R13 ;  /* 0x000000ffff037224 */ /* 0x000fe200078e000d */
[----:B------:R-:W-:Y:S06]  /*07e0*/  RET.REL.NODEC R10 `(_Z10scalar_divPKddPdi) ;  /* 0xfffffff80a047950 */ /* 0x000fec0003c3ffff */
.L_x_410:
        /* <DEDUP_REMOVED lines=9> */
.L_x_460:


//--------------------- .text._Z10scalar_divPKdS0_Pdi --------------------------
	.section	.text._Z10scalar_divPKdS0_Pdi,"ax",@progbits
	.align	128
        .global         _Z10scalar_divPKdS0_Pdi
        .type           _Z10scalar_divPKdS0_Pdi,@function
        .size           _Z10scalar_divPKdS0_Pdi,(.L_x_461 - _Z10scalar_divPKdS0_Pdi)
        .other          _Z10scalar_divPKdS0_Pdi,@"STO_CUDA_ENTRY STV_DEFAULT"
_Z10scalar_divPKdS0_Pdi:
.text._Z10scalar_divPKdS0_Pdi:
[----:B------:R-:W-:Y:S01]  /*0000*/  LDC R1, c[0x0][0x37c] ;  /* 0x0000df00ff017b82 */ /* 0x000fe20000000800 */
[----:B------:R-:W0:Y:S07]  /*0010*/  S2R R3, SR_TID.X ;  /* 0x0000000000037919 */ /* 0x000e2e0000002100 */
[----:B------:R-:W0:Y:S01]  /*0020*/  S2UR UR4, SR_CTAID.X ;  /* 0x00000000000479c3 */ /* 0x000e220000002500 */
[----:B------:R-:W1:Y:S01]  /*0030*/  LDCU.64 UR6, c[0x0][0x388] ;  /* 0x00007100ff0677ac */ /* 0x000e620008000a00 */
[----:B------:R-:W2:Y:S06]  /*0040*/  LDCU UR5, c[0x0][0x398] ;  /* 0x00007300ff0577ac */ /* 0x000eac0008000800 */
[----:B------:R-:W0:Y:S01]  /*0050*/  LDC R0, c[0x0][0x360] ;  /* 0x0000d800ff007b82 */ /* 0x000e220000000800 */
[----:B-1----:R-:W-:Y:S01]  /*0060*/  ISETP.EQ.U32.AND P1, PT, RZ, UR6, PT ;  /* 0x00000006ff007c0c */ /* 0x002fe2000bf22070 */
[----:B0-----:R-:W-:-:S05]  /*0070*/  IMAD R0, R0, UR4, R3 ;  /* 0x0000000400007c24 */ /* 0x001fca000f8e0203 */
[----:B--2---:R-:W-:-:S04]  /*0080*/  ISETP.GE.AND P0, PT, R0, UR5, PT ;  /* 0x0000000500007c0c */ /* 0x004fc8000bf06270 */
[----:B------:R-:W-:-:S13]  /*0090*/  ISETP.EQ.OR.EX P0, PT, RZ, UR7, P0, P1 ;  /* 0x00000007ff007c0c */ /* 0x000fda0008702710 */
[----:B------:R-:W-:Y:S05]  /*00a0*/  @P0 EXIT ;  /* 0x000000000000094d */ /* 0x000fea0003800000 */
[----:B------:R-:W0:Y:S01]  /*00b0*/  LDC.64 R4, c[0x0][0x388] ;  /* 0x0000e200ff047b82 */ /* 0x000e220000000a00 */
[----:B------:R-:W0:Y:S07]  /*00c0*/  LDCU.64 UR4, c[0x0][0x358] ;  /* 0x00006b00ff0477ac */ /* 0x000e2e0008000a00 */
[----:B------:R-:W1:Y:S01]  /*00d0*/  LDC.64 R6, c[0x0][0x380] ;  /* 0x0000e000ff067b82 */ /* 0x000e620000000a00 */
[----:B0-----:R-:W2:Y:S01]  /*00e0*/  LDG.E.64 R4, desc[UR4][R4.64] ;  /* 0x0000000404047981 */ /* 0x001ea2000c1e1b00 */
[----:B-1----:R-:W-:-:S06]  /*00f0*/  IMAD.WIDE R6, R0, 0x8, R6 ;  /* 0x0000000800067825 */ /* 0x002fcc00078e0206 */
[----:B------:R-:W3:Y:S01]  /*0100*/  LDG.E.64 R6, desc[UR4][R6.64] ;  /* 0x0000000406067981 */ /* 0x000ee2000c1e1b00 */
[----:B------:R-:W-:Y:S01]  /*0110*/  IMAD.MOV.U32 R2, RZ, RZ, 0x1 ;  /* 0x00000001ff027424 */ /* 0x000fe200078e00ff */
[----:B------:R-:W-:Y:S01]  /*0120*/  BSSY.RECONVERGENT B0, `(.L_x_411) ;  /* 0x0000010000007945 */ /* 0x000fe20003800200 */
[----:B--2---:R-:W0:Y:S01]  /*0130*/  MUFU.RCP64H R3, R5 ;  /* 0x0000000500037308 */ /* 0x004e220000001800 */
[----:B---3--:R-:W-:-:S03]  /*0140*/  FSETP.GEU.AND P1, PT, |R7|, 6.5827683646048100446e-37, PT ;  /* 0x036000000700780b */ /* 0x008fc60003f2e200 */
        /* <DEDUP_REMOVED lines=11> */
[----:B------:R-:W-:-:S07]  /*0200*/  MOV R10, 0x220 ;  /* 0x00000220000a7802 */ /* 0x000fce0000000f00 */
[----:B------:R-:W-:Y:S05]  /*0210*/  CALL.REL.NOINC `($__internal_8_$__cuda_sm20_div_rn_f64_full) ;  /* 0x0000000000147944 */ /* 0x000fea0003c00000 */
.L_x_412:
[----:B------:R-:W-:Y:S05]  /*0220*/  BSYNC.RECONVERGENT B0 ;  /* 0x0000000000007941 */ /* 0x000fea0003800200 */
.L_x_411:
[----:B------:R-:W0:Y:S02]  /*0230*/  LDC.64 R4, c[0x0][0x390] ;  /* 0x0000e400ff047b82 */ /* 0x000e240000000a00 */
[----:B0-----:R-:W-:-:S05]  /*0240*/  IMAD.WIDE R4, R0, 0x8, R4 ;  /* 0x0000000800047825 */ /* 0x001fca00078e0204 */
[----:B------:R-:W-:Y:S01]  /*0250*/  STG.E.64 desc[UR4][R4.64], R2 ;  /* 0x0000000204007986 */ /* 0x000fe2000c101b04 */
[----:B------:R-:W-:Y:S05]  /*0260*/  EXIT ;  /* 0x000000000000794d */ /* 0x000fea0003800000 */
        .weak           $__internal_8_$__cuda_sm20_div_rn_f64_full
        .type           $__internal_8_$__cuda_sm20_div_rn_f64_full,@function
        .size           $__internal_8_$__cuda_sm20_div_rn_f64_full,(.L_x_461 - $__internal_8_$__cuda_sm20_div_rn_f64_full)
$__internal_8_$__cuda_sm20_div_rn_f64_full:
[C---:B------:R-:W-:Y:S01]  /*0270*/  FSETP.GEU.AND P0, PT, |R5|.reuse, 1.469367938527859385e-39, PT ;  /* 0x001000000500780b */ /* 0x040fe20003f0e200 */
[----:B------:R-:W-:Y:S01]  /*0280*/  IMAD.MOV.U32 R16, RZ, RZ, 0x1 ;  /* 0x00000001ff107424 */ /* 0x000fe200078e00ff */
[----:B------:R-:W-:Y:S01]  /*0290*/  LOP3.LUT R2, R5, 0x800fffff, RZ, 0xc0, !PT ;  /* 0x800fffff05027812 */ /* 0x000fe200078ec0ff */
[----:B------:R-:W-:Y:S01]  /*02a0*/  BSSY.RECONVERGENT B1, `(.L_x_413) ;  /* 0x0000055000017945 */ /* 0x000fe20003800200 */
[C---:B------:R-:W-:Y:S02]  /*02b0*/  FSETP.GEU.AND P2, PT, |R7|.reuse, 1.469367938527859385e-39, PT ;  /* 0x001000000700780b */ /* 0x040fe40003f4e200 */
[----:B------:R-:W-:Y:S01]  /*02c0*/  LOP3.LUT R3, R2, 0x3ff00000, RZ, 0xfc, !PT ;  /* 0x3ff0000002037812 */ /* 0x000fe200078efcff */
[----:B------:R-:W-:Y:S01]  /*02d0*/  IMAD.MOV.U32 R2, RZ, RZ, R4 ;  /* 0x000000ffff027224 */ /* 0x000fe200078e0004 */
[----:B------:R-:W-:Y:S02]  /*02e0*/  LOP3.LUT R11, R7, 0x7ff00000, RZ, 0xc0, !PT ;  /* 0x7ff00000070b7812 */ /* 0x000fe400078ec0ff */
[----:B------:R-:W-:-:S03]  /*02f0*/  LOP3.LUT R14, R5, 0x7ff00000, RZ, 0xc0, !PT ;  /* 0x7ff00000050e7812 */ /* 0x000fc600078ec0ff */
[----:B------:R-:W-:Y:S01]  /*0300*/  @!P0 DMUL R2, R4, 8.98846567431157953865e+307 ;  /* 0x7fe0000004028828 */ /* 0x000fe20000000000 */
[----:B------:R-:W-:-:S03]  /*0310*/  ISETP.GE.U32.AND P1, PT, R11, R14, PT ;  /* 0x0000000e0b00720c */ /* 0x000fc60003f26070 */
[----:B------:R-:W-:Y:S01]  /*0320*/  @!P2 LOP3.LUT R12, R5, 0x7ff00000, RZ, 0xc0, !PT ;  /* 0x7ff00000050ca812 */ /* 0x000fe200078ec0ff */
[----:B------:R-:W-:Y:S01]  /*0330*/  @!P2 IMAD.MOV.U32 R18, RZ, RZ, RZ ;  /* 0x000000ffff12a224 */ /* 0x000fe200078e00ff */
[----:B------:R-:W0:Y:S02]  /*0340*/  MUFU.RCP64H R17, R3 ;  /* 0x0000000300117308 */ /* 0x000e240000001800 */
[----:B------:R-:W-:Y:S01]  /*0350*/  @!P2 ISETP.GE.U32.AND P3, PT, R11, R12, PT ;  /* 0x0000000c0b00a20c */ /* 0x000fe20003f66070 */
[----:B------:R-:W-:-:S05]  /*0360*/  IMAD.MOV.U32 R12, RZ, RZ, 0x1ca00000 ;  /* 0x1ca00000ff0c7424 */ /* 0x000fca00078e00ff */
[----:B------:R-:W-:-:S04]  /*0370*/  @!P2 SEL R13, R12, 0x63400000, !P3 ;  /* 0x634000000c0da807 */ /* 0x000fc80005800000 */
[----:B------:R-:W-:-:S04]  /*0380*/  @!P2 LOP3.LUT R13, R13, 0x80000000, R7, 0xf8, !PT ;  /* 0x800000000d0da812 */ /* 0x000fc800078ef807 */
[----:B------:R-:W-:Y:S01]  /*0390*/  @!P2 LOP3.LUT R19, R13, 0x100000, RZ, 0xfc, !PT ;  /* 0x001000000d13a812 */ /* 0x000fe200078efcff */
[----:B0-----:R-:W-:-:S08]  /*03a0*/  DFMA R8, R16, -R2, 1 ;  /* 0x3ff000001008742b */ /* 0x001fd00000000802 */
        /* <DEDUP_REMOVED lines=47> */
.L_x_414:
        /* <DEDUP_REMOVED lines=16> */
.L_x_417:
[----:B------:R-:W-:Y:S01]  /*07a0*/  LOP3.LUT R13, R5, 0x80000, RZ, 0xfc, !PT ;  /* 0x00080000050d7812 */ /* 0x000fe200078efcff */
[----:B------:R-:W-:Y:S01]  /*07b0*/  IMAD.MOV.U32 R12, RZ, RZ, R4 ;  /* 0x000000ffff0c7224 */ /* 0x000fe200078e0004 */
[----:B------:R-:W-:Y:S06]  /*07c0*/  BRA `(.L_x_415) ;  /* 0x0000000000087947 */ /* 0x000fec0003800000 */
.L_x_416:
[----:B------:R-:W-:Y:S01]  /*07d0*/  LOP3.LUT R13, R7, 0x80000, RZ, 0xfc, !PT ;  /* 0x00080000070d7812 */ /* 0x000fe200078efcff */
[----:B------:R-:W-:-:S07]  /*07e0*/  IMAD.MOV.U32 R12, RZ, RZ, R6 ;  /* 0x000000ffff0c7224 */ /* 0x000fce00078e0006 */
.L_x_415:
[----:B------:R-:W-:Y:S05]  /*07f0*/  BSYNC.RECONVERGENT B1 ;  /* 0x0000000000017941 */ /* 0x000fea0003800200 */
.L_x_413:
[----:B------:R-:W-:Y:S02]  /*0800*/  IMAD.MOV.U32 R11, RZ, RZ, 0x0 ;  /* 0x00000000ff0b7424 */ /* 0x000fe400078e00ff */
[----:B------:R-:W-:Y:S02]  /*0810*/  IMAD.MOV.U32 R2, RZ, RZ, R12 ;  /* 0x000000ffff027224 */ /* 0x000fe400078e000c */
[----:B------:R-:W-:Y:S01]  /*0820*/  IMAD.MOV.U32 R3, RZ, RZ, R13 ;  /* 0x000000ffff037224 */ /* 0x000fe200078e000d */
[----:B------:R-:W-:Y:S06]  /*0830*/  RET.REL.NODEC R10 `(_Z10scalar_divPKdS0_Pdi) ;  /* 0xfffffff40af07950 */ /* 0x000fec0003c3ffff */
.L_x_418:
        /* <DEDUP_REMOVED lines=12> */
.L_x_461:


//--------------------- .text._Z11scalar_prodPKddPdi --------------------------
	.section	.text._Z11scalar_prodPKddPdi,"ax",@progbits
	.align	128
        .global         _Z11scalar_prodPKddPdi
        .type           _Z11scalar_prodPKddPdi,@function
        .size           _Z11scalar_prodPKddPdi,(.L_x_475 - _Z11scalar_prodPKddPdi)
        .other          _Z11scalar_prodPKddPdi,@"STO_CUDA_ENTRY STV_DEFAULT"
_Z11scalar_prodPKddPdi:
.text._Z11scalar_prodPKddPdi:
        /* <DEDUP_REMOVED lines=10> */
[----:B------:R-:W2:Y:S08]  /*00a0*/  LDC.64 R4, c[0x0][0x388] ;  /* 0x0000e200ff047b82 */ /* 0x000eb00000000a00 */
[----:B------:R-:W3:Y:S01]  /*00b0*/  LDC.64 R6, c[0x0][0x390] ;  /* 0x0000e400ff067b82 */ /* 0x000ee20000000a00 */
[----:B0-----:R-:W-:-:S06]  /*00c0*/  IMAD.WIDE R2, R9, 0x8, R2 ;  /* 0x0000000809027825 */ /* 0x001fcc00078e0202 */
[----:B-1----:R-:W2:Y:S01]  /*00d0*/  LDG.E.64 R2, desc[UR4][R2.64] ;  /* 0x0000000402027981 */ /* 0x002ea2000c1e1b00 */
[----:B---3--:R-:W-:Y:S01]  /*00e0*/  IMAD.WIDE R6, R9, 0x8, R6 ;  /* 0x0000000809067825 */ /* 0x008fe200078e0206 */
[----:B--2---:R-:W-:-:S07]  /*00f0*/  DMUL R4, R2, R4 ;  /* 0x0000000402047228 */ /* 0x004fce0000000000 */
[----:B------:R-:W-:Y:S01]  /*0100*/  STG.E.64 desc[UR4][R6.64], R4 ;  /* 0x0000000406007986 */ /* 0x000fe2000c101b04 */
[----:B------:R-:W-:Y:S05]  /*0110*/  EXIT ;  /* 0x000000000000794d */ /* 0x000fea0003800000 */
.L_x_419:
        /* <DEDUP_REMOVED lines=14> */
.L_x_475:


//--------------------- .text._Z11scalar_prodPKdS0_Pdi --------------------------
	.section	.text._Z11scalar_prodPKdS0_Pdi,"ax",@progbits
	.align	128
        .global         _Z11scalar_prodPKdS0_Pdi
        .type           _Z11scalar_prodPKdS0_Pdi,@function
        .size           _Z11scalar_prodPKdS0_Pdi,(.L_x_476 - _Z11scalar_prodPKdS0_Pdi)
        .other          _Z11scalar_prodPKdS0_Pdi,@"STO_CUDA_ENTRY STV_DEFAULT"
_Z11scalar_prodPKdS0_Pdi:
.text._Z11scalar_prodPKdS0_Pdi:
        /* <DEDUP_REMOVED lines=13> */
[----:B-1----:R-:W4:Y:S04]  /*00d0*/  LDG.E.64 R2, desc[UR4][R2.64] ;  /* 0x0000000402027981 */ /* 0x002f28000c1e1b00 */
[----:B--2---:R-:W4:Y:S01]  /*00e0*/  LDG.E.64 R4, desc[UR4][R4.64] ;  /* 0x0000000404047981 */ /* 0x004f22000c1e1b00 */
[----:B---3--:R-:W-:Y:S01]  /*00f0*/  IMAD.WIDE R8, R11, 0x8, R8 ;  /* 0x000000080b087825 */ /* 0x008fe200078e0208 */
[----:B----4-:R-:W-:-:S07]  /*0100*/  DMUL R6, R2, R4 ;  /* 0x0000000402067228 */ /* 0x010fce0000000000 */
[----:B------:R-:W-:Y:S01]  /*0110*/  STG.E.64 desc[UR4][R8.64], R6 ;  /* 0x0000000608007986 */ /* 0x000fe2000c101b04 */
[----:B------:R-:W-:Y:S05]  /*0120*/  EXIT ;  /* 0x000000000000794d */ /* 0x000fea0003800000 */
.L_x_420:
        /* <DEDUP_REMOVED lines=13> */
.L_x_476:


//--------------------- .text._Z15elementwise_addPKdS0_Pdi --------------------------
	.section	.text._Z15elementwise_addPKdS0_Pdi,"ax",@progbits
	.align	128
        .global         _Z15elementwise_addPKdS0_Pdi
        .type           _Z15elementwise_addPKdS0_Pdi,@function
        .size           _Z15elementwise_addPKdS0_Pdi,(.L_x_477 - _Z15elementwise_addPKdS0_Pdi)
        .other          _Z15elementwise_addPKdS0_Pdi,@"STO_CUDA_ENTRY STV_DEFAULT"
_Z15elementwise_addPKdS0_Pdi:
.text._Z15elementwise_addPKdS0_Pdi:
        /* <DEDUP_REMOVED lines=13> */
[----:B-1----:R-:W4:Y:S01]  /*00d0*/  LDG.E.64 R2, desc[UR4][R2.64] ;  /* 0x0000000402027981 */ /* 0x002f22000c1e1b00 */
[----:B--2---:R-:W-:-:S06]  /*00e0*/  IMAD.WIDE R4, R11, 0x8, R4 ;  /* 0x000000080b047825 */ /* 0x004fcc00078e0204 */
[----:B------:R-:W4:Y:S01]  /*00f0*/  LDG.E.64 R4, desc[UR4][R4.64] ;  /* 0x0000000404047981 */ /* 0x000f22000c1e1b00 */
[----:B---3--:R-:W-:Y:S01]  /*0100*/  IMAD.WIDE R8, R11, 0x8, R8 ;  /* 0x000000080b087825 */ /* 0x008fe200078e0208 */
[----:B----4-:R-:W-:-:S07]  /*0110*/  DADD R6, R2, R4 ;  /* 0x0000000002067229 */ /* 0x010fce0000000004 */
[----:B------:R-:W-:Y:S01]  /*0120*/  STG.E.64 desc[UR4][R8.64], R6 ;  /* 0x0000000608007986 */ /* 0x000fe2000c101b04 */
[----:B------:R-:W-:Y:S05]  /*0130*/  EXIT ;  /* 0x000000000000794d */ /* 0x000fea0003800000 */
.L_x_421:
        /* <DEDUP_REMOVED lines=12> */
.L_x_477:


//--------------------- .text._Z20elementwise_subtractPKdS0_Pdi --------------------------
	.section	.text._Z20elementwise_subtractPKdS0_Pdi,"ax",@progbits
	.align	128
        .global         _Z20elementwise_subtractPKdS0_Pdi
        .type           _Z20elementwise_subtractPKdS0_Pdi,@function
        .size           _Z20elementwise_subtractPKdS0_Pdi,(.L_x_478 - _Z20elementwise_subtractPKdS0_Pdi)
        .other          _Z20elementwise_subtractPKdS0_Pdi,@"STO_CUDA_ENTRY STV_DEFAULT"
_Z20elementwise_subtractPKdS0_Pdi:
.text._Z20elementwise_subtractPKdS0_Pdi:
        /* <DEDUP_REMOVED lines=17> */
[----:B----4-:R-:W-:-:S07]  /*0110*/  DADD R6, R2, -R4 ;  /* 0x0000000002067229 */ /* 0x010fce0000000804 */
[----:B------:R-:W-:Y:S01]  /*0120*/  STG.E.64 desc[UR4][R8.64], R6 ;  /* 0x0000000608007986 */ /* 0x000fe2000c101b04 */
[----:B------:R-:W-:Y:S05]  /*0130*/  EXIT ;  /* 0x000000000000794d */ /* 0x000fea0003800000 */
.L_x_422:
        /* <DEDUP_REMOVED lines=12> */
.L_x_478:


//--------------------- .text._Z16elementwise_prodPKdS0_Pdi --------------------------
	.section	.text._Z16elementwise_prodPKdS0_Pdi,"ax",@progbits
	.align	128
        .global         _Z16elementwise_prodPKdS0_Pdi
        .type           _Z16elementwise_prodPKdS0_Pdi,@function
        .size           _Z16elementwise_prodPKdS0_Pdi,(.L_x_479 - _Z16elementwise_prodPKdS0_Pdi)
        .other          _Z16elementwise_prodPKdS0_Pdi,@"STO_CUDA_ENTRY STV_DEFAULT"
_Z16elementwise_prodPKdS0_Pdi:
.text._Z16elementwise_prodPKdS0_Pdi:
        /* <DEDUP_REMOVED lines=17> */
[----:B----4-:R-:W-:-:S07]  /*0110*/  DMUL R6, R2, R4 ;  /* 0x0000000402067228 */ /* 0x010fce0000000000 */
[----:B------:R-:W-:Y:S01]  /*0120*/  STG.E.64 desc[UR4][R8.64], R6 ;  /* 0x0000000608007986 */ /* 0x000fe2000c101b04 */
[----:B------:R-:W-:Y:S05]  /*0130*/  EXIT ;  /* 0x000000000000794d */ /* 0x000fea0003800000 */
.L_x_423:
        /* <DEDUP_REMOVED lines=12> */
.L_x_479:


//--------------------- .text._Z7l2_normPKdPdi    --------------------------
	.section	.text._Z7l2_normPKdPdi,"ax",@progbits
	.align	128
        .global         _Z7l2_normPKdPdi
        .type           _Z7l2_normPKdPdi,@function
        .size           _Z7l2_normPKdPdi,(.L_x_463 - _Z7l2_normPKdPdi)
        .other          _Z7l2_normPKdPdi,@"STO_CUDA_ENTRY STV_DEFAULT"
_Z7l2_normPKdPdi:
.text._Z7l2_normPKdPdi:
        /* <DEDUP_REMOVED lines=9> */
[----:B------:R-:W0:Y:S01]  /*0090*/  LDCU.64 UR14, c[0x0][0x358] ;  /* 0x00006b00ff0e77ac */ /* 0x000e220008000a00 */
[----:B------:R-:W1:Y:S01]  /*00a0*/  LDCU UR8, c[0x0][0x390] ;  /* 0x00007200ff0877ac */ /* 0x000e620008000800 */
[----:B0-----:R-:W5:Y:S01]  /*00b0*/  LDG.E.64 R26, desc[UR14][R26.64] ;  /* 0x0000000e1a1a7981 */ /* 0x001f62000c1e1b00 */
[----:B-1----:R-:W-:-:S09]  /*00c0*/  UISETP.GE.AND UP0, UPT, UR8, 0x1, UPT ;  /* 0x000000010800788c */ /* 0x002fd2000bf06270 */
[----:B------:R-:W-:Y:S05]  /*00d0*/  BRA.U !UP0, `(.L_x_424) ;  /* 0x0000000908647547 */ /* 0x000fea000b800000 */
[----:B------:R-:W-:Y:S02]  /*00e0*/  UISETP.GE.U32.AND UP0, UPT, UR8, 0x4, UPT ;  /* 0x000000040800788c */ /* 0x000fe4000bf06070 */
[----:B------:R-:W-:Y:S01]  /*00f0*/  ULOP3.LUT UR10, UR8, 0x3, URZ, 0xc0, !UPT ;  /* 0x00000003080a7892 */ /* 0x000fe2000f8ec0ff */
[----:B------:R-:W-:Y:S01]  /*0100*/  UMOV UR4, URZ ;  /* 0x000000ff00047c82 */ /* 0x000fe20008000000 */
[----:B------:R-:W-:Y:S01]  /*0110*/  UMOV UR6, URZ ;  /* 0x000000ff00067c82 */ /* 0x000fe20008000000 */
[----:B------:R-:W-:-:S04]  /*0120*/  UMOV UR7, 0x40000000 ;  /* 0x4000000000077882 */ /* 0x000fc80000000000 */
[----:B------:R-:W-:Y:S05]  /*0130*/  BRA.U !UP0, `(.L_x_425) ;  /* 0x0000000508b87547 */ /* 0x000fea000b800000 */
[----:B------:R-:W0:Y:S01]  /*0140*/  LDCU.64 UR12, c[0x0][0x380] ;  /* 0x00007000ff0c77ac */ /* 0x000e220008000a00 */
[----:B------:R-:W-:-:S04]  /*0150*/  ULOP3.LUT UR4, UR8, 0x7ffffffc, URZ, 0xc0, !UPT ;  /* 0x7ffffffc08047892 */ /* 0x000fc8000f8ec0ff */
[----:B------:R-:W-:Y:S02]  /*0160*/  UIADD3 UR11, UPT, UPT, -UR4, URZ, URZ ;  /* 0x000000ff040b7290 */ /* 0x000fe4000fffe1ff */
[----:B0-----:R-:W-:-:S04]  /*0170*/  UIADD3 UR5, UP0, UPT, UR12, 0x10, URZ ;  /* 0x000000100c057890 */ /* 0x001fc8000ff1e0ff */
[----:B------:R-:W-:Y:S02]  /*0180*/  UIADD3.X UR8, UPT, UPT, URZ, UR13, URZ, UP0, !UPT ;  /* 0x0000000dff087290 */ /* 0x000fe400087fe4ff */
[----:B------:R-:W-:-:S04]  /*0190*/  IMAD.U32 R4, RZ, RZ, UR5 ;  /* 0x00000005ff047e24 */ /* 0x000fc8000f8e00ff */
[----:B------:R-:W-:-:S07]  /*01a0*/  IMAD.U32 R5, RZ, RZ, UR8 ;  /* 0x00000008ff057e24 */ /* 0x000fce000f8e00ff */
.L_x_433:
[----:B------:R-:W2:Y:S01]  /*01b0*/  LDG.E.64 R24, desc[UR14][R4.64+-0x10] ;  /* 0xfffff00e04187981 */ /* 0x000ea2000c1e1b00 */
[----:B------:R-:W-:Y:S01]  /*01c0*/  MOV R0, 0x1f0 ;  /* 0x000001f000007802 */ /* 0x000fe20000000f00 */
[----:B0-2---:R-:W-:-:S11]  /*01d0*/  DADD R2, -RZ, |R24| ;  /* 0x00000000ff027229 */ /* 0x005fd60000000518 */
[----:B-----5:R-:W-:Y:S05]  /*01e0*/  CALL.REL.NOINC `($_Z7l2_normPKdPdi$__internal_accurate_pow) ;  /* 0x0000000c00287944 */ /* 0x020fea0003c00000 */
[C---:B------:R-:W-:Y:S01]  /*01f0*/  DADD R6, R24.reuse, 2 ;  /* 0x4000000018067429 */ /* 0x040fe20000000000 */
[----:B------:R-:W0:Y:S01]  /*0200*/  LDC.64 R8, c[0x0][0x388] ;  /* 0x0000e200ff087b82 */ /* 0x000e220000000a00 */
[C---:B------:R-:W-:Y:S02]  /*0210*/  DSETP.NEU.AND P1, PT, R24.reuse, RZ, PT ;  /* 0x000000ff1800722a */ /* 0x040fe40003f2d000 */
[----:B------:R-:W-:-:S04]  /*0220*/  DSETP.NEU.AND P0, PT, R24, 1, PT ;  /* 0x3ff000001800742a */ /* 0x000fc80003f0d000 */
[----:B------:R-:W-:Y:S02]  /*0230*/  FSEL R2, R2, RZ, P1 ;  /* 0x000000ff02027208 */ /* 0x000fe40000800000 */
[----:B------:R-:W-:Y:S02]  /*0240*/  LOP3.LUT R6, R7, 0x7ff00000, RZ, 0xc0, !PT ;  /* 0x7ff0000007067812 */ /* 0x000fe400078ec0ff */
[----:B------:R-:W-:Y:S02]  /*0250*/  FSEL R3, R10, RZ, P1 ;  /* 0x000000ff0a037208 */ /* 0x000fe40000800000 */
[----:B------:R-:W-:-:S13]  /*0260*/  ISETP.NE.AND P2, PT, R6, 0x7ff00000, PT ;  /* 0x7ff000000600780c */ /* 0x000fda0003f45270 */
[----:B------:R-:W-:Y:S05]  /*0270*/  @P2 BRA `(.L_x_426) ;  /* 0x0000000000182947 */ /* 0x000fea0003800000 */
[----:B------:R-:W-:-:S14]  /*0280*/  DSETP.NAN.AND P1, PT, R24, R24, PT ;  /* 0x000000181800722a */ /* 0x000fdc0003f28000 */
[----:B------:R-:W-:Y:S01]  /*0290*/  @P1 DADD R2, R24, 2 ;  /* 0x4000000018021429 */ /* 0x000fe20000000000 */
[----:B------:R-:W-:Y:S10]  /*02a0*/  @P1 BRA `(.L_x_426) ;  /* 0x00000000000c1947 */ /* 0x000ff40003800000 */
[----:B------:R-:W-:-:S14]  /*02b0*/  DSETP.NEU.AND P1, PT, |R24|, +INF , PT ;  /* 0x7ff000001800742a */ /* 0x000fdc0003f2d200 */
[----:B------:R-:W-:Y:S02]  /*02c0*/  @!P1 IMAD.MOV.U32 R2, RZ, RZ, 0x0 ;  /* 0x00000000ff029424 */ /* 0x000fe400078e00ff */
[----:B------:R-:W-:-:S07]  /*02d0*/  @!P1 IMAD.MOV.U32 R3, RZ, RZ, 0x7ff00000 ;  /* 0x7ff00000ff039424 */ /* 0x000fce00078e00ff */
.L_x_426:
[----:B------:R-:W-:Y:S02]  /*02e0*/  FSEL R2, R2, RZ, P0 ;  /* 0x000000ff02027208 */ /* 0x000fe40000000000 */
[----:B------:R-:W-:-:S06]  /*02f0*/  FSEL R3, R3, 1.875, P0 ;  /* 0x3ff0000003037808 */ /* 0x000fcc0000000000 */
[----:B------:R-:W-:-:S07]  /*0300*/  DADD R26, R26, R2 ;  /* 0x000000001a1a7229 */ /* 0x000fce0000000002 */
[----:B0-----:R0:W-:Y:S04]  /*0310*/  STG.E.64 desc[UR14][R8.64], R26 ;  /* 0x0000001a08007986 */ /* 0x0011e8000c101b0e */
[----:B------:R-:W2:Y:S01]  /*0320*/  LDG.E.64 R24, desc[UR14][R4.64+-0x8] ;  /* 0xfffff80e04187981 */ /* 0x000ea2000c1e1b00 */
[----:B------:R-:W-:Y:S01]  /*0330*/  MOV R0, 0x360 ;  /* 0x0000036000007802 */ /* 0x000fe20000000f00 */
[----:B0-2---:R-:W-:-:S11]  /*0340*/  DADD R2, -RZ, |R24| ;  /* 0x00000000ff027229 */ /* 0x005fd60000000518 */
[----:B------:R-:W-:Y:S05]  /*0350*/  CALL.REL.NOINC `($_Z7l2_normPKdPdi$__internal_accurate_pow) ;  /* 0x0000000800cc7944 */ /* 0x000fea0003c00000 */
[C---:B------:R-:W-:Y:S02]  /*0360*/  DADD R6, R24.reuse, 2 ;  /* 0x4000000018067429 */ /* 0x040fe40000000000 */
        /* <DEDUP_REMOVED lines=13> */
.L_x_428:
[----:B------:R-:W-:-:S11]  /*0440*/  DADD R2, R24, 2 ;  /* 0x4000000018027429 */ /* 0x000fd60000000000 */
.L_x_427:
[----:B------:R-:W0:Y:S01]  /*0450*/  LDC.64 R6, c[0x0][0x388] ;  /* 0x0000e200ff067b82 */ /* 0x000e220000000a00 */
[----:B------:R-:W-:-:S06]  /*0460*/  DSETP.NEU.AND P0, PT, R24, 1, PT ;  /* 0x3ff000001800742a */ /* 0x000fcc0003f0d000 */
        /* <DEDUP_REMOVED lines=22> */
.L_x_430:
[----:B------:R-:W-:-:S11]  /*05d0*/  DADD R2, R26, 2 ;  /* 0x400000001a027429 */ /* 0x000fd60000000000 */
.L_x_429:
        /* <DEDUP_REMOVED lines=24> */
.L_x_432:
[----:B------:R-:W-:-:S11]  /*0760*/  DADD R2, R26, 2 ;  /* 0x400000001a027429 */ /* 0x000fd60000000000 */
.L_x_431:
[----:B------:R-:W0:Y:S01]  /*0770*/  LDC.64 R6, c[0x0][0x388] ;  /* 0x0000e200ff067b82 */ /* 0x000e220000000a00 */
[----:B------:R-:W-:Y:S01]  /*0780*/  DSETP.NEU.AND P0, PT, R26, 1, PT ;  /* 0x3ff000001a00742a */ /* 0x000fe20003f0d000 */
[----:B------:R-:W-:-:S04]  /*0790*/  UIADD3 UR11, UPT, UPT, UR11, 0x4, URZ ;  /* 0x000000040b0b7890 */ /* 0x000fc8000fffe0ff */
[----:B------:R-:W-:Y:S01]  /*07a0*/  UISETP.NE.AND UP0, UPT, UR11, URZ, UPT ;  /* 0x000000ff0b00728c */ /* 0x000fe2000bf05270 */
[----:B------:R-:W-:Y:S02]  /*07b0*/  FSEL R26, R2, RZ, P0 ;  /* 0x000000ff021a7208 */ /* 0x000fe40000000000 */
[----:B------:R-:W-:Y:S02]  /*07c0*/  FSEL R27, R3, 1.875, P0 ;  /* 0x3ff00000031b7808 */ /* 0x000fe40000000000 */
[----:B------:R-:W-:-:S04]  /*07d0*/  IADD3 R4, P0, PT, R4, 0x20, RZ ;  /* 0x0000002004047810 */ /* 0x000fc80007f1e0ff */
[----:B------:R-:W-:Y:S01]  /*07e0*/  DADD R26, R24, R26 ;  /* 0x00000000181a7229 */ /* 0x000fe2000000001a */
[----:B------:R-:W-:-:S06]  /*07f0*/  IMAD.X R5, RZ, RZ, R5, P0 ;  /* 0x000000ffff057224 */ /* 0x000fcc00000e0605 */
[----:B0-----:R0:W-:Y:S01]  /*0800*/  STG.E.64 desc[UR14][R6.64], R26 ;  /* 0x0000001a06007986 */ /* 0x0011e2000c101b0e */
[----:B------:R-:W-:Y:S05]  /*0810*/  BRA.U UP0, `(.L_x_433) ;  /* 0xfffffff900647547 */ /* 0x000fea000b83ffff */
.L_x_425:
[----:B------:R-:W-:-:S09]  /*0820*/  UISETP.NE.AND UP0, UPT, UR10, URZ, UPT ;  /* 0x000000ff0a00728c */ /* 0x000fd2000bf05270 */
[----:B------:R-:W-:Y:S05]  /*0830*/  BRA.U !UP0, `(.L_x_424) ;  /* 0x00000001088c7547 */ /* 0x000fea000b800000 */
[----:B------:R-:W1:Y:S01]  /*0840*/  LDCU.64 UR8, c[0x0][0x380] ;  /* 0x00007000ff0877ac */ /* 0x000e620008000a00 */
[----:B------:R-:W-:Y:S02]  /*0850*/  UIADD3 UR10, UPT, UPT, -UR10, URZ, URZ ;  /* 0x000000ff0a0a7290 */ /* 0x000fe4000fffe1ff */
[----:B-1----:R-:W-:-:S12]  /*0860*/  UIMAD.WIDE.U32 UR4, UR4, 0x8, UR8 ;  /* 0x00000008040478a5 */ /* 0x002fd8000f8e0008 */
.L_x_436:
[----:B------:R-:W-:Y:S02]  /*0870*/  IMAD.U32 R4, RZ, RZ, UR4 ;  /* 0x00000004ff047e24 */ /* 0x000fe4000f8e00ff */
[----:B------:R-:W-:-:S06]  /*0880*/  IMAD.U32 R5, RZ, RZ, UR5 ;  /* 0x00000005ff057e24 */ /* 0x000fcc000f8e00ff */
[----:B------:R-:W2:Y:S01]  /*0890*/  LDG.E.64 R4, desc[UR14][R4.64] ;  /* 0x0000000e04047981 */ /* 0x000ea2000c1e1b00 */
[----:B------:R-:W-:Y:S01]  /*08a0*/  MOV R0, 0x8d0 ;  /* 0x000008d000007802 */ /* 0x000fe20000000f00 */
[----:B-12---:R-:W-:-:S11]  /*08b0*/  DADD R2, -RZ, |R4| ;  /* 0x00000000ff027229 */ /* 0x006fd60000000504 */
[----:B0----5:R-:W-:Y:S05]  /*08c0*/  CALL.REL.NOINC `($_Z7l2_normPKdPdi$__internal_accurate_pow) ;  /* 0x0000000400707944 */ /* 0x021fea0003c00000 */
        /* <DEDUP_REMOVED lines=14> */
.L_x_435:
[----:B------:R-:W-:-:S11]  /*09b0*/  DADD R2, R4, 2 ;  /* 0x4000000004027429 */ /* 0x000fd60000000000 */
.L_x_434:
[----:B------:R-:W0:Y:S01]  /*09c0*/  LDC.64 R6, c[0x0][0x388] ;  /* 0x0000e200ff067b82 */ /* 0x000e220000000a00 */
[----:B------:R-:W-:Y:S01]  /*09d0*/  DSETP.NEU.AND P0, PT, R4, 1, PT ;  /* 0x3ff000000400742a */ /* 0x000fe20003f0d000 */
[----:B------:R-:W-:Y:S02]  /*09e0*/  UIADD3 UR4, UP0, UPT, UR4, 0x8, URZ ;  /* 0x0000000804047890 */ /* 0x000fe4000ff1e0ff */
[----:B------:R-:W-:Y:S02]  /*09f0*/  UIADD3 UR10, UPT, UPT, UR10, 0x1, URZ ;  /* 0x000000010a0a7890 */ /* 0x000fe4000fffe0ff */
[----:B------:R-:W-:Y:S01]  /*0a00*/  UIADD3.X UR5, UPT, UPT, URZ, UR5, URZ, UP0, !UPT ;  /* 0x00000005ff057290 */ /* 0x000fe200087fe4ff */
[----:B------:R-:W-:Y:S01]  /*0a10*/  FSEL R2, R2, RZ, P0 ;  /* 0x000000ff02027208 */ /* 0x000fe20000000000 */
[----:B------:R-:W-:Y:S01]  /*0a20*/  UISETP.NE.AND UP0, UPT, UR10, URZ, UPT ;  /* 0x000000ff0a00728c */ /* 0x000fe2000bf05270 */
[----:B------:R-:W-:-:S06]  /*0a30*/  FSEL R3, R3, 1.875, P0 ;  /* 0x3ff0000003037808 */ /* 0x000fcc0000000000 */
[----:B------:R-:W-:-:S07]  /*0a40*/  DADD R26, R26, R2 ;  /* 0x000000001a1a7229 */ /* 0x000fce0000000002 */
[----:B0-----:R1:W-:Y:S01]  /*0a50*/  STG.E.64 desc[UR14][R6.64], R26 ;  /* 0x0000001a06007986 */ /* 0x0013e2000c101b0e */
[----:B------:R-:W-:Y:S05]  /*0a60*/  BRA.U UP0, `(.L_x_436) ;  /* 0xfffffffd00807547 */ /* 0x000fea000b83ffff */
.L_x_424:
[----:B-----5:R-:W2:Y:S01]  /*0a70*/  MUFU.RSQ64H R3, R27 ;  /* 0x0000001b00037308 */ /* 0x020ea20000001c00 */
[----:B------:R-:W-:Y:S02]  /*0a80*/  VIADD R2, R27, 0xfcb00000 ;  /* 0xfcb000001b027836 */ /* 0x000fe40000000000 */
[----:B01----:R-:W-:Y:S02]  /*0a90*/  IMAD.MOV.U32 R6, RZ, RZ, 0x0 ;  /* 0x00000000ff067424 */ /* 0x003fe400078e00ff */
[----:B------:R-:W-:Y:S01]  /*0aa0*/  IMAD.MOV.U32 R7, RZ, RZ, 0x3fd80000 ;  /* 0x3fd80000ff077424 */ /* 0x000fe200078e00ff */
[----:B------:R-:W-:Y:S01]  /*0ab0*/  ISETP.GE.U32.AND P0, PT, R2, 0x7ca00000, PT ;  /* 0x7ca000000200780c */ /* 0x000fe20003f06070 */
[----:B--2---:R-:W-:-:S08]  /*0ac0*/  DMUL R4, R2, R2 ;  /* 0x0000000202047228 */ /* 0x004fd00000000000 */
[----:B------:R-:W-:-:S08]  /*0ad0*/  DFMA R4, -R4, R26, 1 ;  /* 0x3ff000000404742b */ /* 0x000fd0000000011a */
        /* <DEDUP_REMOVED lines=10> */
[----:B------:R-:W-:Y:S01]  /*0b80*/  MOV R0, 0xbb0 ;  /* 0x00000bb000007802 */ /* 0x000fe20000000f00 */
[----:B------:R-:W-:-:S07]  /*0b90*/  IMAD.MOV.U32 R5, RZ, RZ, R27 ;  /* 0x000000ffff057224 */ /* 0x000fce00078e001b */
[----:B------:R-:W-:Y:S05]  /*0ba0*/  CALL.REL.NOINC `($__internal_9_$__cuda_sm20_dsqrt_rn_f64_mediumpath_v1) ;  /* 0x00000000000c7944 */ /* 0x000fea0003c00000 */
.L_x_437:
[----:B------:R-:W0:Y:S02]  /*0bb0*/  LDC.64 R2, c[0x0][0x388] ;  /* 0x0000e200ff027b82 */ /* 0x000e240000000a00 */
[----:B0-----:R-:W-:Y:S01]  /*0bc0*/  STG.E.64 desc[UR14][R2.64], R4 ;  /* 0x0000000402007986 */ /* 0x001fe2000c101b0e */
[----:B------:R-:W-:Y:S05]  /*0bd0*/  EXIT ;  /* 0x000000000000794d */ /* 0x000fea0003800000 */
        .weak           $__internal_9_$__cuda_sm20_dsqrt_rn_f64_mediumpath_v1
        .type           $__internal_9_$__cuda_sm20_dsqrt_rn_f64_mediumpath_v1,@function
        .size           $__internal_9_$__cuda_sm20_dsqrt_rn_f64_mediumpath_v1,($_Z7l2_normPKdPdi$__internal_accurate_pow - $__internal_9_$__cuda_sm20_dsqrt_rn_f64_mediumpath_v1)
$__internal_9_$__cuda_sm20_dsqrt_rn_f64_mediumpath_v1:
[----:B------:R-:W-:Y:S01]  /*0be0*/  ISETP.GE.U32.AND P0, PT, R2, -0x3400000, PT ;  /* 0xfcc000000200780c */ /* 0x000fe20003f06070 */
[----:B------:R-:W-:Y:S02]  /*0bf0*/  IMAD.MOV.U32 R6, RZ, RZ, R8 ;  /* 0x000000ffff067224 */ /* 0x000fe400078e0008 */
[----:B------:R-:W-:Y:S02]  /*0c00*/  IMAD.MOV.U32 R2, RZ, RZ, R12 ;  /* 0x000000ffff027224 */ /* 0x000fe400078e000c */
[----:B------:R-:W-:-:S08]  /*0c10*/  IMAD.MOV.U32 R3, RZ, RZ, R13 ;  /* 0x000000ffff037224 */ /* 0x000fd000078e000d */
        /* <DEDUP_REMOVED lines=9> */
.L_x_438:
        /* <DEDUP_REMOVED lines=9> */
[----:B------:R-:W-:Y:S01]  /*0d40*/  IMAD.MOV.U32 R8, RZ, RZ, 0x0 ;  /* 0x00000000ff087424 */ /* 0x000fe200078e00ff */
[----:B------:R-:W-:Y:S01]  /*0d50*/  MOV R9, 0x3fd80000 ;  /* 0x3fd8000000097802 */ /* 0x000fe20000000f00 */
[----:B------:R-:W-:-:S03]  /*0d60*/  IMAD.MOV.U32 R4, RZ, RZ, RZ ;  /* 0x000000ffff047224 */ /* 0x000fc600078e00ff */
        /* <DEDUP_REMOVED lines=12> */
.L_x_440:
[----:B------:R-:W-:-:S11]  /*0e30*/  DADD R2, R4, R4 ;  /* 0x0000000004027229 */ /* 0x000fd60000000004 */
.L_x_439:
[----:B------:R-:W-:Y:S02]  /*0e40*/  IMAD.MOV.U32 R4, RZ, RZ, R2 ;  /* 0x000000ffff047224 */ /* 0x000fe400078e0002 */
[----:B------:R-:W-:Y:S02]  /*0e50*/  IMAD.MOV.U32 R5, RZ, RZ, R3 ;  /* 0x000000ffff057224 */ /* 0x000fe400078e0003 */
[----:B------:R-:W-:Y:S02]  /*0e60*/  IMAD.MOV.U32 R2, RZ, RZ, R0 ;  /* 0x000000ffff027224 */ /* 0x000fe400078e0000 */
[----:B------:R-:W-:-:S04]  /*0e70*/  IMAD.MOV.U32 R3, RZ, RZ, 0x0 ;  /* 0x00000000ff037424 */ /* 0x000fc800078e00ff */
[----:B------:R-:W-:Y:S05]  /*0e80*/  RET.REL.NODEC R2 `(_Z7l2_normPKdPdi) ;  /* 0xfffffff0025c7950 */ /* 0x000fea0003c3ffff */
        .type           $_Z7l2_normPKdPdi$__internal_accurate_pow,@function
        .size           $_Z7l2_normPKdPdi$__internal_accurate_pow,(.L_x_463 - $_Z7l2_normPKdPdi$__internal_accurate_pow)
$_Z7l2_normPKdPdi$__internal_accurate_pow:
[----:B------:R-:W-:Y:S01]  /*0e90*/  ISETP.GT.U32.AND P0, PT, R3, 0xfffff, PT ;  /* 0x000fffff0300780c */ /* 0x000fe20003f04070 */
[----:B------:R-:W-:Y:S01]  /*0ea0*/  IMAD.MOV.U32 R8, RZ, RZ, R3 ;  /* 0x000000ffff087224 */ /* 0x000fe200078e0003 */
[----:B------:R-:W-:Y:S01]  /*0eb0*/  UMOV UR8, 0x7d2cafe2 ;  /* 0x7d2cafe200087882 */ /* 0x000fe20000000000 */
[----:B------:R-:W-:Y:S01]  /*0ec0*/  IMAD.MOV.U32 R12, RZ, RZ, 0x41ad3b5a ;  /* 0x41ad3b5aff0c7424 */ /* 0x000fe200078e00ff */
[----:B------:R-:W-:Y:S01]  /*0ed0*/  UMOV UR9, 0x3eb0f5ff ;  /* 0x3eb0f5ff00097882 */ /* 0x000fe20000000000 */
[----:B------:R-:W-:Y:S01]  /*0ee0*/  IMAD.MOV.U32 R13, RZ, RZ, 0x3ed0f5d2 ;  /* 0x3ed0f5d2ff0d7424 */ /* 0x000fe200078e00ff */
[----:B------:R-:W-:Y:S01]  /*0ef0*/  UMOV UR12, 0xfefa39ef ;  /* 0xfefa39ef000c7882 */ /* 0x000fe20000000000 */
[----:B------:R-:W-:-:S06]  /*0f00*/  UMOV UR13, 0x3fe62e42 ;  /* 0x3fe62e42000d7882 */ /* 0x000fcc0000000000 */
[----:B------:R-:W-:Y:S01]  /*0f10*/  @!P0 DMUL R6, R2, 1.80143985094819840000e+16 ;  /* 0x4350000002068828 */ /* 0x000fe20000000000 */
[----:B------:R-:W-:-:S09]  /*0f20*/  SHF.R.U32.HI R3, RZ, 0x14, R3 ;  /* 0x00000014ff037819 */ /* 0x000fd20000011603 */
[----:B------:R-:W-:Y:S01]  /*0f30*/  @!P0 IMAD.MOV.U32 R8, RZ, RZ, R7 ;  /* 0x000000ffff088224 */ /* 0x000fe200078e0007 */
[----:B------:R-:W-:Y:S01]  /*0f40*/  @!P0 LEA.HI R3, R7, 0xffffffca, RZ, 0xc ;  /* 0xffffffca07038811 */ /* 0x000fe200078f60ff */
[----:B------:R-:W-:-:S03]  /*0f50*/  @!P0 IMAD.MOV.U32 R2, RZ, RZ, R6 ;  /* 0x000000ffff028224 */ /* 0x000fc600078e0006 */
[----:B------:R-:W-:Y:S01]  /*0f60*/  LOP3.LUT R8, R8, 0x800fffff, RZ, 0xc0, !PT ;  /* 0x800fffff08087812 */ /* 0x000fe200078ec0ff */
[----:B------:R-:W-:Y:S02]  /*0f70*/  IMAD.MOV.U32 R10, RZ, RZ, R2 ;  /* 0x000000ffff0a7224 */ /* 0x000fe400078e0002 */
[----:B------:R-:W-:Y:S01]  /*0f80*/  VIADD R2, R3, 0xfffffc01 ;  /* 0xfffffc0103027836 */ /* 0x000fe20000000000 */
[----:B------:R-:W-:Y:S01]  /*0f90*/  LOP3.LUT R11, R8, 0x3ff00000, RZ, 0xfc, !PT ;  /* 0x3ff00000080b7812 */ /* 0x000fe200078efcff */
[----:B------:R-:W-:-:S03]  /*0fa0*/  IMAD.MOV.U32 R8, RZ, RZ, RZ ;  /* 0x000000ffff087224 */ /* 0x000fc600078e00ff */
[----:B------:R-:W-:-:S13]  /*0fb0*/  ISETP.GE.U32.AND P1, PT, R11, 0x3ff6a09f, PT ;  /* 0x3ff6a09f0b00780c */ /* 0x000fda0003f26070 */
[----:B------:R-:W-:Y:S02]  /*0fc0*/  @P1 VIADD R9, R11, 0xfff00000 ;  /* 0xfff000000b091836 */ /* 0x000fe40000000000 */
[----:B------:R-:W-:Y:S02]  /*0fd0*/  @P1 VIADD R2, R3, 0xfffffc02 ;  /* 0xfffffc0203021836 */ /* 0x000fe40000000000 */
[----:B------:R-:W-:Y:S02]  /*0fe0*/  @P1 IMAD.MOV.U32 R11, RZ, RZ, R9 ;  /* 0x000000ffff0b1224 */ /* 0x000fe400078e0009 */
[----:B------:R-:W-:Y:S01]  /*0ff0*/  IMAD.MOV.U32 R3, RZ, RZ, 0x43300000 ;  /* 0x43300000ff037424 */ /* 0x000fe200078e00ff */
[----:B------:R-:W-:-:S03]  /*1000*/  LOP3.LUT R2, R2, 0x80000000, RZ, 0x3c, !PT ;  /* 0x8000000002027812 */ /* 0x000fc600078e3cff */
        /* <DEDUP_REMOVED lines=32> */
[----:B------:R-:W-:-:S03]  /*1210*/  DFMA R22, R8, R8, -R14 ;  /* 0x000000080816722b */ /* 0x000fc6000000080e */
[----:B------:R-:W-:-:S08]  /*1220*/  DFMA R10, R20, R18, UR8 ;  /* 0x00000008140a7e2b */ /* 0x000fd00008000012 */
[----:B------:R-:W-:Y:S01]  /*1230*/  DADD R16, -R10, UR8 ;  /* 0x000000080a107e29 */ /* 0x000fe20008000100 */
[----:B------:R-:W-:Y:S01]  /*1240*/  UMOV UR8, 0xb9e7b0 ;  /* 0x00b9e7b000087882 */ /* 0x000fe20000000000 */
[----:B------:R-:W-:-:S06]  /*1250*/  UMOV UR9, 0x3c46a4cb ;  /* 0x3c46a4cb00097882 */ /* 0x000fcc0000000000 */
[----:B------:R-:W-:Y:S02]  /*1260*/  DFMA R16, R20, R18, R16 ;  /* 0x000000121410722b */ /* 0x000fe40000000010 */
[----:B------:R-:W-:Y:S01]  /*1270*/  DMUL R18, R8, R14 ;  /* 0x0000000e08127228 */ /* 0x000fe20000000000 */
[----:B------:R-:W-:Y:S01]  /*1280*/  VIADD R21, R13, 0x100000 ;  /* 0x001000000d157836 */ /* 0x000fe20000000000 */
[----:B------:R-:W-:-:S04]  /*1290*/  MOV R20, R12 ;  /* 0x0000000c00147202 */ /* 0x000fc80000000f00 */
[----:B------:R-:W-:Y:S01]  /*12a0*/  DADD R16, R16, -UR8 ;  /* 0x8000000810107e29 */ /* 0x000fe20008000000 */
[----:B------:R-:W-:Y:S01]  /*12b0*/  UMOV UR8, 0x80000000 ;  /* 0x8000000000087882 */ /* 0x000fe20000000000 */
[C---:B------:R-:W-:Y:S01]  /*12c0*/  DFMA R20, R8.reuse, R20, R22 ;  /* 0x000000140814722b */ /* 0x040fe20000000016 */
[----:B------:R-:W-:Y:S01]  /*12d0*/  UMOV UR9, 0x43300000 ;  /* 0x4330000000097882 */ /* 0x000fe20000000000 */
[----:B------:R-:W-:Y:S02]  /*12e0*/  DFMA R22, R8, R14, -R18 ;  /* 0x0000000e0816722b */ /* 0x000fe40000000812 */
[----:B------:R-:W-:Y:S01]  /*12f0*/  DADD R2, R2, -UR8 ;  /* 0x8000000802027e29 */ /* 0x000fe20008000000 */
[----:B------:R-:W-:Y:S01]  /*1300*/  UMOV UR8, 0xfefa39ef ;  /* 0xfefa39ef00087882 */ /* 0x000fe20000000000 */
[----:B------:R-:W-:-:S04]  /*1310*/  UMOV UR9, 0x3fe62e42 ;  /* 0x3fe62e4200097882 */ /* 0x000fc80000000000 */
        /* <DEDUP_REMOVED lines=15> */
[----:B------:R-:W-:-:S08]  /*1410*/  DADD R8, R10, R8 ;  /* 0x000000000a087229 */ /* 0x000fd00000000008 */
[----:B------:R-:W-:-:S08]  /*1420*/  DADD R12, R12, R8 ;  /* 0x000000000c0c7229 */ /* 0x000fd00000000008 */
        /* <DEDUP_REMOVED lines=23> */
[----:B------:R-:W-:Y:S01]  /*15a0*/  UMOV UR9, 0x3c7abc9e ;  /* 0x3c7abc9e00097882 */ /* 0x000fe20000000000 */
[----:B------:R-:W-:-:S04]  /*15b0*/  IMAD.MOV.U32 R7, RZ, RZ, 0x3ff71547 ;  /* 0x3ff71547ff077424 */ /* 0x000fc800078e00ff */
        /* <DEDUP_REMOVED lines=46> */
[----:B------:R-:W-:Y:S01]  /*18a0*/  FSEL R11, R11, RZ, P0 ;  /* 0x000000ff0b0b7208 */ /* 0x000fe20000000000 */
[----:B------:R-:W-:Y:S06]  /*18b0*/  @P1 BRA `(.L_x_441) ;  /* 0x00000000001c1947 */ /* 0x000fec0003800000 */
[----:B------:R-:W-:Y:S01]  /*18c0*/  LEA.HI R2, R6, R6, RZ, 0x1 ;  /* 0x0000000606027211 */ /* 0x000fe200078f08ff */
[----:B------:R-:W-:-:S03]  /*18d0*/  IMAD.MOV.U32 R10, RZ, RZ, RZ ;  /* 0x000000ffff0a7224 */ /* 0x000fc600078e00ff */
[----:B------:R-:W-:-:S05]  /*18e0*/  SHF.R.S32.HI R3, RZ, 0x1, R2 ;  /* 0x00000001ff037819 */ /* 0x000fca0000011402 */
[----:B------:R-:W-:Y:S02]  /*18f0*/  IMAD.IADD R6, R6, 0x1, -R3 ;  /* 0x0000000106067824 */ /* 0x000fe400078e0a03 */
[----:B------:R-:W-:-:S03]  /*1900*/  IMAD R9, R3, 0x100000, R9 ;  /* 0x0010000003097824 */ /* 0x000fc600078e0209 */
[----:B------:R-:W-:-:S06]  /*1910*/  LEA R11, R6, 0x3ff00000, 0x14 ;  /* 0x3ff00000060b7811 */ /* 0x000fcc00078ea0ff */
[----:B------:R-:W-:-:S11]  /*1920*/  DMUL R10, R8, R10 ;  /* 0x0000000a080a7228 */ /* 0x000fd60000000000 */
.L_x_441:
[----:B------:R-:W-:Y:S01]  /*1930*/  DFMA R12, R12, R10, R10 ;  /* 0x0000000a0c0c722b */ /* 0x000fe2000000000a */
[----:B------:R-:W-:Y:S01]  /*1940*/  IMAD.MOV.U32 R6, RZ, RZ, R0 ;  /* 0x000000ffff067224 */ /* 0x000fe200078e0000 */
[----:B------:R-:W-:Y:S01]  /*1950*/  DSETP.NEU.AND P0, PT, |R10|, +INF , PT ;  /* 0x7ff000000a00742a */ /* 0x000fe20003f0d200 */
[----:B------:R-:W-:-:S07]  /*1960*/  IMAD.MOV.U32 R7, RZ, RZ, 0x0 ;  /* 0x00000000ff077424 */ /* 0x000fce00078e00ff */
[----:B------:R-:W-:Y:S02]  /*1970*/  FSEL R2, R10, R12, !P0 ;  /* 0x0000000c0a027208 */ /* 0x000fe40004000000 */
[----:B------:R-:W-:Y:S01]  /*1980*/  FSEL R10, R11, R13, !P0 ;  /* 0x0000000d0b0a7208 */ /* 0x000fe20004000000 */
[----:B------:R-:W-:Y:S06]  /*1990*/  RET.REL.NODEC R6 `(_Z7l2_normPKdPdi) ;  /* 0xffffffe406987950 */ /* 0x000fec0003c3ffff */
.L_x_442:
        /* <DEDUP_REMOVED lines=14> */
.L_x_463:


//--------------------- .text._Z3sumPKdPdi        --------------------------
	.section	.text._Z3sumPKdPdi,"ax",@progbits
	.align	128
        .global         _Z3sumPKdPdi
        .type           _Z3sumPKdPdi,@function
        .size           _Z3sumPKdPdi,(.L_x_481 - _Z3sumPKdPdi)
        .other          _Z3sumPKdPdi,@"STO_CUDA_ENTRY STV_DEFAULT"
_Z3sumPKdPdi:
.text._Z3sumPKdPdi:
[----:B------:R-:W-:Y:S01]  /*0000*/  LDC R1, c[0x0][0x37c] ;  /* 0x0000df00ff017b82 */ /* 0x000fe20000000800 */
[----:B------:R-:W0:Y:S07]  /*0010*/  S2R R2, SR_TID.X ;  /* 0x0000000000027919 */ /* 0x000e2e0000002100 */
[----:B------:R-:W1:Y:S01]  /*0020*/  S2UR UR4, SR_CTAID.X ;  /* 0x00000000000479c3 */ /* 0x000e620000002500 */
[----:B------:R-:W1:Y:S07]  /*0030*/  LDCU UR5, c[0x0][0x360] ;  /* 0x00006c00ff0577ac */ /* 0x000e6e0008000800 */
[----:B------:R-:W2:Y:S01]  /*0040*/  LDC R0, c[0x0][0x390] ;  /* 0x0000e400ff007b82 */ /* 0x000ea20000000800 */
[----:B-1----:R-:W-:Y:S01]  /*0050*/  UIMAD UR4, UR4, UR5, URZ ;  /* 0x00000005040472a4 */ /* 0x002fe2000f8e02ff */
[----:B0-----:R-:W-:Y:S01]  /*0060*/  IMAD.MOV R2, RZ, RZ, -R2 ;  /* 0x000000ffff027224 */ /* 0x001fe200078e0a02 */
[----:B--2---:R-:W-:-:S04]  /*0070*/  ISETP.GE.AND P0, PT, R0, 0x1, PT ;  /* 0x000000010000780c */ /* 0x004fc80003f06270 */
[----:B------:R-:W-:-:S13]  /*0080*/  ISETP.NE.OR P0, PT, R2, UR4, !P0 ;  /* 0x0000000402007c0c */ /* 0x000fda000c705670 */
[----:B------:R-:W-:Y:S05]  /*0090*/  @P0 EXIT ;  /* 0x000000000000094d */ /* 0x000fea0003800000 */
[----:B------:R-:W0:Y:S01]  /*00a0*/  LDC.64 R2, c[0x0][0x388] ;  /* 0x0000e200ff027b82 */ /* 0x000e220000000a00 */
[----:B------:R-:W0:Y:S01]  /*00b0*/  LDCU.64 UR6, c[0x0][0x358] ;  /* 0x00006b00ff0677ac */ /* 0x000e220008000a00 */
[C---:B------:R-:W-:Y:S02]  /*00c0*/  ISETP.GE.U32.AND P1, PT, R0.reuse, 0x10, PT ;  /* 0x000000100000780c */ /* 0x040fe40003f26070 */
[----:B------:R-:W-:Y:S01]  /*00d0*/  LOP3.LUT R8, R0, 0xf, RZ, 0xc0, !PT ;  /* 0x0000000f00087812 */ /* 0x000fe200078ec0ff */
[----:B------:R-:W-:-:S03]  /*00e0*/  IMAD.MOV.U32 R6, RZ, RZ, RZ ;  /* 0x000000ffff067224 */ /* 0x000fc600078e00ff */
[----:B------:R-:W-:Y:S01]  /*00f0*/  ISETP.NE.AND P0, PT, R8, RZ, PT ;  /* 0x000000ff0800720c */ /* 0x000fe20003f05270 */
[----:B0-----:R0:W5:Y:S06]  /*0100*/  LDG.E.64 R10, desc[UR6][R2.64] ;  /* 0x00000006020a7981 */ /* 0x00116c000c1e1b00 */
[----:B------:R-:W-:Y:S06]  /*0110*/  @!P1 BRA `(.L_x_443) ;  /* 0x0000000000f89947 */ /* 0x000fec0003800000 */
[----:B------:R-:W1:Y:S01]  /*0120*/  LDCU.64 UR4, c[0x0][0x380] ;  /* 0x00007000ff0477ac */ /* 0x000e620008000a00 */
[----:B------:R-:W-:-:S05]  /*0130*/  LOP3.LUT R6, R0, 0x7ffffff0, RZ, 0xc0, !PT ;  /* 0x7ffffff000067812 */ /* 0x000fca00078ec0ff */
[----:B------:R-:W-:Y:S01]  /*0140*/  IMAD.MOV R7, RZ, RZ, -R6 ;  /* 0x000000ffff077224 */ /* 0x000fe200078e0a06 */
[----:B-1----:R-:W-:-:S04]  /*0150*/  UIADD3 UR4, UP0, UPT, UR4, 0x40, URZ ;  /* 0x0000004004047890 */ /* 0x002fc8000ff1e0ff */
[----:B------:R-:W-:Y:S02]  /*0160*/  UIADD3.X UR5, UPT, UPT, URZ, UR5, URZ, UP0, !UPT ;  /* 0x00000005ff057290 */ /* 0x000fe400087fe4ff */
[----:B------:R-:W-:-:S04]  /*0170*/  IMAD.U32 R9, RZ, RZ, UR4 ;  /* 0x00000004ff097e24 */ /* 0x000fc8000f8e00ff */
[----:B------:R-:W-:-:S07]  /*0180*/  IMAD.U32 R12, RZ, RZ, UR5 ;  /* 0x00000005ff0c7e24 */ /* 0x000fce000f8e00ff */
.L_x_444:
[----:B------:R-:W-:Y:S01]  /*0190*/  MOV R4, R9 ;  /* 0x0000000900047202 */ /* 0x000fe20000000f00 */
[----:B------:R-:W-:-:S05]  /*01a0*/  IMAD.MOV.U32 R5, RZ, RZ, R12 ;  /* 0x000000ffff057224 */ /* 0x000fca00078e000c */
[----:B--2---:R-:W2:Y:S02]  /*01b0*/  LDG.E.64 R12, desc[UR6][R4.64+-0x40] ;  /* 0xffffc006040c7981 */ /* 0x004ea4000c1e1b00 */
[----:B--2--5:R-:W-:-:S07]  /*01c0*/  DADD R12, R12, R10 ;  /* 0x000000000c0c7229 */ /* 0x024fce000000000a */
[----:B------:R1:W-:Y:S04]  /*01d0*/  STG.E.64 desc[UR6][R2.64], R12 ;  /* 0x0000000c02007986 */ /* 0x0003e8000c101b06 */
[----:B------:R-:W2:Y:S02]  /*01e0*/  LDG.E.64 R10, desc[UR6][R4.64+-0x38] ;  /* 0xffffc806040a7981 */ /* 0x000ea4000c1e1b00 */
[----:B--2---:R-:W-:-:S07]  /*01f0*/  DADD R10, R12, R10 ;  /* 0x000000000c0a7229 */ /* 0x004fce000000000a */
[----:B------:R2:W-:Y:S04]  /*0200*/  STG.E.64 desc[UR6][R2.64], R10 ;  /* 0x0000000a02007986 */ /* 0x0005e8000c101b06 */
[----:B------:R-:W3:Y:S02]  /*0210*/  LDG.E.64 R14, desc[UR6][R4.64+-0x30] ;  /* 0xffffd006040e7981 */ /* 0x000ee4000c1e1b00 */
[----:B---3--:R-:W-:-:S07]  /*0220*/  DADD R14, R10, R14 ;  /* 0x000000000a0e7229 */ /* 0x008fce000000000e */
[----:B------:R3:W-:Y:S04]  /*0230*/  STG.E.64 desc[UR6][R2.64], R14 ;  /* 0x0000000e02007986 */ /* 0x0007e8000c101b06 */
[----:B------:R-:W4:Y:S02]  /*0240*/  LDG.E.64 R16, desc[UR6][R4.64+-0x28] ;  /* 0xffffd80604107981 */ /* 0x000f24000c1e1b00 */
[----:B----4-:R-:W-:-:S07]  /*0250*/  DADD R16, R14, R16 ;  /* 0x000000000e107229 */ /* 0x010fce0000000010 */
[----:B------:R4:W-:Y:S04]  /*0260*/  STG.E.64 desc[UR6][R2.64], R16 ;  /* 0x0000001002007986 */ /* 0x0009e8000c101b06 */
[----:B------:R-:W2:Y:S02]  /*0270*/  LDG.E.64 R18, desc[UR6][R4.64+-0x20] ;  /* 0xffffe00604127981 */ /* 0x000ea4000c1e1b00 */
[----:B--2---:R-:W-:-:S07]  /*0280*/  DADD R18, R16, R18 ;  /* 0x0000000010127229 */ /* 0x004fce0000000012 */
[----:B------:R2:W-:Y:S04]  /*0290*/  STG.E.64 desc[UR6][R2.64], R18 ;  /* 0x0000001202007986 */ /* 0x0005e8000c101b06 */
[----:B-1----:R-:W3:Y:S02]  /*02a0*/  LDG.E.64 R12, desc[UR6][R4.64+-0x18] ;  /* 0xffffe806040c7981 */ /* 0x002ee4000c1e1b00 */
[----:B---3--:R-:W-:-:S07]  /*02b0*/  DADD R12, R18, R12 ;  /* 0x00000000120c7229 */ /* 0x008fce000000000c */
        /* <DEDUP_REMOVED lines=10> */
[----:B------:R-:W3:Y:S02]  /*0360*/  LDG.E.64 R18, desc[UR6][R4.64+0x8] ;  /* 0x0000080604127981 */ /* 0x000ee4000c1e1b00 */
[----:B---3--:R-:W-:-:S07]  /*0370*/  DADD R18, R16, R18 ;  /* 0x0000000010127229 */ /* 0x008fce0000000012 */
[----:B------:R3:W-:Y:S04]  /*0380*/  STG.E.64 desc[UR6][R2.64], R18 ;  /* 0x0000001202007986 */ /* 0x0007e8000c101b06 */
[----:B-1----:R-:W4:Y:S02]  /*0390*/  LDG.E.64 R12, desc[UR6][R4.64+0x10] ;  /* 0x00001006040c7981 */ /* 0x002f24000c1e1b00 */
[----:B----4-:R-:W-:-:S07]  /*03a0*/  DADD R12, R18, R12 ;  /* 0x00000000120c7229 */ /* 0x010fce000000000c */
        /* <DEDUP_REMOVED lines=10> */
[----:B------:R-:W3:Y:S01]  /*0450*/  LDG.E.64 R18, desc[UR6][R4.64+0x30] ;  /* 0x0000300604127981 */ /* 0x000ee2000c1e1b00 */
[----:B------:R-:W-:Y:S01]  /*0460*/  VIADD R7, R7, 0x10 ;  /* 0x0000001007077836 */ /* 0x000fe20000000000 */
[----:B---3--:R-:W-:-:S07]  /*0470*/  DADD R18, R16, R18 ;  /* 0x0000000010127229 */ /* 0x008fce0000000012 */
[----:B------:R2:W-:Y:S04]  /*0480*/  STG.E.64 desc[UR6][R2.64], R18 ;  /* 0x0000001202007986 */ /* 0x0005e8000c101b06 */
[----:B-1----:R-:W4:Y:S01]  /*0490*/  LDG.E.64 R12, desc[UR6][R4.64+0x38] ;  /* 0x00003806040c7981 */ /* 0x002f22000c1e1b00 */
[----:B------:R-:W-:Y:S02]  /*04a0*/  ISETP.NE.AND P1, PT, R7, RZ, PT ;  /* 0x000000ff0700720c */ /* 0x000fe40003f25270 */
[----:B------:R-:W-:Y:S01]  /*04b0*/  IADD3 R9, P2, PT, R4, 0x80, RZ ;  /* 0x0000008004097810 */ /* 0x000fe20007f5e0ff */
[----:B----4-:R-:W-:-:S04]  /*04c0*/  DADD R10, R18, R12 ;  /* 0x00000000120a7229 */ /* 0x010fc8000000000c */
[----:B------:R-:W-:-:S03]  /*04d0*/  IMAD.X R12, RZ, RZ, R5, P2 ;  /* 0x000000ffff0c7224 */ /* 0x000fc600010e0605 */
[----:B------:R2:W-:Y:S03]  /*04e0*/  STG.E.64 desc[UR6][R2.64], R10 ;  /* 0x0000000a02007986 */ /* 0x0005e6000c101b06 */
[----:B------:R-:W-:Y:S05]  /*04f0*/  @P1 BRA `(.L_x_444) ;  /* 0xfffffffc00241947 */ /* 0x000fea000383ffff */
.L_x_443:
[----:B------:R-:W-:Y:S05]  /*0500*/  @!P0 EXIT ;  /* 0x000000000000894d */ /* 0x000fea0003800000 */
[----:B------:R-:W-:Y:S02]  /*0510*/  ISETP.GE.U32.AND P0, PT, R8, 0x8, PT ;  /* 0x000000080800780c */ /* 0x000fe40003f06070 */
[----:B------:R-:W-:-:S04]  /*0520*/  LOP3.LUT R7, R0, 0x7, RZ, 0xc0, !PT ;  /* 0x0000000700077812 */ /* 0x000fc800078ec0ff */
[----:B------:R-:W-:-:S07]  /*0530*/  ISETP.NE.AND P1, PT, R7, RZ, PT ;  /* 0x000000ff0700720c */ /* 0x000fce0003f25270 */
[----:B------:R-:W-:Y:S06]  /*0540*/  @!P0 BRA `(.L_x_445) ;  /* 0x00000000006c8947 */ /* 0x000fec0003800000 */
[----:B------:R-:W1:Y:S02]  /*0550*/  LDC.64 R4, c[0x0][0x380] ;  /* 0x0000e000ff047b82 */ /* 0x000e640000000a00 */
[----:B-1----:R-:W-:-:S05]  /*0560*/  IMAD.WIDE.U32 R4, R6, 0x8, R4 ;  /* 0x0000000806047825 */ /* 0x002fca00078e0004 */
[----:B------:R-:W3:Y:S02]  /*0570*/  LDG.E.64 R8, desc[UR6][R4.64] ;  /* 0x0000000604087981 */ /* 0x000ee4000c1e1b00 */
[----:B---3-5:R-:W-:-:S07]  /*0580*/  DADD R8, R10, R8 ;  /* 0x000000000a087229 */ /* 0x028fce0000000008 */
[----:B------:R1:W-:Y:S04]  /*0590*/  STG.E.64 desc[UR6][R2.64], R8 ;  /* 0x0000000802007986 */ /* 0x0003e8000c101b06 */
[----:B--2---:R-:W2:Y:S02]  /*05a0*/  LDG.E.64 R10, desc[UR6][R4.64+0x8] ;  /* 0x00000806040a7981 */ /* 0x004ea4000c1e1b00 */
        /* <DEDUP_REMOVED lines=11> */
[----:B-1----:R-:W2:Y:S02]  /*0660*/  LDG.E.64 R8, desc[UR6][R4.64+0x28] ;  /* 0x0000280604087981 */ /* 0x002ea4000c1e1b00 */
[----:B--2---:R-:W-:-:S07]  /*0670*/  DADD R8, R16, R8 ;  /* 0x0000000010087229 */ /* 0x004fce0000000008 */
[----:B------:R4:W-:Y:S04]  /*0680*/  STG.E.64 desc[UR6][R2.64], R8 ;  /* 0x0000000802007986 */ /* 0x0009e8000c101b06 */
[----:B------:R-:W3:Y:S02]  /*0690*/  LDG.E.64 R10, desc[UR6][R4.64+0x30] ;  /* 0x00003006040a7981 */ /* 0x000ee4000c1e1b00 */
[----:B---3--:R-:W-:-:S07]  /*06a0*/  DADD R12, R8, R10 ;  /* 0x00000000080c7229 */ /* 0x008fce000000000a */
[----:B------:R4:W-:Y:S04]  /*06b0*/  STG.E.64 desc[UR6][R2.64], R12 ;  /* 0x0000000c02007986 */ /* 0x0009e8000c101b06 */
[----:B------:R-:W2:Y:S01]  /*06c0*/  LDG.E.64 R10, desc[UR6][R4.64+0x38] ;  /* 0x00003806040a7981 */ /* 0x000ea2000c1e1b00 */
[----:B------:R-:W-:Y:S01]  /*06d0*/  IADD3 R6, PT, PT, R6, 0x8, RZ ;  /* 0x0000000806067810 */ /* 0x000fe20007ffe0ff */
[----:B--2---:R-:W-:-:S07]  /*06e0*/  DADD R10, R12, R10 ;  /* 0x000000000c0a7229 */ /* 0x004fce000000000a */
[----:B------:R4:W-:Y:S04]  /*06f0*/  STG.E.64 desc[UR6][R2.64], R10 ;  /* 0x0000000a02007986 */ /* 0x0009e8000c101b06 */
.L_x_445:
[----:B------:R-:W-:Y:S05]  /*0700*/  @!P1 EXIT ;  /* 0x000000000000994d */ /* 0x000fea0003800000 */
[----:B------:R-:W-:Y:S02]  /*0710*/  ISETP.GE.U32.AND P0, PT, R7, 0x4, PT ;  /* 0x000000040700780c */ /* 0x000fe40003f06070 */
[----:B------:R-:W-:-:S04]  /*0720*/  LOP3.LUT R0, R0, 0x3, RZ, 0xc0, !PT ;  /* 0x0000000300007812 */ /* 0x000fc800078ec0ff */
[----:B------:R-:W-:-:S07]  /*0730*/  ISETP.NE.AND P1, PT, R0, RZ, PT ;  /* 0x000000ff0000720c */ /* 0x000fce0003f25270 */
[----:B------:R-:W-:Y:S06]  /*0740*/  @!P0 BRA `(.L_x_446) ;  /* 0x00000000003c8947 */ /* 0x000fec0003800000 */
[----:B------:R-:W2:Y:S02]  /*0750*/  LDC.64 R4, c[0x0][0x380] ;  /* 0x0000e000ff047b82 */ /* 0x000ea40000000a00 */
[----:B--2-4-:R-:W-:-:S05]  /*0760*/  IMAD.WIDE.U32 R14, R6, 0x8, R4 ;  /* 0x00000008060e7825 */ /* 0x014fca00078e0004 */
[----:B------:R-:W2:Y:S02]  /*0770*/  LDG.E.64 R4, desc[UR6][R14.64] ;  /* 0x000000060e047981 */ /* 0x000ea4000c1e1b00 */
[----:B--2--5:R-:W-:-:S07]  /*0780*/  DADD R4, R10, R4 ;  /* 0x000000000a047229 */ /* 0x024fce0000000004 */
[----:B------:R1:W-:Y:S04]  /*0790*/  STG.E.64 desc[UR6][R2.64], R4 ;  /* 0x0000000402007986 */ /* 0x0003e8000c101b06 */
[----:B------:R-:W2:Y:S02]  /*07a0*/  LDG.E.64 R8, desc[UR6][R14.64+0x8] ;  /* 0x000008060e087981 */ /* 0x000ea4000c1e1b00 */
[----:B--2---:R-:W-:-:S07]  /*07b0*/  DADD R8, R4, R8 ;  /* 0x0000000004087229 */ /* 0x004fce0000000008 */
[----:B------:R1:W-:Y:S04]  /*07c0*/  STG.E.64 desc[UR6][R2.64], R8 ;  /* 0x0000000802007986 */ /* 0x0003e8000c101b06 */
[----:B------:R-:W2:Y:S02]  /*07d0*/  LDG.E.64 R10, desc[UR6][R14.64+0x10] ;  /* 0x000010060e0a7981 */ /* 0x000ea4000c1e1b00 */
[----:B--2---:R-:W-:-:S07]  /*07e0*/  DADD R12, R8, R10 ;  /* 0x00000000080c7229 */ /* 0x004fce000000000a */
[----:B------:R1:W-:Y:S04]  /*07f0*/  STG.E.64 desc[UR6][R2.64], R12 ;  /* 0x0000000c02007986 */ /* 0x0003e8000c101b06 */
[----:B------:R-:W2:Y:S01]  /*0800*/  LDG.E.64 R10, desc[UR6][R14.64+0x18] ;  /* 0x000018060e0a7981 */ /* 0x000ea2000c1e1b00 */
[----:B------:R-:W-:Y:S01]  /*0810*/  VIADD R6, R6, 0x4 ;  /* 0x0000000406067836 */ /* 0x000fe20000000000 */
[----:B--2---:R-:W-:-:S07]  /*0820*/  DADD R10, R12, R10 ;  /* 0x000000000c0a7229 */ /* 0x004fce000000000a */
[----:B------:R1:W-:Y:S04]  /*0830*/  STG.E.64 desc[UR6][R2.64], R10 ;  /* 0x0000000a02007986 */ /* 0x0003e8000c101b06 */
.L_x_446:
[----:B------:R-:W-:Y:S05]  /*0840*/  @!P1 EXIT ;  /* 0x000000000000994d */ /* 0x000fea0003800000 */
[----:B-1----:R-:W1:Y:S01]  /*0850*/  LDC.64 R4, c[0x0][0x380] ;  /* 0x0000e000ff047b82 */ /* 0x002e620000000a00 */
[----:B------:R-:W-:Y:S02]  /*0860*/  IMAD.MOV R0, RZ, RZ, -R0 ;  /* 0x000000ffff007224 */ /* 0x000fe400078e0a00 */
[----:B-1----:R-:W-:-:S07]  /*0870*/  IMAD.WIDE.U32 R6, R6, 0x8, R4 ;  /* 0x0000000806067825 */ /* 0x002fce00078e0004 */
.L_x_447:
[----:B------:R-:W-:Y:S01]  /*0880*/  IMAD.MOV.U32 R4, RZ, RZ, R6 ;  /* 0x000000ffff047224 */ /* 0x000fe200078e0006 */
[----:B------:R-:W-:-:S06]  /*0890*/  MOV R5, R7 ;  /* 0x0000000700057202 */ /* 0x000fcc0000000f00 */
[----:B------:R-:W2:Y:S01]  /*08a0*/  LDG.E.64 R4, desc[UR6][R4.64] ;  /* 0x0000000604047981 */ /* 0x000ea2000c1e1b00 */
[----:B------:R-:W-:Y:S01]  /*08b0*/  VIADD R0, R0, 0x1 ;  /* 0x0000000100007836 */ /* 0x000fe20000000000 */
[----:B------:R-:W-:-:S04]  /*08c0*/  IADD3 R6, P1, PT, R6, 0x8, RZ ;  /* 0x0000000806067810 */ /* 0x000fc80007f3e0ff */
[----:B------:R-:W-:Y:S01]  /*08d0*/  ISETP.NE.AND P0, PT, R0, RZ, PT ;  /* 0x000000ff0000720c */ /* 0x000fe20003f05270 */
[----:B------:R-:W-:Y:S01]  /*08e0*/  IMAD.X R7, RZ, RZ, R7, P1 ;  /* 0x000000ffff077224 */ /* 0x000fe200008e0607 */
[----:B-12-45:R-:W-:-:S07]  /*08f0*/  DADD R10, R4, R10 ;  /* 0x00000000040a7229 */ /* 0x036fce000000000a */
[----:B------:R1:W-:Y:S04]  /*0900*/  STG.E.64 desc[UR6][R2.64], R10 ;  /* 0x0000000a02007986 */ /* 0x0003e8000c101b06 */
[----:B------:R-:W-:Y:S05]  /*0910*/  @P0 BRA `(.L_x_447) ;  /* 0xfffffffc00d80947 */ /* 0x000fea000383ffff */
[----:B------:R-:W-:Y:S05]  /*0920*/  EXIT ;  /* 0x000000000000794d */ /* 0x000fea0003800000 */
.L_x_448:
        /* <DEDUP_REMOVED lines=13> */
.L_x_481:


//--------------------- .text._Z6cross3PKdS0_Pd   --------------------------
	.section	.text._Z6cross3PKdS0_Pd,"ax",@progbits
	.align	128
        .global         _Z6cross3PKdS0_Pd
        .type           _Z6cross3PKdS0_Pd,@function
        .size           _Z6cross3PKdS0_Pd,(.L_x_482 - _Z6cross3PKdS0_Pd)
        .other          _Z6cross3PKdS0_Pd,@"STO_CUDA_ENTRY STV_DEFAULT"
_Z6cross3PKdS0_Pd:
.text._Z6cross3PKdS0_Pd:
[----:B------:R-:W-:Y:S01]  /*0000*/  LDC R1, c[0x0][0x37c] ;  /* 0x0000df00ff017b82 */ /* 0x000fe20000000800 */
[----:B------:R-:W0:Y:S07]  /*0010*/  S2R R0, SR_TID.X ;  /* 0x0000000000007919 */ /* 0x000e2e0000002100 */
[----:B------:R-:W1:Y:S01]  /*0020*/  S2UR UR4, SR_CTAID.X ;  /* 0x00000000000479c3 */ /* 0x000e620000002500 */
[----:B------:R-:W1:Y:S02]  /*0030*/  LDCU UR5, c[0x0][0x360] ;  /* 0x00006c00ff0577ac */ /* 0x000e640008000800 */
[----:B-1----:R-:W-:Y:S01]  /*0040*/  UIMAD UR4, UR4, UR5, URZ ;  /* 0x00000005040472a4 */ /* 0x002fe2000f8e02ff */
[----:B0-----:R-:W-:-:S05]  /*0050*/  IADD3 R0, PT, PT, -R0, RZ, RZ ;  /* 0x000000ff00007210 */ /* 0x001fca0007ffe1ff */
[----:B------:R-:W-:-:S13]  /*0060*/  ISETP.NE.AND P0, PT, R0, UR4, PT ;  /* 0x0000000400007c0c */ /* 0x000fda000bf05270 */
[----:B------:R-:W-:Y:S05]  /*0070*/  @P0 EXIT ;  /* 0x000000000000094d */ /* 0x000fea0003800000 */
[----:B------:R-:W0:Y:S01]  /*0080*/  LDC.64 R6, c[0x0][0x380] ;  /* 0x0000e000ff067b82 */ /* 0x000e220000000a00 */
[----:B------:R-:W0:Y:S07]  /*0090*/  LDCU.64 UR4, c[0x0][0x358] ;  /* 0x00006b00ff0477ac */ /* 0x000e2e0008000a00 */
[----:B------:R-:W1:Y:S01]  /*00a0*/  LDC.64 R4, c[0x0][0x388] ;  /* 0x0000e200ff047b82 */ /* 0x000e620000000a00 */
[----:B0-----:R-:W2:Y:S04]  /*00b0*/  LDG.E.64 R12, desc[UR4][R6.64+0x10] ;  /* 0x00001004060c7981 */ /* 0x001ea8000c1e1b00 */
[----:B------:R-:W3:Y:S04]  /*00c0*/  LDG.E.64 R8, desc[UR4][R6.64+0x8] ;  /* 0x0000080406087981 */ /* 0x000ee8000c1e1b00 */
[----:B-1----:R-:W2:Y:S04]  /*00d0*/  LDG.E.64 R14, desc[UR4][R4.64+0x8] ;  /* 0x00000804040e7981 */ /* 0x002ea8000c1e1b00 */
[----:B------:R-:W3:Y:S01]  /*00e0*/  LDG.E.64 R10, desc[UR4][R4.64+0x10] ;  /* 0x00001004040a7981 */ /* 0x000ee2000c1e1b00 */
[----:B------:R-:W0:Y:S01]  /*00f0*/  LDC.64 R2, c[0x0][0x390] ;  /* 0x0000e400ff027b82 */ /* 0x000e220000000a00 */
[----:B--2---:R-:W-:-:S08]  /*0100*/  DMUL R12, R12, R14 ;  /* 0x0000000e0c0c7228 */ /* 0x004fd00000000000 */
[----:B---3--:R-:W-:-:S07]  /*0110*/  DFMA R8, R8, R10, -R12 ;  /* 0x0000000a0808722b */ /* 0x008fce000000080c */
[----:B0-----:R0:W-:Y:S04]  /*0120*/  STG.E.64 desc[UR4][R2.64], R8 ;  /* 0x0000000802007986 */ /* 0x0011e8000c101b04 */
[----:B------:R-:W2:Y:S04]  /*0130*/  LDG.E.64 R14, desc[UR4][R6.64] ;  /* 0x00000004060e7981 */ /* 0x000ea8000c1e1b00 */
[----:B------:R-:W2:Y:S04]  /*0140*/  LDG.E.64 R16, desc[UR4][R4.64+0x10] ;  /* 0x0000100404107981 */ /* 0x000ea8000c1e1b00 */
[----:B------:R-:W3:Y:S04]  /*0150*/  LDG.E.64 R10, desc[UR4][R6.64+0x10] ;  /* 0x00001004060a7981 */ /* 0x000ee8000c1e1b00 */
[----:B------:R-:W3:Y:S01]  /*0160*/  LDG.E.64 R12, desc[UR4][R4.64] ;  /* 0x00000004040c7981 */ /* 0x000ee2000c1e1b00 */
[----:B--2---:R-:W-:-:S08]  /*0170*/  DMUL R14, R14, R16 ;  /* 0x000000100e0e7228 */ /* 0x004fd00000000000 */
[----:B---3--:R-:W-:-:S07]  /*0180*/  DFMA R10, R10, R12, -R14 ;  /* 0x0000000c0a0a722b */ /* 0x008fce000000080e */
[----:B------:R-:W-:Y:S04]  /*0190*/  STG.E.64 desc[UR4][R2.64+0x8], R10 ;  /* 0x0000080a02007986 */ /* 0x000fe8000c101b04 */
[----:B------:R-:W2:Y:S04]  /*01a0*/  LDG.E.64 R14, desc[UR4][R6.64+0x8] ;  /* 0x00000804060e7981 */ /* 0x000ea8000c1e1b00 */
[----:B------:R-:W2:Y:S04]  /*01b0*/  LDG.E.64 R16, desc[UR4][R4.64] ;  /* 0x0000000404107981 */ /* 0x000ea8000c1e1b00 */
[----:B------:R-:W3:Y:S04]  /*01c0*/  LDG.E.64 R12, desc[UR4][R6.64] ;  /* 0x00000004060c7981 */ /* 0x000ee8000c1e1b00 */
[----:B0-----:R-:W3:Y:S01]  /*01d0*/  LDG.E.64 R8, desc[UR4][R4.64+0x8] ;  /* 0x0000080404087981 */ /* 0x001ee2000c1e1b00 */
[----:B--2---:R-:W-:-:S08]  /*01e0*/  DMUL R14, R14, R16 ;  /* 0x000000100e0e7228 */ /* 0x004fd00000000000 */
[----:B---3--:R-:W-:-:S07]  /*01f0*/  DFMA R8, R12, R8, -R14 ;  /* 0x000000080c08722b */ /* 0x008fce000000080e */
[----:B------:R-:W-:Y:S01]  /*0200*/  STG.E.64 desc[UR4][R2.64+0x10], R8 ;  /* 0x0000100802007986 */ /* 0x000fe2000c101b04 */
[----:B------:R-:W-:Y:S05]  /*0210*/  EXIT ;  /* 0x000000000000794d */ /* 0x000fea0003800000 */
.L_x_449:
        /* <DEDUP_REMOVED lines=14> */
.L_x_482:


//--------------------- .nv.global.init           --------------------------
	.section	.nv.global.init,"aw",@progbits
	.align	8
.nv.global.init:
	.type		__cudart_i2opi_d,@object
	.size		__cudart_i2opi_d,($str - __cudart_i2opi_d)
__cudart_i2opi_d:
        /*0000*/ 	.byte	0x08, 0x5d, 0x8d, 0x1f, 0xb1, 0x5f, 0xfb, 0x6b, 0xea, 0x92, 0x52, 0x8a, 0xf7, 0x39, 0x07, 0x3d
        /* <DEDUP_REMOVED lines=8> */
	.type		$str,@object
	.size		$str,(.L_0 - $str)
$str:
        /*0090*/ 	.byte	0x25, 0x64, 0x20, 0x25, 0x64, 0x20, 0x20, 0x2d, 0x2d, 0x20, 0x63, 0x6f, 0x6c, 0x6f, 0x72, 0x3a
        /*00a0*/ 	.byte	0x20, 0x25, 0x66, 0x20, 0x25, 0x66, 0x20, 0x25, 0x66, 0x20, 0x0a, 0x00
.L_0:


//--------------------- .nv.shared.reserved.0     --------------------------
	.section	.nv.shared.reserved.0,"aw",@nobits
	.weak		__nv_reservedSMEM_offset_0_alias
	.size		__nv_reservedSMEM_offset_0_alias, 0, 64
	.other		__nv_reservedSMEM_offset_0_alias,@"STO_CUDA_RESERVED_SHARED STV_DEFAULT"
__nv_reservedSMEM_offset_0_alias:
	.zero		0
	.zero		64


//--------------------- .nv.constant0._Z20rasterization_kernelPKdS0_S0_PhPdiii --------------------------
	.section	.nv.constant0._Z20rasterization_kernelPKdS0_S0_PhPdiii,"a",@progbits
	.sectionflags	@""
	.align	4
.nv.constant0._Z20rasterization_kernelPKdS0_S0_PhPdiii:
	.zero		948


//--------------------- .nv.constant0._Z4fillIdEvPT_S0_i --------------------------
	.section	.nv.constant0._Z4fillIdEvPT_S0_i,"a",@progbits
	.sectionflags	@""
	.align	4
.nv.constant0._Z4fillIdEvPT_S0_i:
	.zero		916


//--------------------- .nv.constant0._Z4fillIhEvPT_S0_i --------------------------
	.section	.nv.constant0._Z4fillIhEvPT_S0_i,"a",@progbits
	.sectionflags	@""
	.align	4
.nv.constant0._Z4fillIhEvPT_S0_i:
	.zero		912


//--------------------- .nv.constant0._Z13mvp_transformPKdS0_Pdi --------------------------
	.section	.nv.constant0._Z13mvp_transformPKdS0_Pdi,"a",@progbits
	.sectionflags	@""
	.align	4
.nv.constant0._Z13mvp_transformPKdS0_Pdi:
	.zero		924


//--------------------- .nv.constant0._Z12phong_shaderPKdS0_S0_S0_Pdidddd --------------------------
	.section	.nv.constant0._Z12phong_shaderPKdS0_S0_S0_Pdidddd,"a",@progbits
	.sectionflags	@""
	.align	4
.nv.constant0._Z12phong_shaderPKdS0_S0_S0_Pdidddd:
	.zero		976


//--------------------- .nv.constant0._Z21view_transform_kernelPdddd --------------------------
	.section	.nv.constant0._Z21view_transform_kernelPdddd,"a",@progbits
	.sectionflags	@""
	.align	4
.nv.constant0._Z21view_transform_kernelPdddd:
	.zero		928


//--------------------- .nv.constant0._Z23camera_transform_kernelPdPKdS1_S1_S1_S1_S1_ --------------------------
	.section	.nv.constant0._Z23camera_transform_kernelPdPKdS1_S1_S1_S1_S1_,"a",@progbits
	.sectionflags	@""
	.align	4
.nv.constant0._Z23camera_transform_kernelPdPKdS1_S1_S1_S1_S1_:
	.zero		952


//--------------------- .nv.constant0._Z23device_transform_kernelPddd --------------------------
	.section	.nv.constant0._Z23device_transform_kernelPddd,"a",@progbits
	.sectionflags	@""
	.align	4
.nv.constant0._Z23device_transform_kernelPddd:
	.zero		920


//--------------------- .nv.constant0._Z6matmulPKdS0_Pdiii --------------------------
	.section	.nv.constant0._Z6matmulPKdS0_Pdiii,"a",@progbits
	.sectionflags	@""
	.align	4
.nv.constant0._Z6matmulPKdS0_Pdiii:
	.zero		932


//--------------------- .nv.constant0._Z10scalar_divPKddPdi --------------------------
	.section	.nv.constant0._Z10scalar_divPKddPdi,"a",@progbits
	.sectionflags	@""
	.align	4
.nv.constant0._Z10scalar_divPKddPdi:
	.zero		924


//--------------------- .nv.constant0._Z10scalar_divPKdS0_Pdi --------------------------
	.section	.nv.constant0._Z10scalar_divPKdS0_Pdi,"a",@progbits
	.sectionflags	@""
	.align	4
.nv.constant0._Z10scalar_divPKdS0_Pdi:
	.zero		924


//--------------------- .nv.constant0._Z11scalar_prodPKddPdi --------------------------
	.section	.nv.constant0._Z11scalar_prodPKddPdi,"a",@progbits
	.sectionflags	@""
	.align	4
.nv.constant0._Z11scalar_prodPKddPdi:
	.zero		924


//--------------------- .nv.constant0._Z11scalar_prodPKdS0_Pdi --------------------------
	.section	.nv.constant0._Z11scalar_prodPKdS0_Pdi,"a",@progbits
	.sectionflags	@""
	.align	4
.nv.constant0._Z11scalar_prodPKdS0_Pdi:
	.zero		924


//--------------------- .nv.constant0._Z15elementwise_addPKdS0_Pdi --------------------------
	.section	.nv.constant0._Z15elementwise_addPKdS0_Pdi,"a",@progbits
	.sectionflags	@""
	.align	4
.nv.constant0._Z15elementwise_addPKdS0_Pdi:
	.zero		924


//--------------------- .nv.constant0._Z20elementwise_subtractPKdS0_Pdi --------------------------
	.section	.nv.constant0._Z20elementwise_subtractPKdS0_Pdi,"a",@progbits
	.sectionflags	@""
	.align	4
.nv.constant0._Z20elementwise_subtractPKdS0_Pdi:
	.zero		924


//--------------------- .nv.constant0._Z16elementwise_prodPKdS0_Pdi --------------------------
	.section	.nv.constant0._Z16elementwise_prodPKdS0_Pdi,"a",@progbits
	.sectionflags	@""
	.align	4
.nv.constant0._Z16elementwise_prodPKdS0_Pdi:
	.zero		924


//--------------------- .nv.constant0._Z7l2_normPKdPdi --------------------------
	.section	.nv.constant0._Z7l2_normPKdPdi,"a",@progbits
	.sectionflags	@""
	.align	4
.nv.constant0._Z7l2_normPKdPdi:
	.zero		916


//--------------------- .nv.constant0._Z3sumPKdPdi --------------------------
	.section	.nv.constant0._Z3sumPKdPdi,"a",@progbits
	.sectionflags	@""
	.align	4
.nv.constant0._Z3sumPKdPdi:
	.zero		916


//--------------------- .nv.constant0._Z6cross3PKdS0_Pd --------------------------
	.section	.nv.constant0._Z6cross3PKdS0_Pd,"a",@progbits
	.sectionflags	@""
	.align	4
.nv.constant0._Z6cross3PKdS0_Pd:
	.zero		920


//--------------------- SYMBOLS --------------------------

	.type		.nv.reservedSmem.offset0,@object
	.size		.nv.reservedSmem.offset0,0x4
	.type		malloc,@function
	.type		vprintf,@function
	.type		free,@function
